	.target	sm_90

	.elftype	@"ET_EXEC"


//--------------------- .note.nv.tkinfo           --------------------------
	.section	.note.nv.tkinfo,"",@"SHT_NOTE"
	.sectionflags	@"SHF_NOTE_NV_TKINFO"
	.tkinfo
        /*0018*/ 	.word	0x00000002
        /*0030*/ 	.string	""
        /*0030*/ 	.string	"ptxas"
        /*0030*/ 	.string	"Cuda compilation tools, release 13.0, V13.0.88"
        /*0030*/ 	.string	"Build cuda_13.0.r13.0/compiler.36424714_0"
        /*0030*/ 	.string	"-arch sm_90 -m 64 "



//--------------------- .note.nv.cuinfo           --------------------------
	.section	.note.nv.cuinfo,"",@"SHT_NOTE"
	.sectionflags	@"SHF_NOTE_NV_CUINFO"
        /*0018*/ 	.short	0x0002
        /*001a*/ 	.short	0x005a
        /*001c*/ 	.short	0x0082
	.zero		2


//--------------------- .nv.info                  --------------------------
	.section	.nv.info,"",@"SHT_CUDA_INFO"
	.align	4


	//----- nvinfo : EIATTR_REGCOUNT
	.align		4
        /*0000*/ 	.byte	0x04, 0x2f
        /*0002*/ 	.short	(.L_38 - .L_37)
	.align		4
.L_37:
        /*0004*/ 	.word	index@(_ZN2at6native63_GLOBAL__N__7310b794_30_DistributionGeometricKernel_cu_fa6e70a443distribution_elementwise_grid_stride_kernelIfLi4EZNS0_9templates4cuda21uniform_and_transformIhfPNS_17CUDAGeneratorImplEZZZNS4_16geometric_kernelIS7_EEvRNS_18TensorIteratorBaseEdT_ENKUlvE_clEvENKUlvE_clEvEUlfE_EEvSA_T1_T2_EUlP24curandStatePhilox4_32_10E_ZNS1_27distribution_nullary_kernelIhf7double2S7_SJ_SE_EEvSA_SG_RKT3_T4_EUlifE_EEvlNS_15PhiloxCudaStateESF_SG_)
        /*0008*/ 	.word	0x00000034


	//----- nvinfo : EIATTR_FRAME_SIZE
	.align		4
.L_38:
        /*000c*/ 	.byte	0x04, 0x11
        /*000e*/ 	.short	(.L_40 - .L_39)
	.align		4
.L_39:
        /*0010*/ 	.word	index@($__internal_39_$__cuda_sm20_div_s64)
        /*0014*/ 	.word	0x00000000


	//----- nvinfo : EIATTR_FRAME_SIZE
	.align		4
.L_40:
        /*0018*/ 	.byte	0x04, 0x11
        /*001a*/ 	.short	(.L_42 - .L_41)
	.align		4
.L_41:
        /*001c*/ 	.word	index@(_ZN2at6native63_GLOBAL__N__7310b794_30_DistributionGeometricKernel_cu_fa6e70a443distribution_elementwise_grid_stride_kernelIfLi4EZNS0_9templates4cuda21uniform_and_transformIhfPNS_17CUDAGeneratorImplEZZZNS4_16geometric_kernelIS7_EEvRNS_18TensorIteratorBaseEdT_ENKUlvE_clEvENKUlvE_clEvEUlfE_EEvSA_T1_T2_EUlP24curandStatePhilox4_32_10E_ZNS1_27distribution_nullary_kernelIhf7double2S7_SJ_SE_EEvSA_SG_RKT3_T4_EUlifE_EEvlNS_15PhiloxCudaStateESF_SG_)
        /*0020*/ 	.word	0x00000000


	//----- nvinfo : EIATTR_REGCOUNT
	.align		4
.L_42:
        /*0024*/ 	.byte	0x04, 0x2f
        /*0026*/ 	.short	(.L_44 - .L_43)
	.align		4
.L_43:
        /*0028*/ 	.word	index@(_ZN2at6native63_GLOBAL__N__7310b794_30_DistributionGeometricKernel_cu_fa6e70a443distribution_elementwise_grid_stride_kernelIfLi4EZNS0_9templates4cuda21uniform_and_transformIhfPNS_17CUDAGeneratorImplEZZZNS4_16geometric_kernelIS7_EEvRNS_18TensorIteratorBaseEdT_ENKUlvE_clEvENKUlvE_clEvEUlfE_EEvSA_T1_T2_EUlP24curandStatePhilox4_32_10E_ZNS1_27distribution_nullary_kernelIhf7double2S7_SJ_SE_EEvSA_SG_RKT3_T4_EUlifE0_EEvlNS_15PhiloxCudaStateESF_SG_)
        /*002c*/ 	.word	0x0000002e


	//----- nvinfo : EIATTR_FRAME_SIZE
	.align		4
.L_44:
        /*0030*/ 	.byte	0x04, 0x11
        /*0032*/ 	.short	(.L_46 - .L_45)
	.align		4
.L_45:
        /*0034*/ 	.word	index@($__internal_38_$__cuda_sm20_div_s64)
        /*0038*/ 	.word	0x00000000


	//----- nvinfo : EIATTR_FRAME_SIZE
	.align		4
.L_46:
        /*003c*/ 	.byte	0x04, 0x11
        /*003e*/ 	.short	(.L_48 - .L_47)
	.align		4
.L_47:
        /*0040*/ 	.word	index@(_ZN2at6native63_GLOBAL__N__7310b794_30_DistributionGeometricKernel_cu_fa6e70a443distribution_elementwise_grid_stride_kernelIfLi4EZNS0_9templates4cuda21uniform_and_transformIhfPNS_17CUDAGeneratorImplEZZZNS4_16geometric_kernelIS7_EEvRNS_18TensorIteratorBaseEdT_ENKUlvE_clEvENKUlvE_clEvEUlfE_EEvSA_T1_T2_EUlP24curandStatePhilox4_32_10E_ZNS1_27distribution_nullary_kernelIhf7double2S7_SJ_SE_EEvSA_SG_RKT3_T4_EUlifE0_EEvlNS_15PhiloxCudaStateESF_SG_)
        /*0044*/ 	.word	0x00000000


	//----- nvinfo : EIATTR_REGCOUNT
	.align		4
.L_48:
        /*0048*/ 	.byte	0x04, 0x2f
        /*004a*/ 	.short	(.L_50 - .L_49)
	.align		4
.L_49:
        /*004c*/ 	.word	index@(_ZN2at6native63_GLOBAL__N__7310b794_30_DistributionGeometricKernel_cu_fa6e70a443distribution_elementwise_grid_stride_kernelIfLi4EZNS0_9templates4cuda21uniform_and_transformIhfPNS_17CUDAGeneratorImplEZZZNS4_16geometric_kernelIS7_EEvRNS_18TensorIteratorBaseEdT_ENKUlvE_clEvENKUlvE_clEvEUlfE_EEvSA_T1_T2_EUlP24curandStatePhilox4_32_10E0_ZNS1_27distribution_nullary_kernelIhf6float4S7_SJ_SE_EEvSA_SG_RKT3_T4_EUlifE_EEvlNS_15PhiloxCudaStateESF_SG_)
        /*0050*/ 	.word	0x00000033


	//----- nvinfo : EIATTR_FRAME_SIZE
	.align		4
.L_50:
        /*0054*/ 	.byte	0x04, 0x11
        /*0056*/ 	.short	(.L_52 - .L_51)
	.align		4
.L_51:
        /*0058*/ 	.word	index@($__internal_37_$__cuda_sm20_div_s64)
        /*005c*/ 	.word	0x00000000


	//----- nvinfo : EIATTR_FRAME_SIZE
	.align		4
.L_52:
        /*0060*/ 	.byte	0x04, 0x11
        /*0062*/ 	.short	(.L_54 - .L_53)
	.align		4
.L_53:
        /*0064*/ 	.word	index@(_ZN2at6native63_GLOBAL__N__7310b794_30_DistributionGeometricKernel_cu_fa6e70a443distribution_elementwise_grid_stride_kernelIfLi4EZNS0_9templates4cuda21uniform_and_transformIhfPNS_17CUDAGeneratorImplEZZZNS4_16geometric_kernelIS7_EEvRNS_18TensorIteratorBaseEdT_ENKUlvE_clEvENKUlvE_clEvEUlfE_EEvSA_T1_T2_EUlP24curandStatePhilox4_32_10E0_ZNS1_27distribution_nullary_kernelIhf6float4S7_SJ_SE_EEvSA_SG_RKT3_T4_EUlifE_EEvlNS_15PhiloxCudaStateESF_SG_)
        /*0068*/ 	.word	0x00000000


	//----- nvinfo : EIATTR_REGCOUNT
	.align		4
.L_54:
        /*006c*/ 	.byte	0x04, 0x2f
        /*006e*/ 	.short	(.L_56 - .L_55)
	.align		4
.L_55:
        /*0070*/ 	.word	index@(_ZN2at6native63_GLOBAL__N__7310b794_30_DistributionGeometricKernel_cu_fa6e70a443distribution_elementwise_grid_stride_kernelIfLi4EZNS0_9templates4cuda21uniform_and_transformIhfPNS_17CUDAGeneratorImplEZZZNS4_16geometric_kernelIS7_EEvRNS_18TensorIteratorBaseEdT_ENKUlvE_clEvENKUlvE_clEvEUlfE_EEvSA_T1_T2_EUlP24curandStatePhilox4_32_10E0_ZNS1_27distribution_nullary_kernelIhf6float4S7_SJ_SE_EEvSA_SG_RKT3_T4_EUlifE0_EEvlNS_15PhiloxCudaStateESF_SG_)
        /*0074*/ 	.word	0x0000002c


	//----- nvinfo : EIATTR_FRAME_SIZE
	.align		4
.L_56:
        /*0078*/ 	.byte	0x04, 0x11
        /*007a*/ 	.short	(.L_58 - .L_57)
	.align		4
.L_57:
        /*007c*/ 	.word	index@($__internal_36_$__cuda_sm20_div_s64)
        /*0080*/ 	.word	0x00000000


	//----- nvinfo : EIATTR_FRAME_SIZE
	.align		4
.L_58:
        /*0084*/ 	.byte	0x04, 0x11
        /*0086*/ 	.short	(.L_60 - .L_59)
	.align		4
.L_59:
        /*0088*/ 	.word	index@(_ZN2at6native63_GLOBAL__N__7310b794_30_DistributionGeometricKernel_cu_fa6e70a443distribution_elementwise_grid_stride_kernelIfLi4EZNS0_9templates4cuda21uniform_and_transformIhfPNS_17CUDAGeneratorImplEZZZNS4_16geometric_kernelIS7_EEvRNS_18TensorIteratorBaseEdT_ENKUlvE_clEvENKUlvE_clEvEUlfE_EEvSA_T1_T2_EUlP24curandStatePhilox4_32_10E0_ZNS1_27distribution_nullary_kernelIhf6float4S7_SJ_SE_EEvSA_SG_RKT3_T4_EUlifE0_EEvlNS_15PhiloxCudaStateESF_SG_)
        /*008c*/ 	.word	0x00000000


	//----- nvinfo : EIATTR_REGCOUNT
	.align		4
.L_60:
        /*0090*/ 	.byte	0x04, 0x2f
        /*0092*/ 	.short	(.L_62 - .L_61)
	.align		4
.L_61:
        /*0094*/ 	.word	index@(_ZN2at6native63_GLOBAL__N__7310b794_30_DistributionGeometricKernel_cu_fa6e70a443distribution_elementwise_grid_stride_kernelIfLi4EZNS0_9templates4cuda21uniform_and_transformIafPNS_17CUDAGeneratorImplEZZZNS4_16geometric_kernelIS7_EEvRNS_18TensorIteratorBaseEdT_ENKUlvE_clEvENKUlvE0_clEvEUlfE_EEvSA_T1_T2_EUlP24curandStatePhilox4_32_10E_ZNS1_27distribution_nullary_kernelIaf7double2S7_SJ_SE_EEvSA_SG_RKT3_T4_EUlifE_EEvlNS_15PhiloxCudaStateESF_SG_)
        /*0098*/ 	.word	0x00000034


	//----- nvinfo : EIATTR_FRAME_SIZE
	.align		4
.L_62:
        /*009c*/ 	.byte	0x04, 0x11
        /*009e*/ 	.short	(.L_64 - .L_63)
	.align		4
.L_63:
        /*00a0*/ 	.word	index@($__internal_35_$__cuda_sm20_div_s64)
        /*00a4*/ 	.word	0x00000000


	//----- nvinfo : EIATTR_FRAME_SIZE
	.align		4
.L_64:
        /*00a8*/ 	.byte	0x04, 0x11
        /*00aa*/ 	.short	(.L_66 - .L_65)
	.align		4
.L_65:
        /*00ac*/ 	.word	index@(_ZN2at6native63_GLOBAL__N__7310b794_30_DistributionGeometricKernel_cu_fa6e70a443distribution_elementwise_grid_stride_kernelIfLi4EZNS0_9templates4cuda21uniform_and_transformIafPNS_17CUDAGeneratorImplEZZZNS4_16geometric_kernelIS7_EEvRNS_18TensorIteratorBaseEdT_ENKUlvE_clEvENKUlvE0_clEvEUlfE_EEvSA_T1_T2_EUlP24curandStatePhilox4_32_10E_ZNS1_27distribution_nullary_kernelIaf7double2S7_SJ_SE_EEvSA_SG_RKT3_T4_EUlifE_EEvlNS_15PhiloxCudaStateESF_SG_)
        /*00b0*/ 	.word	0x00000000


	//----- nvinfo : EIATTR_REGCOUNT
	.align		4
.L_66:
        /*00b4*/ 	.byte	0x04, 0x2f
        /*00b6*/ 	.short	(.L_68 - .L_67)
	.align		4
.L_67:
        /*00b8*/ 	.word	index@(_ZN2at6native63_GLOBAL__N__7310b794_30_DistributionGeometricKernel_cu_fa6e70a443distribution_elementwise_grid_stride_kernelIfLi4EZNS0_9templates4cuda21uniform_and_transformIafPNS_17CUDAGeneratorImplEZZZNS4_16geometric_kernelIS7_EEvRNS_18TensorIteratorBaseEdT_ENKUlvE_clEvENKUlvE0_clEvEUlfE_EEvSA_T1_T2_EUlP24curandStatePhilox4_32_10E_ZNS1_27distribution_nullary_kernelIaf7double2S7_SJ_SE_EEvSA_SG_RKT3_T4_EUlifE0_EEvlNS_15PhiloxCudaStateESF_SG_)
        /*00bc*/ 	.word	0x0000002e


	//----- nvinfo : EIATTR_FRAME_SIZE
	.align		4
.L_68:
        /*00c0*/ 	.byte	0x04, 0x11
        /*00c2*/ 	.short	(.L_70 - .L_69)
	.align		4
.L_69:
        /*00c4*/ 	.word	index@($__internal_34_$__cuda_sm20_div_s64)
        /*00c8*/ 	.word	0x00000000


	//----- nvinfo : EIATTR_FRAME_SIZE
	.align		4
.L_70:
        /*00cc*/ 	.byte	0x04, 0x11
        /*00ce*/ 	.short	(.L_72 - .L_71)
	.align		4
.L_71:
        /*00d0*/ 	.word	index@(_ZN2at6native63_GLOBAL__N__7310b794_30_DistributionGeometricKernel_cu_fa6e70a443distribution_elementwise_grid_stride_kernelIfLi4EZNS0_9templates4cuda21uniform_and_transformIafPNS_17CUDAGeneratorImplEZZZNS4_16geometric_kernelIS7_EEvRNS_18TensorIteratorBaseEdT_ENKUlvE_clEvENKUlvE0_clEvEUlfE_EEvSA_T1_T2_EUlP24curandStatePhilox4_32_10E_ZNS1_27distribution_nullary_kernelIaf7double2S7_SJ_SE_EEvSA_SG_RKT3_T4_EUlifE0_EEvlNS_15PhiloxCudaStateESF_SG_)
        /*00d4*/ 	.word	0x00000000


	//----- nvinfo : EIATTR_REGCOUNT
	.align		4
.L_72:
        /*00d8*/ 	.byte	0x04, 0x2f
        /*00da*/ 	.short	(.L_74 - .L_73)
	.align		4
.L_73:
        /*00dc*/ 	.word	index@(_ZN2at6native63_GLOBAL__N__7310b794_30_DistributionGeometricKernel_cu_fa6e70a443distribution_elementwise_grid_stride_kernelIfLi4EZNS0_9templates4cuda21uniform_and_transformIafPNS_17CUDAGeneratorImplEZZZNS4_16geometric_kernelIS7_EEvRNS_18TensorIteratorBaseEdT_ENKUlvE_clEvENKUlvE0_clEvEUlfE_EEvSA_T1_T2_EUlP24curandStatePhilox4_32_10E0_ZNS1_27distribution_nullary_kernelIaf6float4S7_SJ_SE_EEvSA_SG_RKT3_T4_EUlifE_EEvlNS_15PhiloxCudaStateESF_SG_)
        /*00e0*/ 	.word	0x00000033


	//----- nvinfo : EIATTR_FRAME_SIZE
	.align		4
.L_74:
        /*00e4*/ 	.byte	0x04, 0x11
        /*00e6*/ 	.short	(.L_76 - .L_75)
	.align		4
.L_75:
        /*00e8*/ 	.word	index@($__internal_33_$__cuda_sm20_div_s64)
        /*00ec*/ 	.word	0x00000000


	//----- nvinfo : EIATTR_FRAME_SIZE
	.align		4
.L_76:
        /*00f0*/ 	.byte	0x04, 0x11
        /*00f2*/ 	.short	(.L_78 - .L_77)
	.align		4
.L_77:
        /*00f4*/ 	.word	index@(_ZN2at6native63_GLOBAL__N__7310b794_30_DistributionGeometricKernel_cu_fa6e70a443distribution_elementwise_grid_stride_kernelIfLi4EZNS0_9templates4cuda21uniform_and_transformIafPNS_17CUDAGeneratorImplEZZZNS4_16geometric_kernelIS7_EEvRNS_18TensorIteratorBaseEdT_ENKUlvE_clEvENKUlvE0_clEvEUlfE_EEvSA_T1_T2_EUlP24curandStatePhilox4_32_10E0_ZNS1_27distribution_nullary_kernelIaf6float4S7_SJ_SE_EEvSA_SG_RKT3_T4_EUlifE_EEvlNS_15PhiloxCudaStateESF_SG_)
        /*00f8*/ 	.word	0x00000000


	//----- nvinfo : EIATTR_REGCOUNT
	.align		4
.L_78:
        /*00fc*/ 	.byte	0x04, 0x2f
        /*00fe*/ 	.short	(.L_80 - .L_79)
	.align		4
.L_79:
        /*0100*/ 	.word	index@(_ZN2at6native63_GLOBAL__N__7310b794_30_DistributionGeometricKernel_cu_fa6e70a443distribution_elementwise_grid_stride_kernelIfLi4EZNS0_9templates4cuda21uniform_and_transformIafPNS_17CUDAGeneratorImplEZZZNS4_16geometric_kernelIS7_EEvRNS_18TensorIteratorBaseEdT_ENKUlvE_clEvENKUlvE0_clEvEUlfE_EEvSA_T1_T2_EUlP24curandStatePhilox4_32_10E0_ZNS1_27distribution_nullary_kernelIaf6float4S7_SJ_SE_EEvSA_SG_RKT3_T4_EUlifE0_EEvlNS_15PhiloxCudaStateESF_SG_)
        /*0104*/ 	.word	0x0000002c


	//----- nvinfo : EIATTR_FRAME_SIZE
	.align		4
.L_80:
        /*0108*/ 	.byte	0x04, 0x11
        /*010a*/ 	.short	(.L_82 - .L_81)
	.align		4
.L_81:
        /*010c*/ 	.word	index@($__internal_32_$__cuda_sm20_div_s64)
        /*0110*/ 	.word	0x00000000


	//----- nvinfo : EIATTR_FRAME_SIZE
	.align		4
.L_82:
        /*0114*/ 	.byte	0x04, 0x11
        /*0116*/ 	.short	(.L_84 - .L_83)
	.align		4
.L_83:
        /*0118*/ 	.word	index@(_ZN2at6native63_GLOBAL__N__7310b794_30_DistributionGeometricKernel_cu_fa6e70a443distribution_elementwise_grid_stride_kernelIfLi4EZNS0_9templates4cuda21uniform_and_transformIafPNS_17CUDAGeneratorImplEZZZNS4_16geometric_kernelIS7_EEvRNS_18TensorIteratorBaseEdT_ENKUlvE_clEvENKUlvE0_clEvEUlfE_EEvSA_T1_T2_EUlP24curandStatePhilox4_32_10E0_ZNS1_27distribution_nullary_kernelIaf6float4S7_SJ_SE_EEvSA_SG_RKT3_T4_EUlifE0_EEvlNS_15PhiloxCudaStateESF_SG_)
        /*011c*/ 	.word	0x00000000


	//----- nvinfo : EIATTR_REGCOUNT
	.align		4
.L_84:
        /*0120*/ 	.byte	0x04, 0x2f
        /*0122*/ 	.short	(.L_86 - .L_85)
	.align		4
.L_85:
        /*0124*/ 	.word	index@(_ZN2at6native63_GLOBAL__N__7310b794_30_DistributionGeometricKernel_cu_fa6e70a443distribution_elementwise_grid_stride_kernelIfLi4EZNS0_9templates4cuda21uniform_and_transformIifPNS_17CUDAGeneratorImplEZZZNS4_16geometric_kernelIS7_EEvRNS_18TensorIteratorBaseEdT_ENKUlvE_clEvENKUlvE1_clEvEUlfE_EEvSA_T1_T2_EUlP24curandStatePhilox4_32_10E_ZNS1_27distribution_nullary_kernelIif7double2S7_SJ_SE_EEvSA_SG_RKT3_T4_EUlifE_EEvlNS_15PhiloxCudaStateESF_SG_)
        /*0128*/ 	.word	0x00000034


	//----- nvinfo : EIATTR_FRAME_SIZE
	.align		4
.L_86:
        /*012c*/ 	.byte	0x04, 0x11
        /*012e*/ 	.short	(.L_88 - .L_87)
	.align		4
.L_87:
        /*0130*/ 	.word	index@($__internal_31_$__cuda_sm20_div_s64)
        /*0134*/ 	.word	0x00000000


	//----- nvinfo : EIATTR_FRAME_SIZE
	.align		4
.L_88:
        /*0138*/ 	.byte	0x04, 0x11
        /*013a*/ 	.short	(.L_90 - .L_89)
	.align		4
.L_89:
        /*013c*/ 	.word	index@(_ZN2at6native63_GLOBAL__N__7310b794_30_DistributionGeometricKernel_cu_fa6e70a443distribution_elementwise_grid_stride_kernelIfLi4EZNS0_9templates4cuda21uniform_and_transformIifPNS_17CUDAGeneratorImplEZZZNS4_16geometric_kernelIS7_EEvRNS_18TensorIteratorBaseEdT_ENKUlvE_clEvENKUlvE1_clEvEUlfE_EEvSA_T1_T2_EUlP24curandStatePhilox4_32_10E_ZNS1_27distribution_nullary_kernelIif7double2S7_SJ_SE_EEvSA_SG_RKT3_T4_EUlifE_EEvlNS_15PhiloxCudaStateESF_SG_)
        /*0140*/ 	.word	0x00000000


	//----- nvinfo : EIATTR_REGCOUNT
	.align		4
.L_90:
        /*0144*/ 	.byte	0x04, 0x2f
        /*0146*/ 	.short	(.L_92 - .L_91)
	.align		4
.L_91:
        /*0148*/ 	.word	index@(_ZN2at6native63_GLOBAL__N__7310b794_30_DistributionGeometricKernel_cu_fa6e70a443distribution_elementwise_grid_stride_kernelIfLi4EZNS0_9templates4cuda21uniform_and_transformIifPNS_17CUDAGeneratorImplEZZZNS4_16geometric_kernelIS7_EEvRNS_18TensorIteratorBaseEdT_ENKUlvE_clEvENKUlvE1_clEvEUlfE_EEvSA_T1_T2_EUlP24curandStatePhilox4_32_10E_ZNS1_27distribution_nullary_kernelIif7double2S7_SJ_SE_EEvSA_SG_RKT3_T4_EUlifE0_EEvlNS_15PhiloxCudaStateESF_SG_)
        /*014c*/ 	.word	0x0000002e


	//----- nvinfo : EIATTR_FRAME_SIZE
	.align		4
.L_92:
        /*0150*/ 	.byte	0x04, 0x11
        /*0152*/ 	.short	(.L_94 - .L_93)
	.align		4
.L_93:
        /*0154*/ 	.word	index@($__internal_30_$__cuda_sm20_div_s64)
        /*0158*/ 	.word	0x00000000


	//----- nvinfo : EIATTR_FRAME_SIZE
	.align		4
.L_94:
        /*015c*/ 	.byte	0x04, 0x11
        /*015e*/ 	.short	(.L_96 - .L_95)
	.align		4
.L_95:
        /*0160*/ 	.word	index@(_ZN2at6native63_GLOBAL__N__7310b794_30_DistributionGeometricKernel_cu_fa6e70a443distribution_elementwise_grid_stride_kernelIfLi4EZNS0_9templates4cuda21uniform_and_transformIifPNS_17CUDAGeneratorImplEZZZNS4_16geometric_kernelIS7_EEvRNS_18TensorIteratorBaseEdT_ENKUlvE_clEvENKUlvE1_clEvEUlfE_EEvSA_T1_T2_EUlP24curandStatePhilox4_32_10E_ZNS1_27distribution_nullary_kernelIif7double2S7_SJ_SE_EEvSA_SG_RKT3_T4_EUlifE0_EEvlNS_15PhiloxCudaStateESF_SG_)
        /*0164*/ 	.word	0x00000000


	//----- nvinfo : EIATTR_REGCOUNT
	.align		4
.L_96:
        /*0168*/ 	.byte	0x04, 0x2f
        /*016a*/ 	.short	(.L_98 - .L_97)
	.align		4
.L_97:
        /*016c*/ 	.word	index@(_ZN2at6native63_GLOBAL__N__7310b794_30_DistributionGeometricKernel_cu_fa6e70a443distribution_elementwise_grid_stride_kernelIfLi4EZNS0_9templates4cuda21uniform_and_transformIifPNS_17CUDAGeneratorImplEZZZNS4_16geometric_kernelIS7_EEvRNS_18TensorIteratorBaseEdT_ENKUlvE_clEvENKUlvE1_clEvEUlfE_EEvSA_T1_T2_EUlP24curandStatePhilox4_32_10E0_ZNS1_27distribution_nullary_kernelIif6float4S7_SJ_SE_EEvSA_SG_RKT3_T4_EUlifE_EEvlNS_15PhiloxCudaStateESF_SG_)
        /*0170*/ 	.word	0x00000033


	//----- nvinfo : EIATTR_FRAME_SIZE
	.align		4
.L_98:
        /*0174*/ 	.byte	0x04, 0x11
        /*0176*/ 	.short	(.L_100 - .L_99)
	.align		4
.L_99:
        /*0178*/ 	.word	index@($__internal_29_$__cuda_sm20_div_s64)
        /*017c*/ 	.word	0x00000000


	//----- nvinfo : EIATTR_FRAME_SIZE
	.align		4
.L_100:
        /*0180*/ 	.byte	0x04, 0x11
        /*0182*/ 	.short	(.L_102 - .L_101)
	.align		4
.L_101:
        /*0184*/ 	.word	index@(_ZN2at6native63_GLOBAL__N__7310b794_30_DistributionGeometricKernel_cu_fa6e70a443distribution_elementwise_grid_stride_kernelIfLi4EZNS0_9templates4cuda21uniform_and_transformIifPNS_17CUDAGeneratorImplEZZZNS4_16geometric_kernelIS7_EEvRNS_18TensorIteratorBaseEdT_ENKUlvE_clEvENKUlvE1_clEvEUlfE_EEvSA_T1_T2_EUlP24curandStatePhilox4_32_10E0_ZNS1_27distribution_nullary_kernelIif6float4S7_SJ_SE_EEvSA_SG_RKT3_T4_EUlifE_EEvlNS_15PhiloxCudaStateESF_SG_)
        /*0188*/ 	.word	0x00000000


	//----- nvinfo : EIATTR_REGCOUNT
	.align		4
.L_102:
        /*018c*/ 	.byte	0x04, 0x2f
        /*018e*/ 	.short	(.L_104 - .L_103)
	.align		4
.L_103:
        /*0190*/ 	.word	index@(_ZN2at6native63_GLOBAL__N__7310b794_30_DistributionGeometricKernel_cu_fa6e70a443distribution_elementwise_grid_stride_kernelIfLi4EZNS0_9templates4cuda21uniform_and_transformIifPNS_17CUDAGeneratorImplEZZZNS4_16geometric_kernelIS7_EEvRNS_18TensorIteratorBaseEdT_ENKUlvE_clEvENKUlvE1_clEvEUlfE_EEvSA_T1_T2_EUlP24curandStatePhilox4_32_10E0_ZNS1_27distribution_nullary_kernelIif6float4S7_SJ_SE_EEvSA_SG_RKT3_T4_EUlifE0_EEvlNS_15PhiloxCudaStateESF_SG_)
        /*0194*/ 	.word	0x0000002c


	//----- nvinfo : EIATTR_FRAME_SIZE
	.align		4
.L_104:
        /*0198*/ 	.byte	0x04, 0x11
        /*019a*/ 	.short	(.L_106 - .L_105)
	.align		4
.L_105:
        /*019c*/ 	.word	index@($__internal_28_$__cuda_sm20_div_s64)
        /*01a0*/ 	.word	0x00000000


	//----- nvinfo : EIATTR_FRAME_SIZE
	.align		4
.L_106:
        /*01a4*/ 	.byte	0x04, 0x11
        /*01a6*/ 	.short	(.L_108 - .L_107)
	.align		4
.L_107:
        /*01a8*/ 	.word	index@(_ZN2at6native63_GLOBAL__N__7310b794_30_DistributionGeometricKernel_cu_fa6e70a443distribution_elementwise_grid_stride_kernelIfLi4EZNS0_9templates4cuda21uniform_and_transformIifPNS_17CUDAGeneratorImplEZZZNS4_16geometric_kernelIS7_EEvRNS_18TensorIteratorBaseEdT_ENKUlvE_clEvENKUlvE1_clEvEUlfE_EEvSA_T1_T2_EUlP24curandStatePhilox4_32_10E0_ZNS1_27distribution_nullary_kernelIif6float4S7_SJ_SE_EEvSA_SG_RKT3_T4_EUlifE0_EEvlNS_15PhiloxCudaStateESF_SG_)
        /*01ac*/ 	.word	0x00000000


	//----- nvinfo : EIATTR_REGCOUNT
	.align		4
.L_108:
        /*01b0*/ 	.byte	0x04, 0x2f
        /*01b2*/ 	.short	(.L_110 - .L_109)
	.align		4
.L_109:
        /*01b4*/ 	.word	index@(_ZN2at6native63_GLOBAL__N__7310b794_30_DistributionGeometricKernel_cu_fa6e70a443distribution_elementwise_grid_stride_kernelIfLi4EZNS0_9templates4cuda21uniform_and_transformIlfPNS_17CUDAGeneratorImplEZZZNS4_16geometric_kernelIS7_EEvRNS_18TensorIteratorBaseEdT_ENKUlvE_clEvENKUlvE2_clEvEUlfE_EEvSA_T1_T2_EUlP24curandStatePhilox4_32_10E_ZNS1_27distribution_nullary_kernelIlf7double2S7_SJ_SE_EEvSA_SG_RKT3_T4_EUlifE_EEvlNS_15PhiloxCudaStateESF_SG_)
        /*01b8*/ 	.word	0x00000034


	//----- nvinfo : EIATTR_FRAME_SIZE
	.align		4
.L_110:
        /*01bc*/ 	.byte	0x04, 0x11
        /*01be*/ 	.short	(.L_112 - .L_111)
	.align		4
.L_111:
        /*01c0*/ 	.word	index@($__internal_27_$__cuda_sm20_div_s64)
        /*01c4*/ 	.word	0x00000000


	//----- nvinfo : EIATTR_FRAME_SIZE
	.align		4
.L_112:
        /*01c8*/ 	.byte	0x04, 0x11
        /*01ca*/ 	.short	(.L_114 - .L_113)
	.align		4
.L_113:
        /*01cc*/ 	.word	index@(_ZN2at6native63_GLOBAL__N__7310b794_30_DistributionGeometricKernel_cu_fa6e70a443distribution_elementwise_grid_stride_kernelIfLi4EZNS0_9templates4cuda21uniform_and_transformIlfPNS_17CUDAGeneratorImplEZZZNS4_16geometric_kernelIS7_EEvRNS_18TensorIteratorBaseEdT_ENKUlvE_clEvENKUlvE2_clEvEUlfE_EEvSA_T1_T2_EUlP24curandStatePhilox4_32_10E_ZNS1_27distribution_nullary_kernelIlf7double2S7_SJ_SE_EEvSA_SG_RKT3_T4_EUlifE_EEvlNS_15PhiloxCudaStateESF_SG_)
        /*01d0*/ 	.word	0x00000000


	//----- nvinfo : EIATTR_REGCOUNT
	.align		4
.L_114:
        /*01d4*/ 	.byte	0x04, 0x2f
        /*01d6*/ 	.short	(.L_116 - .L_115)
	.align		4
.L_115:
        /*01d8*/ 	.word	index@(_ZN2at6native63_GLOBAL__N__7310b794_30_DistributionGeometricKernel_cu_fa6e70a443distribution_elementwise_grid_stride_kernelIfLi4EZNS0_9templates4cuda21uniform_and_transformIlfPNS_17CUDAGeneratorImplEZZZNS4_16geometric_kernelIS7_EEvRNS_18TensorIteratorBaseEdT_ENKUlvE_clEvENKUlvE2_clEvEUlfE_EEvSA_T1_T2_EUlP24curandStatePhilox4_32_10E_ZNS1_27distribution_nullary_kernelIlf7double2S7_SJ_SE_EEvSA_SG_RKT3_T4_EUlifE0_EEvlNS_15PhiloxCudaStateESF_SG_)
        /*01dc*/ 	.word	0x0000002d


	//----- nvinfo : EIATTR_FRAME_SIZE
	.align		4
.L_116:
        /*01e0*/ 	.byte	0x04, 0x11
        /*01e2*/ 	.short	(.L_118 - .L_117)
	.align		4
.L_117:
        /*01e4*/ 	.word	index@($__internal_26_$__cuda_sm20_div_s64)
        /*01e8*/ 	.word	0x00000000


	//----- nvinfo : EIATTR_FRAME_SIZE
	.align		4
.L_118:
        /*01ec*/ 	.byte	0x04, 0x11
        /*01ee*/ 	.short	(.L_120 - .L_119)
	.align		4
.L_119:
        /*01f0*/ 	.word	index@(_ZN2at6native63_GLOBAL__N__7310b794_30_DistributionGeometricKernel_cu_fa6e70a443distribution_elementwise_grid_stride_kernelIfLi4EZNS0_9templates4cuda21uniform_and_transformIlfPNS_17CUDAGeneratorImplEZZZNS4_16geometric_kernelIS7_EEvRNS_18TensorIteratorBaseEdT_ENKUlvE_clEvENKUlvE2_clEvEUlfE_EEvSA_T1_T2_EUlP24curandStatePhilox4_32_10E_ZNS1_27distribution_nullary_kernelIlf7double2S7_SJ_SE_EEvSA_SG_RKT3_T4_EUlifE0_EEvlNS_15PhiloxCudaStateESF_SG_)
        /*01f4*/ 	.word	0x00000000


	//----- nvinfo : EIATTR_REGCOUNT
	.align		4
.L_120:
        /*01f8*/ 	.byte	0x04, 0x2f
        /*01fa*/ 	.short	(.L_122 - .L_121)
	.align		4
.L_121:
        /*01fc*/ 	.word	index@(_ZN2at6native63_GLOBAL__N__7310b794_30_DistributionGeometricKernel_cu_fa6e70a443distribution_elementwise_grid_stride_kernelIfLi4EZNS0_9templates4cuda21uniform_and_transformIlfPNS_17CUDAGeneratorImplEZZZNS4_16geometric_kernelIS7_EEvRNS_18TensorIteratorBaseEdT_ENKUlvE_clEvENKUlvE2_clEvEUlfE_EEvSA_T1_T2_EUlP24curandStatePhilox4_32_10E0_ZNS1_27distribution_nullary_kernelIlf6float4S7_SJ_SE_EEvSA_SG_RKT3_T4_EUlifE_EEvlNS_15PhiloxCudaStateESF_SG_)
        /*0200*/ 	.word	0x00000036


	//----- nvinfo : EIATTR_FRAME_SIZE
	.align		4
.L_122:
        /*0204*/ 	.byte	0x04, 0x11
        /*0206*/ 	.short	(.L_124 - .L_123)
	.align		4
.L_123:
        /*0208*/ 	.word	index@($__internal_25_$__cuda_sm20_div_s64)
        /*020c*/ 	.word	0x00000000


	//----- nvinfo : EIATTR_FRAME_SIZE
	.align		4
.L_124:
        /*0210*/ 	.byte	0x04, 0x11
        /*0212*/ 	.short	(.L_126 - .L_125)
	.align		4
.L_125:
        /*0214*/ 	.word	index@(_ZN2at6native63_GLOBAL__N__7310b794_30_DistributionGeometricKernel_cu_fa6e70a443distribution_elementwise_grid_stride_kernelIfLi4EZNS0_9templates4cuda21uniform_and_transformIlfPNS_17CUDAGeneratorImplEZZZNS4_16geometric_kernelIS7_EEvRNS_18TensorIteratorBaseEdT_ENKUlvE_clEvENKUlvE2_clEvEUlfE_EEvSA_T1_T2_EUlP24curandStatePhilox4_32_10E0_ZNS1_27distribution_nullary_kernelIlf6float4S7_SJ_SE_EEvSA_SG_RKT3_T4_EUlifE_EEvlNS_15PhiloxCudaStateESF_SG_)
        /*0218*/ 	.word	0x00000000


	//----- nvinfo : EIATTR_REGCOUNT
	.align		4
.L_126:
        /*021c*/ 	.byte	0x04, 0x2f
        /*021e*/ 	.short	(.L_128 - .L_127)
	.align		4
.L_127:
        /*0220*/ 	.word	index@(_ZN2at6native63_GLOBAL__N__7310b794_30_DistributionGeometricKernel_cu_fa6e70a443distribution_elementwise_grid_stride_kernelIfLi4EZNS0_9templates4cuda21uniform_and_transformIlfPNS_17CUDAGeneratorImplEZZZNS4_16geometric_kernelIS7_EEvRNS_18TensorIteratorBaseEdT_ENKUlvE_clEvENKUlvE2_clEvEUlfE_EEvSA_T1_T2_EUlP24curandStatePhilox4_32_10E0_ZNS1_27distribution_nullary_kernelIlf6float4S7_SJ_SE_EEvSA_SG_RKT3_T4_EUlifE0_EEvlNS_15PhiloxCudaStateESF_SG_)
        /*0224*/ 	.word	0x0000002c


	//----- nvinfo : EIATTR_FRAME_SIZE
	.align		4
.L_128:
        /*0228*/ 	.byte	0x04, 0x11
        /*022a*/ 	.short	(.L_130 - .L_129)
	.align		4
.L_129:
        /*022c*/ 	.word	index@($__internal_24_$__cuda_sm20_div_s64)
        /*0230*/ 	.word	0x00000000


	//----- nvinfo : EIATTR_FRAME_SIZE
	.align		4
.L_130:
        /*0234*/ 	.byte	0x04, 0x11
        /*0236*/ 	.short	(.L_132 - .L_131)
	.align		4
.L_131:
        /*0238*/ 	.word	index@(_ZN2at6native63_GLOBAL__N__7310b794_30_DistributionGeometricKernel_cu_fa6e70a443distribution_elementwise_grid_stride_kernelIfLi4EZNS0_9templates4cuda21uniform_and_transformIlfPNS_17CUDAGeneratorImplEZZZNS4_16geometric_kernelIS7_EEvRNS_18TensorIteratorBaseEdT_ENKUlvE_clEvENKUlvE2_clEvEUlfE_EEvSA_T1_T2_EUlP24curandStatePhilox4_32_10E0_ZNS1_27distribution_nullary_kernelIlf6float4S7_SJ_SE_EEvSA_SG_RKT3_T4_EUlifE0_EEvlNS_15PhiloxCudaStateESF_SG_)
        /*023c*/ 	.word	0x00000000


	//----- nvinfo : EIATTR_REGCOUNT
	.align		4
.L_132:
        /*0240*/ 	.byte	0x04, 0x2f
        /*0242*/ 	.short	(.L_134 - .L_133)
	.align		4
.L_133:
        /*0244*/ 	.word	index@(_ZN2at6native63_GLOBAL__N__7310b794_30_DistributionGeometricKernel_cu_fa6e70a443distribution_elementwise_grid_stride_kernelIfLi4EZNS0_9templates4cuda21uniform_and_transformIsfPNS_17CUDAGeneratorImplEZZZNS4_16geometric_kernelIS7_EEvRNS_18TensorIteratorBaseEdT_ENKUlvE_clEvENKUlvE3_clEvEUlfE_EEvSA_T1_T2_EUlP24curandStatePhilox4_32_10E_ZNS1_27distribution_nullary_kernelIsf7double2S7_SJ_SE_EEvSA_SG_RKT3_T4_EUlifE_EEvlNS_15PhiloxCudaStateESF_SG_)
        /*0248*/ 	.word	0x00000034


	//----- nvinfo : EIATTR_FRAME_SIZE
	.align		4
.L_134:
        /*024c*/ 	.byte	0x04, 0x11
        /*024e*/ 	.short	(.L_136 - .L_135)
	.align		4
.L_135:
        /*0250*/ 	.word	index@($__internal_23_$__cuda_sm20_div_s64)
        /*0254*/ 	.word	0x00000000


	//----- nvinfo : EIATTR_FRAME_SIZE
	.align		4
.L_136:
        /*0258*/ 	.byte	0x04, 0x11
        /*025a*/ 	.short	(.L_138 - .L_137)
	.align		4
.L_137:
        /*025c*/ 	.word	index@(_ZN2at6native63_GLOBAL__N__7310b794_30_DistributionGeometricKernel_cu_fa6e70a443distribution_elementwise_grid_stride_kernelIfLi4EZNS0_9templates4cuda21uniform_and_transformIsfPNS_17CUDAGeneratorImplEZZZNS4_16geometric_kernelIS7_EEvRNS_18TensorIteratorBaseEdT_ENKUlvE_clEvENKUlvE3_clEvEUlfE_EEvSA_T1_T2_EUlP24curandStatePhilox4_32_10E_ZNS1_27distribution_nullary_kernelIsf7double2S7_SJ_SE_EEvSA_SG_RKT3_T4_EUlifE_EEvlNS_15PhiloxCudaStateESF_SG_)
        /*0260*/ 	.word	0x00000000


	//----- nvinfo : EIATTR_REGCOUNT
	.align		4
.L_138:
        /*0264*/ 	.byte	0x04, 0x2f
        /*0266*/ 	.short	(.L_140 - .L_139)
	.align		4
.L_139:
        /*0268*/ 	.word	index@(_ZN2at6native63_GLOBAL__N__7310b794_30_DistributionGeometricKernel_cu_fa6e70a443distribution_elementwise_grid_stride_kernelIfLi4EZNS0_9templates4cuda21uniform_and_transformIsfPNS_17CUDAGeneratorImplEZZZNS4_16geometric_kernelIS7_EEvRNS_18TensorIteratorBaseEdT_ENKUlvE_clEvENKUlvE3_clEvEUlfE_EEvSA_T1_T2_EUlP24curandStatePhilox4_32_10E_ZNS1_27distribution_nullary_kernelIsf7double2S7_SJ_SE_EEvSA_SG_RKT3_T4_EUlifE0_EEvlNS_15PhiloxCudaStateESF_SG_)
        /*026c*/ 	.word	0x0000002e


	//----- nvinfo : EIATTR_FRAME_SIZE
	.align		4
.L_140:
        /*0270*/ 	.byte	0x04, 0x11
        /*0272*/ 	.short	(.L_142 - .L_141)
	.align		4
.L_141:
        /*0274*/ 	.word	index@($__internal_22_$__cuda_sm20_div_s64)
        /*0278*/ 	.word	0x00000000


	//----- nvinfo : EIATTR_FRAME_SIZE
	.align		4
.L_142:
        /*027c*/ 	.byte	0x04, 0x11
        /*027e*/ 	.short	(.L_144 - .L_143)
	.align		4
.L_143:
        /*0280*/ 	.word	index@(_ZN2at6native63_GLOBAL__N__7310b794_30_DistributionGeometricKernel_cu_fa6e70a443distribution_elementwise_grid_stride_kernelIfLi4EZNS0_9templates4cuda21uniform_and_transformIsfPNS_17CUDAGeneratorImplEZZZNS4_16geometric_kernelIS7_EEvRNS_18TensorIteratorBaseEdT_ENKUlvE_clEvENKUlvE3_clEvEUlfE_EEvSA_T1_T2_EUlP24curandStatePhilox4_32_10E_ZNS1_27distribution_nullary_kernelIsf7double2S7_SJ_SE_EEvSA_SG_RKT3_T4_EUlifE0_EEvlNS_15PhiloxCudaStateESF_SG_)
        /*0284*/ 	.word	0x00000000


	//----- nvinfo : EIATTR_REGCOUNT
	.align		4
.L_144:
        /*0288*/ 	.byte	0x04, 0x2f
        /*028a*/ 	.short	(.L_146 - .L_145)
	.align		4
.L_145:
        /*028c*/ 	.word	index@(_ZN2at6native63_GLOBAL__N__7310b794_30_DistributionGeometricKernel_cu_fa6e70a443distribution_elementwise_grid_stride_kernelIfLi4EZNS0_9templates4cuda21uniform_and_transformIsfPNS_17CUDAGeneratorImplEZZZNS4_16geometric_kernelIS7_EEvRNS_18TensorIteratorBaseEdT_ENKUlvE_clEvENKUlvE3_clEvEUlfE_EEvSA_T1_T2_EUlP24curandStatePhilox4_32_10E0_ZNS1_27distribution_nullary_kernelIsf6float4S7_SJ_SE_EEvSA_SG_RKT3_T4_EUlifE_EEvlNS_15PhiloxCudaStateESF_SG_)
        /*0290*/ 	.word	0x00000033


	//----- nvinfo : EIATTR_FRAME_SIZE
	.align		4
.L_146:
        /*0294*/ 	.byte	0x04, 0x11
        /*0296*/ 	.short	(.L_148 - .L_147)
	.align		4
.L_147:
        /*0298*/ 	.word	index@($__internal_21_$__cuda_sm20_div_s64)
        /*029c*/ 	.word	0x00000000


	//----- nvinfo : EIATTR_FRAME_SIZE
	.align		4
.L_148:
        /*02a0*/ 	.byte	0x04, 0x11
        /*02a2*/ 	.short	(.L_150 - .L_149)
	.align		4
.L_149:
        /*02a4*/ 	.word	index@(_ZN2at6native63_GLOBAL__N__7310b794_30_DistributionGeometricKernel_cu_fa6e70a443distribution_elementwise_grid_stride_kernelIfLi4EZNS0_9templates4cuda21uniform_and_transformIsfPNS_17CUDAGeneratorImplEZZZNS4_16geometric_kernelIS7_EEvRNS_18TensorIteratorBaseEdT_ENKUlvE_clEvENKUlvE3_clEvEUlfE_EEvSA_T1_T2_EUlP24curandStatePhilox4_32_10E0_ZNS1_27distribution_nullary_kernelIsf6float4S7_SJ_SE_EEvSA_SG_RKT3_T4_EUlifE_EEvlNS_15PhiloxCudaStateESF_SG_)
        /*02a8*/ 	.word	0x00000000


	//----- nvinfo : EIATTR_REGCOUNT
	.align		4
.L_150:
        /*02ac*/ 	.byte	0x04, 0x2f
        /*02ae*/ 	.short	(.L_152 - .L_151)
	.align		4
.L_151:
        /*02b0*/ 	.word	index@(_ZN2at6native63_GLOBAL__N__7310b794_30_DistributionGeometricKernel_cu_fa6e70a443distribution_elementwise_grid_stride_kernelIfLi4EZNS0_9templates4cuda21uniform_and_transformIsfPNS_17CUDAGeneratorImplEZZZNS4_16geometric_kernelIS7_EEvRNS_18TensorIteratorBaseEdT_ENKUlvE_clEvENKUlvE3_clEvEUlfE_EEvSA_T1_T2_EUlP24curandStatePhilox4_32_10E0_ZNS1_27distribution_nullary_kernelIsf6float4S7_SJ_SE_EEvSA_SG_RKT3_T4_EUlifE0_EEvlNS_15PhiloxCudaStateESF_SG_)
        /*02b4*/ 	.word	0x0000002c


	//----- nvinfo : EIATTR_FRAME_SIZE
	.align		4
.L_152:
        /*02b8*/ 	.byte	0x04, 0x11
        /*02ba*/ 	.short	(.L_154 - .L_153)
	.align		4
.L_153:
        /*02bc*/ 	.word	index@($__internal_20_$__cuda_sm20_div_s64)
        /*02c0*/ 	.word	0x00000000


	//----- nvinfo : EIATTR_FRAME_SIZE
	.align		4
.L_154:
        /*02c4*/ 	.byte	0x04, 0x11
        /*02c6*/ 	.short	(.L_156 - .L_155)
	.align		4
.L_155:
        /*02c8*/ 	.word	index@(_ZN2at6native63_GLOBAL__N__7310b794_30_DistributionGeometricKernel_cu_fa6e70a443distribution_elementwise_grid_stride_kernelIfLi4EZNS0_9templates4cuda21uniform_and_transformIsfPNS_17CUDAGeneratorImplEZZZNS4_16geometric_kernelIS7_EEvRNS_18TensorIteratorBaseEdT_ENKUlvE_clEvENKUlvE3_clEvEUlfE_EEvSA_T1_T2_EUlP24curandStatePhilox4_32_10E0_ZNS1_27distribution_nullary_kernelIsf6float4S7_SJ_SE_EEvSA_SG_RKT3_T4_EUlifE0_EEvlNS_15PhiloxCudaStateESF_SG_)
        /*02cc*/ 	.word	0x00000000


	//----- nvinfo : EIATTR_REGCOUNT
	.align		4
.L_156:
        /*02d0*/ 	.byte	0x04, 0x2f
        /*02d2*/ 	.short	(.L_158 - .L_157)
	.align		4
.L_157:
        /*02d4*/ 	.word	index@(_ZN2at6native63_GLOBAL__N__7310b794_30_DistributionGeometricKernel_cu_fa6e70a443distribution_elementwise_grid_stride_kernelIdLi2EZNS0_9templates4cuda21uniform_and_transformIddPNS_17CUDAGeneratorImplEZZZNS4_16geometric_kernelIS7_EEvRNS_18TensorIteratorBaseEdT_ENKUlvE_clEvENKUlvE4_clEvEUldE_EEvSA_T1_T2_EUlP24curandStatePhilox4_32_10E_ZNS1_27distribution_nullary_kernelIdd7double2S7_SJ_SE_EEvSA_SG_RKT3_T4_EUlidE_EEvlNS_15PhiloxCudaStateESF_SG_)
        /*02d8*/ 	.word	0x0000003b


	//----- nvinfo : EIATTR_FRAME_SIZE
	.align		4
.L_158:
        /*02dc*/ 	.byte	0x04, 0x11
        /*02de*/ 	.short	(.L_160 - .L_159)
	.align		4
.L_159:
        /*02e0*/ 	.word	index@($__internal_19_$__cuda_sm20_div_s64)
        /*02e4*/ 	.word	0x00000000


	//----- nvinfo : EIATTR_FRAME_SIZE
	.align		4
.L_160:
        /*02e8*/ 	.byte	0x04, 0x11
        /*02ea*/ 	.short	(.L_162 - .L_161)
	.align		4
.L_161:
        /*02ec*/ 	.word	index@($__internal_18_$__cuda_sm20_div_rn_f64_full)
        /*02f0*/ 	.word	0x00000000


	//----- nvinfo : EIATTR_FRAME_SIZE
	.align		4
.L_162:
        /*02f4*/ 	.byte	0x04, 0x11
        /*02f6*/ 	.short	(.L_164 - .L_163)
	.align		4
.L_163:
        /*02f8*/ 	.word	index@(_ZN2at6native63_GLOBAL__N__7310b794_30_DistributionGeometricKernel_cu_fa6e70a443distribution_elementwise_grid_stride_kernelIdLi2EZNS0_9templates4cuda21uniform_and_transformIddPNS_17CUDAGeneratorImplEZZZNS4_16geometric_kernelIS7_EEvRNS_18TensorIteratorBaseEdT_ENKUlvE_clEvENKUlvE4_clEvEUldE_EEvSA_T1_T2_EUlP24curandStatePhilox4_32_10E_ZNS1_27distribution_nullary_kernelIdd7double2S7_SJ_SE_EEvSA_SG_RKT3_T4_EUlidE_EEvlNS_15PhiloxCudaStateESF_SG_)
        /*02fc*/ 	.word	0x00000000


	//----- nvinfo : EIATTR_REGCOUNT
	.align		4
.L_164:
        /*0300*/ 	.byte	0x04, 0x2f
        /*0302*/ 	.short	(.L_166 - .L_165)
	.align		4
.L_165:
        /*0304*/ 	.word	index@(_ZN2at6native63_GLOBAL__N__7310b794_30_DistributionGeometricKernel_cu_fa6e70a443distribution_elementwise_grid_stride_kernelIdLi2EZNS0_9templates4cuda21uniform_and_transformIddPNS_17CUDAGeneratorImplEZZZNS4_16geometric_kernelIS7_EEvRNS_18TensorIteratorBaseEdT_ENKUlvE_clEvENKUlvE4_clEvEUldE_EEvSA_T1_T2_EUlP24curandStatePhilox4_32_10E_ZNS1_27distribution_nullary_kernelIdd7double2S7_SJ_SE_EEvSA_SG_RKT3_T4_EUlidE0_EEvlNS_15PhiloxCudaStateESF_SG_)
        /*0308*/ 	.word	0x0000003c


	//----- nvinfo : EIATTR_FRAME_SIZE
	.align		4
.L_166:
        /*030c*/ 	.byte	0x04, 0x11
        /*030e*/ 	.short	(.L_168 - .L_167)
	.align		4
.L_167:
        /*0310*/ 	.word	index@($__internal_17_$__cuda_sm20_div_s64)
        /*0314*/ 	.word	0x00000000


	//----- nvinfo : EIATTR_FRAME_SIZE
	.align		4
.L_168:
        /*0318*/ 	.byte	0x04, 0x11
        /*031a*/ 	.short	(.L_170 - .L_169)
	.align		4
.L_169:
        /*031c*/ 	.word	index@($__internal_16_$__cuda_sm20_div_rn_f64_full)
        /*0320*/ 	.word	0x00000000


	//----- nvinfo : EIATTR_FRAME_SIZE
	.align		4
.L_170:
        /*0324*/ 	.byte	0x04, 0x11
        /*0326*/ 	.short	(.L_172 - .L_171)
	.align		4
.L_171:
        /*0328*/ 	.word	index@(_ZN2at6native63_GLOBAL__N__7310b794_30_DistributionGeometricKernel_cu_fa6e70a443distribution_elementwise_grid_stride_kernelIdLi2EZNS0_9templates4cuda21uniform_and_transformIddPNS_17CUDAGeneratorImplEZZZNS4_16geometric_kernelIS7_EEvRNS_18TensorIteratorBaseEdT_ENKUlvE_clEvENKUlvE4_clEvEUldE_EEvSA_T1_T2_EUlP24curandStatePhilox4_32_10E_ZNS1_27distribution_nullary_kernelIdd7double2S7_SJ_SE_EEvSA_SG_RKT3_T4_EUlidE0_EEvlNS_15PhiloxCudaStateESF_SG_)
        /*032c*/ 	.word	0x00000000


	//----- nvinfo : EIATTR_REGCOUNT
	.align		4
.L_172:
        /*0330*/ 	.byte	0x04, 0x2f
        /*0332*/ 	.short	(.L_174 - .L_173)
	.align		4
.L_173:
        /*0334*/ 	.word	index@(_ZN2at6native63_GLOBAL__N__7310b794_30_DistributionGeometricKernel_cu_fa6e70a443distribution_elementwise_grid_stride_kernelIdLi2EZNS0_9templates4cuda21uniform_and_transformIddPNS_17CUDAGeneratorImplEZZZNS4_16geometric_kernelIS7_EEvRNS_18TensorIteratorBaseEdT_ENKUlvE_clEvENKUlvE4_clEvEUldE_EEvSA_T1_T2_EUlP24curandStatePhilox4_32_10E0_ZNS1_27distribution_nullary_kernelIdd6float4S7_SJ_SE_EEvSA_SG_RKT3_T4_EUlidE_EEvlNS_15PhiloxCudaStateESF_SG_)
        /*0338*/ 	.word	0x0000003d


	//----- nvinfo : EIATTR_FRAME_SIZE
	.align		4
.L_174:
        /*033c*/ 	.byte	0x04, 0x11
        /*033e*/ 	.short	(.L_176 - .L_175)
	.align		4
.L_175:
        /*0340*/ 	.word	index@($__internal_15_$__cuda_sm20_div_s64)
        /*0344*/ 	.word	0x00000000


	//----- nvinfo : EIATTR_FRAME_SIZE
	.align		4
.L_176:
        /*0348*/ 	.byte	0x04, 0x11
        /*034a*/ 	.short	(.L_178 - .L_177)
	.align		4
.L_177:
        /*034c*/ 	.word	index@($__internal_14_$__cuda_sm20_div_rn_f64_full)
        /*0350*/ 	.word	0x00000000


	//----- nvinfo : EIATTR_FRAME_SIZE
	.align		4
.L_178:
        /*0354*/ 	.byte	0x04, 0x11
        /*0356*/ 	.short	(.L_180 - .L_179)
	.align		4
.L_179:
        /*0358*/ 	.word	index@(_ZN2at6native63_GLOBAL__N__7310b794_30_DistributionGeometricKernel_cu_fa6e70a443distribution_elementwise_grid_stride_kernelIdLi2EZNS0_9templates4cuda21uniform_and_transformIddPNS_17CUDAGeneratorImplEZZZNS4_16geometric_kernelIS7_EEvRNS_18TensorIteratorBaseEdT_ENKUlvE_clEvENKUlvE4_clEvEUldE_EEvSA_T1_T2_EUlP24curandStatePhilox4_32_10E0_ZNS1_27distribution_nullary_kernelIdd6float4S7_SJ_SE_EEvSA_SG_RKT3_T4_EUlidE_EEvlNS_15PhiloxCudaStateESF_SG_)
        /*035c*/ 	.word	0x00000000


	//----- nvinfo : EIATTR_REGCOUNT
	.align		4
.L_180:
        /*0360*/ 	.byte	0x04, 0x2f
        /*0362*/ 	.short	(.L_182 - .L_181)
	.align		4
.L_181:
        /*0364*/ 	.word	index@(_ZN2at6native63_GLOBAL__N__7310b794_30_DistributionGeometricKernel_cu_fa6e70a443distribution_elementwise_grid_stride_kernelIdLi2EZNS0_9templates4cuda21uniform_and_transformIddPNS_17CUDAGeneratorImplEZZZNS4_16geometric_kernelIS7_EEvRNS_18TensorIteratorBaseEdT_ENKUlvE_clEvENKUlvE4_clEvEUldE_EEvSA_T1_T2_EUlP24curandStatePhilox4_32_10E0_ZNS1_27distribution_nullary_kernelIdd6float4S7_SJ_SE_EEvSA_SG_RKT3_T4_EUlidE0_EEvlNS_15PhiloxCudaStateESF_SG_)
        /*0368*/ 	.word	0x0000003d


	//----- nvinfo : EIATTR_FRAME_SIZE
	.align		4
.L_182:
        /*036c*/ 	.byte	0x04, 0x11
        /*036e*/ 	.short	(.L_184 - .L_183)
	.align		4
.L_183:
        /*0370*/ 	.word	index@($__internal_13_$__cuda_sm20_div_s64)
        /*0374*/ 	.word	0x00000000


	//----- nvinfo : EIATTR_FRAME_SIZE
	.align		4
.L_184:
        /*0378*/ 	.byte	0x04, 0x11
        /*037a*/ 	.short	(.L_186 - .L_185)
	.align		4
.L_185:
        /*037c*/ 	.word	index@($__internal_12_$__cuda_sm20_div_rn_f64_full)
        /*0380*/ 	.word	0x00000000


	//----- nvinfo : EIATTR_FRAME_SIZE
	.align		4
.L_186:
        /*0384*/ 	.byte	0x04, 0x11
        /*0386*/ 	.short	(.L_188 - .L_187)
	.align		4
.L_187:
        /*0388*/ 	.word	index@(_ZN2at6native63_GLOBAL__N__7310b794_30_DistributionGeometricKernel_cu_fa6e70a443distribution_elementwise_grid_stride_kernelIdLi2EZNS0_9templates4cuda21uniform_and_transformIddPNS_17CUDAGeneratorImplEZZZNS4_16geometric_kernelIS7_EEvRNS_18TensorIteratorBaseEdT_ENKUlvE_clEvENKUlvE4_clEvEUldE_EEvSA_T1_T2_EUlP24curandStatePhilox4_32_10E0_ZNS1_27distribution_nullary_kernelIdd6float4S7_SJ_SE_EEvSA_SG_RKT3_T4_EUlidE0_EEvlNS_15PhiloxCudaStateESF_SG_)
        /*038c*/ 	.word	0x00000000


	//----- nvinfo : EIATTR_REGCOUNT
	.align		4
.L_188:
        /*0390*/ 	.byte	0x04, 0x2f
        /*0392*/ 	.short	(.L_190 - .L_189)
	.align		4
.L_189:
        /*0394*/ 	.word	index@(_ZN2at6native63_GLOBAL__N__7310b794_30_DistributionGeometricKernel_cu_fa6e70a443distribution_elementwise_grid_stride_kernelIfLi4EZNS0_9templates4cuda21uniform_and_transformIffPNS_17CUDAGeneratorImplEZZZNS4_16geometric_kernelIS7_EEvRNS_18TensorIteratorBaseEdT_ENKUlvE_clEvENKUlvE5_clEvEUlfE_EEvSA_T1_T2_EUlP24curandStatePhilox4_32_10E_ZNS1_27distribution_nullary_kernelIff7double2S7_SJ_SE_EEvSA_SG_RKT3_T4_EUlifE_EEvlNS_15PhiloxCudaStateESF_SG_)
        /*0398*/ 	.word	0x00000034


	//----- nvinfo : EIATTR_FRAME_SIZE
	.align		4
.L_190:
        /*039c*/ 	.byte	0x04, 0x11
        /*039e*/ 	.short	(.L_192 - .L_191)
	.align		4
.L_191:
        /*03a0*/ 	.word	index@($__internal_11_$__cuda_sm20_div_s64)
        /*03a4*/ 	.word	0x00000000


	//----- nvinfo : EIATTR_FRAME_SIZE
	.align		4
.L_192:
        /*03a8*/ 	.byte	0x04, 0x11
        /*03aa*/ 	.short	(.L_194 - .L_193)
	.align		4
.L_193:
        /*03ac*/ 	.word	index@(_ZN2at6native63_GLOBAL__N__7310b794_30_DistributionGeometricKernel_cu_fa6e70a443distribution_elementwise_grid_stride_kernelIfLi4EZNS0_9templates4cuda21uniform_and_transformIffPNS_17CUDAGeneratorImplEZZZNS4_16geometric_kernelIS7_EEvRNS_18TensorIteratorBaseEdT_ENKUlvE_clEvENKUlvE5_clEvEUlfE_EEvSA_T1_T2_EUlP24curandStatePhilox4_32_10E_ZNS1_27distribution_nullary_kernelIff7double2S7_SJ_SE_EEvSA_SG_RKT3_T4_EUlifE_EEvlNS_15PhiloxCudaStateESF_SG_)
        /*03b0*/ 	.word	0x00000000


	//----- nvinfo : EIATTR_REGCOUNT
	.align		4
.L_194:
        /*03b4*/ 	.byte	0x04, 0x2f
        /*03b6*/ 	.short	(.L_196 - .L_195)
	.align		4
.L_195:
        /*03b8*/ 	.word	index@(_ZN2at6native63_GLOBAL__N__7310b794_30_DistributionGeometricKernel_cu_fa6e70a443distribution_elementwise_grid_stride_kernelIfLi4EZNS0_9templates4cuda21uniform_and_transformIffPNS_17CUDAGeneratorImplEZZZNS4_16geometric_kernelIS7_EEvRNS_18TensorIteratorBaseEdT_ENKUlvE_clEvENKUlvE5_clEvEUlfE_EEvSA_T1_T2_EUlP24curandStatePhilox4_32_10E_ZNS1_27distribution_nullary_kernelIff7double2S7_SJ_SE_EEvSA_SG_RKT3_T4_EUlifE0_EEvlNS_15PhiloxCudaStateESF_SG_)
        /*03bc*/ 	.word	0x0000002e


	//----- nvinfo : EIATTR_FRAME_SIZE
	.align		4
.L_196:
        /*03c0*/ 	.byte	0x04, 0x11
        /*03c2*/ 	.short	(.L_198 - .L_197)
	.align		4
.L_197:
        /*03c4*/ 	.word	index@($__internal_10_$__cuda_sm20_div_s64)
        /*03c8*/ 	.word	0x00000000


	//----- nvinfo : EIATTR_FRAME_SIZE
	.align		4
.L_198:
        /*03cc*/ 	.byte	0x04, 0x11
        /*03ce*/ 	.short	(.L_200 - .L_199)
	.align		4
.L_199:
        /*03d0*/ 	.word	index@(_ZN2at6native63_GLOBAL__N__7310b794_30_DistributionGeometricKernel_cu_fa6e70a443distribution_elementwise_grid_stride_kernelIfLi4EZNS0_9templates4cuda21uniform_and_transformIffPNS_17CUDAGeneratorImplEZZZNS4_16geometric_kernelIS7_EEvRNS_18TensorIteratorBaseEdT_ENKUlvE_clEvENKUlvE5_clEvEUlfE_EEvSA_T1_T2_EUlP24curandStatePhilox4_32_10E_ZNS1_27distribution_nullary_kernelIff7double2S7_SJ_SE_EEvSA_SG_RKT3_T4_EUlifE0_EEvlNS_15PhiloxCudaStateESF_SG_)
        /*03d4*/ 	.word	0x00000000


	//----- nvinfo : EIATTR_REGCOUNT
	.align		4
.L_200:
        /*03d8*/ 	.byte	0x04, 0x2f
        /*03da*/ 	.short	(.L_202 - .L_201)
	.align		4
.L_201:
        /*03dc*/ 	.word	index@(_ZN2at6native63_GLOBAL__N__7310b794_30_DistributionGeometricKernel_cu_fa6e70a443distribution_elementwise_grid_stride_kernelIfLi4EZNS0_9templates4cuda21uniform_and_transformIffPNS_17CUDAGeneratorImplEZZZNS4_16geometric_kernelIS7_EEvRNS_18TensorIteratorBaseEdT_ENKUlvE_clEvENKUlvE5_clEvEUlfE_EEvSA_T1_T2_EUlP24curandStatePhilox4_32_10E0_ZNS1_27distribution_nullary_kernelIff6float4S7_SJ_SE_EEvSA_SG_RKT3_T4_EUlifE_EEvlNS_15PhiloxCudaStateESF_SG_)
        /*03e0*/ 	.word	0x00000033


	//----- nvinfo : EIATTR_FRAME_SIZE
	.align		4
.L_202:
        /*03e4*/ 	.byte	0x04, 0x11
        /*03e6*/ 	.short	(.L_204 - .L_203)
	.align		4
.L_203:
        /*03e8*/ 	.word	index@($__internal_9_$__cuda_sm20_div_s64)
        /*03ec*/ 	.word	0x00000000


	//----- nvinfo : EIATTR_FRAME_SIZE
	.align		4
.L_204:
        /*03f0*/ 	.byte	0x04, 0x11
        /*03f2*/ 	.short	(.L_206 - .L_205)
	.align		4
.L_205:
        /*03f4*/ 	.word	index@(_ZN2at6native63_GLOBAL__N__7310b794_30_DistributionGeometricKernel_cu_fa6e70a443distribution_elementwise_grid_stride_kernelIfLi4EZNS0_9templates4cuda21uniform_and_transformIffPNS_17CUDAGeneratorImplEZZZNS4_16geometric_kernelIS7_EEvRNS_18TensorIteratorBaseEdT_ENKUlvE_clEvENKUlvE5_clEvEUlfE_EEvSA_T1_T2_EUlP24curandStatePhilox4_32_10E0_ZNS1_27distribution_nullary_kernelIff6float4S7_SJ_SE_EEvSA_SG_RKT3_T4_EUlifE_EEvlNS_15PhiloxCudaStateESF_SG_)
        /*03f8*/ 	.word	0x00000000


	//----- nvinfo : EIATTR_REGCOUNT
	.align		4
.L_206:
        /*03fc*/ 	.byte	0x04, 0x2f
        /*03fe*/ 	.short	(.L_208 - .L_207)
	.align		4
.L_207:
        /*0400*/ 	.word	index@(_ZN2at6native63_GLOBAL__N__7310b794_30_DistributionGeometricKernel_cu_fa6e70a443distribution_elementwise_grid_stride_kernelIfLi4EZNS0_9templates4cuda21uniform_and_transformIffPNS_17CUDAGeneratorImplEZZZNS4_16geometric_kernelIS7_EEvRNS_18TensorIteratorBaseEdT_ENKUlvE_clEvENKUlvE5_clEvEUlfE_EEvSA_T1_T2_EUlP24curandStatePhilox4_32_10E0_ZNS1_27distribution_nullary_kernelIff6float4S7_SJ_SE_EEvSA_SG_RKT3_T4_EUlifE0_EEvlNS_15PhiloxCudaStateESF_SG_)
        /*0404*/ 	.word	0x0000002c


	//----- nvinfo : EIATTR_FRAME_SIZE
	.align		4
.L_208:
        /*0408*/ 	.byte	0x04, 0x11
        /*040a*/ 	.short	(.L_210 - .L_209)
	.align		4
.L_209:
        /*040c*/ 	.word	index@($__internal_8_$__cuda_sm20_div_s64)
        /*0410*/ 	.word	0x00000000


	//----- nvinfo : EIATTR_FRAME_SIZE
	.align		4
.L_210:
        /*0414*/ 	.byte	0x04, 0x11
        /*0416*/ 	.short	(.L_212 - .L_211)
	.align		4
.L_211:
        /*0418*/ 	.word	index@(_ZN2at6native63_GLOBAL__N__7310b794_30_DistributionGeometricKernel_cu_fa6e70a443distribution_elementwise_grid_stride_kernelIfLi4EZNS0_9templates4cuda21uniform_and_transformIffPNS_17CUDAGeneratorImplEZZZNS4_16geometric_kernelIS7_EEvRNS_18TensorIteratorBaseEdT_ENKUlvE_clEvENKUlvE5_clEvEUlfE_EEvSA_T1_T2_EUlP24curandStatePhilox4_32_10E0_ZNS1_27distribution_nullary_kernelIff6float4S7_SJ_SE_EEvSA_SG_RKT3_T4_EUlifE0_EEvlNS_15PhiloxCudaStateESF_SG_)
        /*041c*/ 	.word	0x00000000


	//----- nvinfo : EIATTR_REGCOUNT
	.align		4
.L_212:
        /*0420*/ 	.byte	0x04, 0x2f
        /*0422*/ 	.short	(.L_214 - .L_213)
	.align		4
.L_213:
        /*0424*/ 	.word	index@(_ZN2at6native63_GLOBAL__N__7310b794_30_DistributionGeometricKernel_cu_fa6e70a443distribution_elementwise_grid_stride_kernelIfLi4EZNS0_9templates4cuda21uniform_and_transformIN3c104HalfEfPNS_17CUDAGeneratorImplEZZZNS4_16geometric_kernelIS9_EEvRNS_18TensorIteratorBaseEdT_ENKUlvE_clEvENKUlvE6_clEvEUlfE_EEvSC_T1_T2_EUlP24curandStatePhilox4_32_10E_ZNS1_27distribution_nullary_kernelIS7_f7double2S9_SL_SG_EEvSC_SI_RKT3_T4_EUlifE_EEvlNS_15PhiloxCudaStateESH_SI_)
        /*0428*/ 	.word	0x00000030


	//----- nvinfo : EIATTR_FRAME_SIZE
	.align		4
.L_214:
        /*042c*/ 	.byte	0x04, 0x11
        /*042e*/ 	.short	(.L_216 - .L_215)
	.align		4
.L_215:
        /*0430*/ 	.word	index@($__internal_7_$__cuda_sm20_div_s64)
        /*0434*/ 	.word	0x00000000


	//----- nvinfo : EIATTR_FRAME_SIZE
	.align		4
.L_216:
        /*0438*/ 	.byte	0x04, 0x11
        /*043a*/ 	.short	(.L_218 - .L_217)
	.align		4
.L_217:
        /*043c*/ 	.word	index@(_ZN2at6native63_GLOBAL__N__7310b794_30_DistributionGeometricKernel_cu_fa6e70a443distribution_elementwise_grid_stride_kernelIfLi4EZNS0_9templates4cuda21uniform_and_transformIN3c104HalfEfPNS_17CUDAGeneratorImplEZZZNS4_16geometric_kernelIS9_EEvRNS_18TensorIteratorBaseEdT_ENKUlvE_clEvENKUlvE6_clEvEUlfE_EEvSC_T1_T2_EUlP24curandStatePhilox4_32_10E_ZNS1_27distribution_nullary_kernelIS7_f7double2S9_SL_SG_EEvSC_SI_RKT3_T4_EUlifE_EEvlNS_15PhiloxCudaStateESH_SI_)
        /*0440*/ 	.word	0x00000000


	//----- nvinfo : EIATTR_REGCOUNT
	.align		4
.L_218:
        /*0444*/ 	.byte	0x04, 0x2f
        /*0446*/ 	.short	(.L_220 - .L_219)
	.align		4
.L_219:
        /*0448*/ 	.word	index@(_ZN2at6native63_GLOBAL__N__7310b794_30_DistributionGeometricKernel_cu_fa6e70a443distribution_elementwise_grid_stride_kernelIfLi4EZNS0_9templates4cuda21uniform_and_transformIN3c104HalfEfPNS_17CUDAGeneratorImplEZZZNS4_16geometric_kernelIS9_EEvRNS_18TensorIteratorBaseEdT_ENKUlvE_clEvENKUlvE6_clEvEUlfE_EEvSC_T1_T2_EUlP24curandStatePhilox4_32_10E_ZNS1_27distribution_nullary_kernelIS7_f7double2S9_SL_SG_EEvSC_SI_RKT3_T4_EUlifE0_EEvlNS_15PhiloxCudaStateESH_SI_)
        /*044c*/ 	.word	0x0000002d


	//----- nvinfo : EIATTR_FRAME_SIZE
	.align		4
.L_220:
        /*0450*/ 	.byte	0x04, 0x11
        /*0452*/ 	.short	(.L_222 - .L_221)
	.align		4
.L_221:
        /*0454*/ 	.word	index@($__internal_6_$__cuda_sm20_div_s64)
        /*0458*/ 	.word	0x00000000


	//----- nvinfo : EIATTR_FRAME_SIZE
	.align		4
.L_222:
        /*045c*/ 	.byte	0x04, 0x11
        /*045e*/ 	.short	(.L_224 - .L_223)
	.align		4
.L_223:
        /*0460*/ 	.word	index@(_ZN2at6native63_GLOBAL__N__7310b794_30_DistributionGeometricKernel_cu_fa6e70a443distribution_elementwise_grid_stride_kernelIfLi4EZNS0_9templates4cuda21uniform_and_transformIN3c104HalfEfPNS_17CUDAGeneratorImplEZZZNS4_16geometric_kernelIS9_EEvRNS_18TensorIteratorBaseEdT_ENKUlvE_clEvENKUlvE6_clEvEUlfE_EEvSC_T1_T2_EUlP24curandStatePhilox4_32_10E_ZNS1_27distribution_nullary_kernelIS7_f7double2S9_SL_SG_EEvSC_SI_RKT3_T4_EUlifE0_EEvlNS_15PhiloxCudaStateESH_SI_)
        /*0464*/ 	.word	0x00000000


	//----- nvinfo : EIATTR_REGCOUNT
	.align		4
.L_224:
        /*0468*/ 	.byte	0x04, 0x2f
        /*046a*/ 	.short	(.L_226 - .L_225)
	.align		4
.L_225:
        /*046c*/ 	.word	index@(_ZN2at6native63_GLOBAL__N__7310b794_30_DistributionGeometricKernel_cu_fa6e70a443distribution_elementwise_grid_stride_kernelIfLi4EZNS0_9templates4cuda21uniform_and_transformIN3c104HalfEfPNS_17CUDAGeneratorImplEZZZNS4_16geometric_kernelIS9_EEvRNS_18TensorIteratorBaseEdT_ENKUlvE_clEvENKUlvE6_clEvEUlfE_EEvSC_T1_T2_EUlP24curandStatePhilox4_32_10E0_ZNS1_27distribution_nullary_kernelIS7_f6float4S9_SL_SG_EEvSC_SI_RKT3_T4_EUlifE_EEvlNS_15PhiloxCudaStateESH_SI_)
        /*0470*/ 	.word	0x00000034


	//----- nvinfo : EIATTR_FRAME_SIZE
	.align		4
.L_226:
        /*0474*/ 	.byte	0x04, 0x11
        /*0476*/ 	.short	(.L_228 - .L_227)
	.align		4
.L_227:
        /*0478*/ 	.word	index@($__internal_5_$__cuda_sm20_div_s64)
        /*047c*/ 	.word	0x00000000


	//----- nvinfo : EIATTR_FRAME_SIZE
	.align		4
.L_228:
        /*0480*/ 	.byte	0x04, 0x11
        /*0482*/ 	.short	(.L_230 - .L_229)
	.align		4
.L_229:
        /*0484*/ 	.word	index@(_ZN2at6native63_GLOBAL__N__7310b794_30_DistributionGeometricKernel_cu_fa6e70a443distribution_elementwise_grid_stride_kernelIfLi4EZNS0_9templates4cuda21uniform_and_transformIN3c104HalfEfPNS_17CUDAGeneratorImplEZZZNS4_16geometric_kernelIS9_EEvRNS_18TensorIteratorBaseEdT_ENKUlvE_clEvENKUlvE6_clEvEUlfE_EEvSC_T1_T2_EUlP24curandStatePhilox4_32_10E0_ZNS1_27distribution_nullary_kernelIS7_f6float4S9_SL_SG_EEvSC_SI_RKT3_T4_EUlifE_EEvlNS_15PhiloxCudaStateESH_SI_)
        /*0488*/ 	.word	0x00000000


	//----- nvinfo : EIATTR_REGCOUNT
	.align		4
.L_230:
        /*048c*/ 	.byte	0x04, 0x2f
        /*048e*/ 	.short	(.L_232 - .L_231)
	.align		4
.L_231:
        /*0490*/ 	.word	index@(_ZN2at6native63_GLOBAL__N__7310b794_30_DistributionGeometricKernel_cu_fa6e70a443distribution_elementwise_grid_stride_kernelIfLi4EZNS0_9templates4cuda21uniform_and_transformIN3c104HalfEfPNS_17CUDAGeneratorImplEZZZNS4_16geometric_kernelIS9_EEvRNS_18TensorIteratorBaseEdT_ENKUlvE_clEvENKUlvE6_clEvEUlfE_EEvSC_T1_T2_EUlP24curandStatePhilox4_32_10E0_ZNS1_27distribution_nullary_kernelIS7_f6float4S9_SL_SG_EEvSC_SI_RKT3_T4_EUlifE0_EEvlNS_15PhiloxCudaStateESH_SI_)
        /*0494*/ 	.word	0x0000002a


	//----- nvinfo : EIATTR_FRAME_SIZE
	.align		4
.L_232:
        /*0498*/ 	.byte	0x04, 0x11
        /*049a*/ 	.short	(.L_234 - .L_233)
	.align		4
.L_233:
        /*049c*/ 	.word	index@($__internal_4_$__cuda_sm20_div_s64)
        /*04a0*/ 	.word	0x00000000


	//----- nvinfo : EIATTR_FRAME_SIZE
	.align		4
.L_234:
        /*04a4*/ 	.byte	0x04, 0x11
        /*04a6*/ 	.short	(.L_236 - .L_235)
	.align		4
.L_235:
        /*04a8*/ 	.word	index@(_ZN2at6native63_GLOBAL__N__7310b794_30_DistributionGeometricKernel_cu_fa6e70a443distribution_elementwise_grid_stride_kernelIfLi4EZNS0_9templates4cuda21uniform_and_transformIN3c104HalfEfPNS_17CUDAGeneratorImplEZZZNS4_16geometric_kernelIS9_EEvRNS_18TensorIteratorBaseEdT_ENKUlvE_clEvENKUlvE6_clEvEUlfE_EEvSC_T1_T2_EUlP24curandStatePhilox4_32_10E0_ZNS1_27distribution_nullary_kernelIS7_f6float4S9_SL_SG_EEvSC_SI_RKT3_T4_EUlifE0_EEvlNS_15PhiloxCudaStateESH_SI_)
        /*04ac*/ 	.word	0x00000000


	//----- nvinfo : EIATTR_REGCOUNT
	.align		4
.L_236:
        /*04b0*/ 	.byte	0x04, 0x2f
        /*04b2*/ 	.short	(.L_238 - .L_237)
	.align		4
.L_237:
        /*04b4*/ 	.word	index@(_ZN2at6native63_GLOBAL__N__7310b794_30_DistributionGeometricKernel_cu_fa6e70a443distribution_elementwise_grid_stride_kernelIfLi4EZNS0_9templates4cuda21uniform_and_transformIN3c108BFloat16EfPNS_17CUDAGeneratorImplEZZZNS4_16geometric_kernelIS9_EEvRNS_18TensorIteratorBaseEdT_ENKUlvE_clEvENKUlvE7_clEvEUlfE_EEvSC_T1_T2_EUlP24curandStatePhilox4_32_10E_ZNS1_27distribution_nullary_kernelIS7_f7double2S9_SL_SG_EEvSC_SI_RKT3_T4_EUlifE_EEvlNS_15PhiloxCudaStateESH_SI_)
        /*04b8*/ 	.word	0x00000030


	//----- nvinfo : EIATTR_FRAME_SIZE
	.align		4
.L_238:
        /*04bc*/ 	.byte	0x04, 0x11
        /*04be*/ 	.short	(.L_240 - .L_239)
	.align		4
.L_239:
        /*04c0*/ 	.word	index@($__internal_3_$__cuda_sm20_div_s64)
        /*04c4*/ 	.word	0x00000000


	//----- nvinfo : EIATTR_FRAME_SIZE
	.align		4
.L_240:
        /*04c8*/ 	.byte	0x04, 0x11
        /*04ca*/ 	.short	(.L_242 - .L_241)
	.align		4
.L_241:
        /*04cc*/ 	.word	index@(_ZN2at6native63_GLOBAL__N__7310b794_30_DistributionGeometricKernel_cu_fa6e70a443distribution_elementwise_grid_stride_kernelIfLi4EZNS0_9templates4cuda21uniform_and_transformIN3c108BFloat16EfPNS_17CUDAGeneratorImplEZZZNS4_16geometric_kernelIS9_EEvRNS_18TensorIteratorBaseEdT_ENKUlvE_clEvENKUlvE7_clEvEUlfE_EEvSC_T1_T2_EUlP24curandStatePhilox4_32_10E_ZNS1_27distribution_nullary_kernelIS7_f7double2S9_SL_SG_EEvSC_SI_RKT3_T4_EUlifE_EEvlNS_15PhiloxCudaStateESH_SI_)
        /*04d0*/ 	.word	0x00000000


	//----- nvinfo : EIATTR_REGCOUNT
	.align		4
.L_242:
        /*04d4*/ 	.byte	0x04, 0x2f
        /*04d6*/ 	.short	(.L_244 - .L_243)
	.align		4
.L_243:
        /*04d8*/ 	.word	index@(_ZN2at6native63_GLOBAL__N__7310b794_30_DistributionGeometricKernel_cu_fa6e70a443distribution_elementwise_grid_stride_kernelIfLi4EZNS0_9templates4cuda21uniform_and_transformIN3c108BFloat16EfPNS_17CUDAGeneratorImplEZZZNS4_16geometric_kernelIS9_EEvRNS_18TensorIteratorBaseEdT_ENKUlvE_clEvENKUlvE7_clEvEUlfE_EEvSC_T1_T2_EUlP24curandStatePhilox4_32_10E_ZNS1_27distribution_nullary_kernelIS7_f7double2S9_SL_SG_EEvSC_SI_RKT3_T4_EUlifE0_EEvlNS_15PhiloxCudaStateESH_SI_)
        /*04dc*/ 	.word	0x0000002d


	//----- nvinfo : EIATTR_FRAME_SIZE
	.align		4
.L_244:
        /*04e0*/ 	.byte	0x04, 0x11
        /*04e2*/ 	.short	(.L_246 - .L_245)
	.align		4
.L_245:
        /*04e4*/ 	.word	index@($__internal_2_$__cuda_sm20_div_s64)
        /*04e8*/ 	.word	0x00000000


	//----- nvinfo : EIATTR_FRAME_SIZE
	.align		4
.L_246:
        /*04ec*/ 	.byte	0x04, 0x11
        /*04ee*/ 	.short	(.L_248 - .L_247)
	.align		4
.L_247:
        /*04f0*/ 	.word	index@(_ZN2at6native63_GLOBAL__N__7310b794_30_DistributionGeometricKernel_cu_fa6e70a443distribution_elementwise_grid_stride_kernelIfLi4EZNS0_9templates4cuda21uniform_and_transformIN3c108BFloat16EfPNS_17CUDAGeneratorImplEZZZNS4_16geometric_kernelIS9_EEvRNS_18TensorIteratorBaseEdT_ENKUlvE_clEvENKUlvE7_clEvEUlfE_EEvSC_T1_T2_EUlP24curandStatePhilox4_32_10E_ZNS1_27distribution_nullary_kernelIS7_f7double2S9_SL_SG_EEvSC_SI_RKT3_T4_EUlifE0_EEvlNS_15PhiloxCudaStateESH_SI_)
        /*04f4*/ 	.word	0x00000000


	//----- nvinfo : EIATTR_REGCOUNT
	.align		4
.L_248:
        /*04f8*/ 	.byte	0x04, 0x2f
        /*04fa*/ 	.short	(.L_250 - .L_249)
	.align		4
.L_249:
        /*04fc*/ 	.word	index@(_ZN2at6native63_GLOBAL__N__7310b794_30_DistributionGeometricKernel_cu_fa6e70a443distribution_elementwise_grid_stride_kernelIfLi4EZNS0_9templates4cuda21uniform_and_transformIN3c108BFloat16EfPNS_17CUDAGeneratorImplEZZZNS4_16geometric_kernelIS9_EEvRNS_18TensorIteratorBaseEdT_ENKUlvE_clEvENKUlvE7_clEvEUlfE_EEvSC_T1_T2_EUlP24curandStatePhilox4_32_10E0_ZNS1_27distribution_nullary_kernelIS7_f6float4S9_SL_SG_EEvSC_SI_RKT3_T4_EUlifE_EEvlNS_15PhiloxCudaStateESH_SI_)
        /*0500*/ 	.word	0x00000034


	//----- nvinfo : EIATTR_FRAME_SIZE
	.align		4
.L_250:
        /*0504*/ 	.byte	0x04, 0x11
        /*0506*/ 	.short	(.L_252 - .L_251)
	.align		4
.L_251:
        /*0508*/ 	.word	index@($__internal_1_$__cuda_sm20_div_s64)
        /*050c*/ 	.word	0x00000000


	//----- nvinfo : EIATTR_FRAME_SIZE
	.align		4
.L_252:
        /*0510*/ 	.byte	0x04, 0x11
        /*0512*/ 	.short	(.L_254 - .L_253)
	.align		4
.L_253:
        /*0514*/ 	.word	index@(_ZN2at6native63_GLOBAL__N__7310b794_30_DistributionGeometricKernel_cu_fa6e70a443distribution_elementwise_grid_stride_kernelIfLi4EZNS0_9templates4cuda21uniform_and_transformIN3c108BFloat16EfPNS_17CUDAGeneratorImplEZZZNS4_16geometric_kernelIS9_EEvRNS_18TensorIteratorBaseEdT_ENKUlvE_clEvENKUlvE7_clEvEUlfE_EEvSC_T1_T2_EUlP24curandStatePhilox4_32_10E0_ZNS1_27distribution_nullary_kernelIS7_f6float4S9_SL_SG_EEvSC_SI_RKT3_T4_EUlifE_EEvlNS_15PhiloxCudaStateESH_SI_)
        /*0518*/ 	.word	0x00000000


	//----- nvinfo : EIATTR_REGCOUNT
	.align		4
.L_254:
        /*051c*/ 	.byte	0x04, 0x2f
        /*051e*/ 	.short	(.L_256 - .L_255)
	.align		4
.L_255:
        /*0520*/ 	.word	index@(_ZN2at6native63_GLOBAL__N__7310b794_30_DistributionGeometricKernel_cu_fa6e70a443distribution_elementwise_grid_stride_kernelIfLi4EZNS0_9templates4cuda21uniform_and_transformIN3c108BFloat16EfPNS_17CUDAGeneratorImplEZZZNS4_16geometric_kernelIS9_EEvRNS_18TensorIteratorBaseEdT_ENKUlvE_clEvENKUlvE7_clEvEUlfE_EEvSC_T1_T2_EUlP24curandStatePhilox4_32_10E0_ZNS1_27distribution_nullary_kernelIS7_f6float4S9_SL_SG_EEvSC_SI_RKT3_T4_EUlifE0_EEvlNS_15PhiloxCudaStateESH_SI_)
        /*0524*/ 	.word	0x0000002a


	//----- nvinfo : EIATTR_FRAME_SIZE
	.align		4
.L_256:
        /*0528*/ 	.byte	0x04, 0x11
        /*052a*/ 	.short	(.L_258 - .L_257)
	.align		4
.L_257:
        /*052c*/ 	.word	index@($__internal_0_$__cuda_sm20_div_s64)
        /*0530*/ 	.word	0x00000000


	//----- nvinfo : EIATTR_FRAME_SIZE
	.align		4
.L_258:
        /*0534*/ 	.byte	0x04, 0x11
        /*0536*/ 	.short	(.L_260 - .L_259)
	.align		4
.L_259:
        /*0538*/ 	.word	index@(_ZN2at6native63_GLOBAL__N__7310b794_30_DistributionGeometricKernel_cu_fa6e70a443distribution_elementwise_grid_stride_kernelIfLi4EZNS0_9templates4cuda21uniform_and_transformIN3c108BFloat16EfPNS_17CUDAGeneratorImplEZZZNS4_16geometric_kernelIS9_EEvRNS_18TensorIteratorBaseEdT_ENKUlvE_clEvENKUlvE7_clEvEUlfE_EEvSC_T1_T2_EUlP24curandStatePhilox4_32_10E0_ZNS1_27distribution_nullary_kernelIS7_f6float4S9_SL_SG_EEvSC_SI_RKT3_T4_EUlifE0_EEvlNS_15PhiloxCudaStateESH_SI_)
        /*053c*/ 	.word	0x00000000


	//----- nvinfo : EIATTR_MIN_STACK_SIZE
	.align		4
.L_260:
        /*0540*/ 	.byte	0x04, 0x12
        /*0542*/ 	.short	(.L_262 - .L_261)
	.align		4
.L_261:
        /*0544*/ 	.word	index@(_ZN2at6native63_GLOBAL__N__7310b794_30_DistributionGeometricKernel_cu_fa6e70a443distribution_elementwise_grid_stride_kernelIfLi4EZNS0_9templates4cuda21uniform_and_transformIN3c108BFloat16EfPNS_17CUDAGeneratorImplEZZZNS4_16geometric_kernelIS9_EEvRNS_18TensorIteratorBaseEdT_ENKUlvE_clEvENKUlvE7_clEvEUlfE_EEvSC_T1_T2_EUlP24curandStatePhilox4_32_10E0_ZNS1_27distribution_nullary_kernelIS7_f6float4S9_SL_SG_EEvSC_SI_RKT3_T4_EUlifE0_EEvlNS_15PhiloxCudaStateESH_SI_)
        /*0548*/ 	.word	0x00000000


	//----- nvinfo : EIATTR_MIN_STACK_SIZE
	.align		4
.L_262:
        /*054c*/ 	.byte	0x04, 0x12
        /*054e*/ 	.short	(.L_264 - .L_263)
	.align		4
.L_263:
        /*0550*/ 	.word	index@(_ZN2at6native63_GLOBAL__N__7310b794_30_DistributionGeometricKernel_cu_fa6e70a443distribution_elementwise_grid_stride_kernelIfLi4EZNS0_9templates4cuda21uniform_and_transformIN3c108BFloat16EfPNS_17CUDAGeneratorImplEZZZNS4_16geometric_kernelIS9_EEvRNS_18TensorIteratorBaseEdT_ENKUlvE_clEvENKUlvE7_clEvEUlfE_EEvSC_T1_T2_EUlP24curandStatePhilox4_32_10E0_ZNS1_27distribution_nullary_kernelIS7_f6float4S9_SL_SG_EEvSC_SI_RKT3_T4_EUlifE_EEvlNS_15PhiloxCudaStateESH_SI_)
        /*0554*/ 	.word	0x00000000


	//----- nvinfo : EIATTR_MIN_STACK_SIZE
	.align		4
.L_264:
        /*0558*/ 	.byte	0x04, 0x12
        /*055a*/ 	.short	(.L_266 - .L_265)
	.align		4
.L_265:
        /*055c*/ 	.word	index@(_ZN2at6native63_GLOBAL__N__7310b794_30_DistributionGeometricKernel_cu_fa6e70a443distribution_elementwise_grid_stride_kernelIfLi4EZNS0_9templates4cuda21uniform_and_transformIN3c108BFloat16EfPNS_17CUDAGeneratorImplEZZZNS4_16geometric_kernelIS9_EEvRNS_18TensorIteratorBaseEdT_ENKUlvE_clEvENKUlvE7_clEvEUlfE_EEvSC_T1_T2_EUlP24curandStatePhilox4_32_10E_ZNS1_27distribution_nullary_kernelIS7_f7double2S9_SL_SG_EEvSC_SI_RKT3_T4_EUlifE0_EEvlNS_15PhiloxCudaStateESH_SI_)
        /*0560*/ 	.word	0x00000000


	//----- nvinfo : EIATTR_MIN_STACK_SIZE
	.align		4
.L_266:
        /*0564*/ 	.byte	0x04, 0x12
        /*0566*/ 	.short	(.L_268 - .L_267)
	.align		4
.L_267:
        /*0568*/ 	.word	index@(_ZN2at6native63_GLOBAL__N__7310b794_30_DistributionGeometricKernel_cu_fa6e70a443distribution_elementwise_grid_stride_kernelIfLi4EZNS0_9templates4cuda21uniform_and_transformIN3c108BFloat16EfPNS_17CUDAGeneratorImplEZZZNS4_16geometric_kernelIS9_EEvRNS_18TensorIteratorBaseEdT_ENKUlvE_clEvENKUlvE7_clEvEUlfE_EEvSC_T1_T2_EUlP24curandStatePhilox4_32_10E_ZNS1_27distribution_nullary_kernelIS7_f7double2S9_SL_SG_EEvSC_SI_RKT3_T4_EUlifE_EEvlNS_15PhiloxCudaStateESH_SI_)
        /*056c*/ 	.word	0x00000000


	//----- nvinfo : EIATTR_MIN_STACK_SIZE
	.align		4
.L_268:
        /*0570*/ 	.byte	0x04, 0x12
        /*0572*/ 	.short	(.L_270 - .L_269)
	.align		4
.L_269:
        /*0574*/ 	.word	index@(_ZN2at6native63_GLOBAL__N__7310b794_30_DistributionGeometricKernel_cu_fa6e70a443distribution_elementwise_grid_stride_kernelIfLi4EZNS0_9templates4cuda21uniform_and_transformIN3c104HalfEfPNS_17CUDAGeneratorImplEZZZNS4_16geometric_kernelIS9_EEvRNS_18TensorIteratorBaseEdT_ENKUlvE_clEvENKUlvE6_clEvEUlfE_EEvSC_T1_T2_EUlP24curandStatePhilox4_32_10E0_ZNS1_27distribution_nullary_kernelIS7_f6float4S9_SL_SG_EEvSC_SI_RKT3_T4_EUlifE0_EEvlNS_15PhiloxCudaStateESH_SI_)
        /*0578*/ 	.word	0x00000000


	//----- nvinfo : EIATTR_MIN_STACK_SIZE
	.align		4
.L_270:
        /*057c*/ 	.byte	0x04, 0x12
        /*057e*/ 	.short	(.L_272 - .L_271)
	.align		4
.L_271:
        /*0580*/ 	.word	index@(_ZN2at6native63_GLOBAL__N__7310b794_30_DistributionGeometricKernel_cu_fa6e70a443distribution_elementwise_grid_stride_kernelIfLi4EZNS0_9templates4cuda21uniform_and_transformIN3c104HalfEfPNS_17CUDAGeneratorImplEZZZNS4_16geometric_kernelIS9_EEvRNS_18TensorIteratorBaseEdT_ENKUlvE_clEvENKUlvE6_clEvEUlfE_EEvSC_T1_T2_EUlP24curandStatePhilox4_32_10E0_ZNS1_27distribution_nullary_kernelIS7_f6float4S9_SL_SG_EEvSC_SI_RKT3_T4_EUlifE_EEvlNS_15PhiloxCudaStateESH_SI_)
        /*0584*/ 	.word	0x00000000


	//----- nvinfo : EIATTR_MIN_STACK_SIZE
	.align		4
.L_272:
        /*0588*/ 	.byte	0x04, 0x12
        /*058a*/ 	.short	(.L_274 - .L_273)
	.align		4
.L_273:
        /*058c*/ 	.word	index@(_ZN2at6native63_GLOBAL__N__7310b794_30_DistributionGeometricKernel_cu_fa6e70a443distribution_elementwise_grid_stride_kernelIfLi4EZNS0_9templates4cuda21uniform_and_transformIN3c104HalfEfPNS_17CUDAGeneratorImplEZZZNS4_16geometric_kernelIS9_EEvRNS_18TensorIteratorBaseEdT_ENKUlvE_clEvENKUlvE6_clEvEUlfE_EEvSC_T1_T2_EUlP24curandStatePhilox4_32_10E_ZNS1_27distribution_nullary_kernelIS7_f7double2S9_SL_SG_EEvSC_SI_RKT3_T4_EUlifE0_EEvlNS_15PhiloxCudaStateESH_SI_)
        /*0590*/ 	.word	0x00000000


	//----- nvinfo : EIATTR_MIN_STACK_SIZE
	.align		4
.L_274:
        /*0594*/ 	.byte	0x04, 0x12
        /*0596*/ 	.short	(.L_276 - .L_275)
	.align		4
.L_275:
        /*0598*/ 	.word	index@(_ZN2at6native63_GLOBAL__N__7310b794_30_DistributionGeometricKernel_cu_fa6e70a443distribution_elementwise_grid_stride_kernelIfLi4EZNS0_9templates4cuda21uniform_and_transformIN3c104HalfEfPNS_17CUDAGeneratorImplEZZZNS4_16geometric_kernelIS9_EEvRNS_18TensorIteratorBaseEdT_ENKUlvE_clEvENKUlvE6_clEvEUlfE_EEvSC_T1_T2_EUlP24curandStatePhilox4_32_10E_ZNS1_27distribution_nullary_kernelIS7_f7double2S9_SL_SG_EEvSC_SI_RKT3_T4_EUlifE_EEvlNS_15PhiloxCudaStateESH_SI_)
        /*059c*/ 	.word	0x00000000


	//----- nvinfo : EIATTR_MIN_STACK_SIZE
	.align		4
.L_276:
        /*05a0*/ 	.byte	0x04, 0x12
        /*05a2*/ 	.short	(.L_278 - .L_277)
	.align		4
.L_277:
        /*05a4*/ 	.word	index@(_ZN2at6native63_GLOBAL__N__7310b794_30_DistributionGeometricKernel_cu_fa6e70a443distribution_elementwise_grid_stride_kernelIfLi4EZNS0_9templates4cuda21uniform_and_transformIffPNS_17CUDAGeneratorImplEZZZNS4_16geometric_kernelIS7_EEvRNS_18TensorIteratorBaseEdT_ENKUlvE_clEvENKUlvE5_clEvEUlfE_EEvSA_T1_T2_EUlP24curandStatePhilox4_32_10E0_ZNS1_27distribution_nullary_kernelIff6float4S7_SJ_SE_EEvSA_SG_RKT3_T4_EUlifE0_EEvlNS_15PhiloxCudaStateESF_SG_)
        /*05a8*/ 	.word	0x00000000


	//----- nvinfo : EIATTR_MIN_STACK_SIZE
	.align		4
.L_278:
        /*05ac*/ 	.byte	0x04, 0x12
        /*05ae*/ 	.short	(.L_280 - .L_279)
	.align		4
.L_279:
        /*05b0*/ 	.word	index@(_ZN2at6native63_GLOBAL__N__7310b794_30_DistributionGeometricKernel_cu_fa6e70a443distribution_elementwise_grid_stride_kernelIfLi4EZNS0_9templates4cuda21uniform_and_transformIffPNS_17CUDAGeneratorImplEZZZNS4_16geometric_kernelIS7_EEvRNS_18TensorIteratorBaseEdT_ENKUlvE_clEvENKUlvE5_clEvEUlfE_EEvSA_T1_T2_EUlP24curandStatePhilox4_32_10E0_ZNS1_27distribution_nullary_kernelIff6float4S7_SJ_SE_EEvSA_SG_RKT3_T4_EUlifE_EEvlNS_15PhiloxCudaStateESF_SG_)
        /*05b4*/ 	.word	0x00000000


	//----- nvinfo : EIATTR_MIN_STACK_SIZE
	.align		4
.L_280:
        /*05b8*/ 	.byte	0x04, 0x12
        /*05ba*/ 	.short	(.L_282 - .L_281)
	.align		4
.L_281:
        /*05bc*/ 	.word	index@(_ZN2at6native63_GLOBAL__N__7310b794_30_DistributionGeometricKernel_cu_fa6e70a443distribution_elementwise_grid_stride_kernelIfLi4EZNS0_9templates4cuda21uniform_and_transformIffPNS_17CUDAGeneratorImplEZZZNS4_16geometric_kernelIS7_EEvRNS_18TensorIteratorBaseEdT_ENKUlvE_clEvENKUlvE5_clEvEUlfE_EEvSA_T1_T2_EUlP24curandStatePhilox4_32_10E_ZNS1_27distribution_nullary_kernelIff7double2S7_SJ_SE_EEvSA_SG_RKT3_T4_EUlifE0_EEvlNS_15PhiloxCudaStateESF_SG_)
        /*05c0*/ 	.word	0x00000000


	//----- nvinfo : EIATTR_MIN_STACK_SIZE
	.align		4
.L_282:
        /*05c4*/ 	.byte	0x04, 0x12
        /*05c6*/ 	.short	(.L_284 - .L_283)
	.align		4
.L_283:
        /*05c8*/ 	.word	index@(_ZN2at6native63_GLOBAL__N__7310b794_30_DistributionGeometricKernel_cu_fa6e70a443distribution_elementwise_grid_stride_kernelIfLi4EZNS0_9templates4cuda21uniform_and_transformIffPNS_17CUDAGeneratorImplEZZZNS4_16geometric_kernelIS7_EEvRNS_18TensorIteratorBaseEdT_ENKUlvE_clEvENKUlvE5_clEvEUlfE_EEvSA_T1_T2_EUlP24curandStatePhilox4_32_10E_ZNS1_27distribution_nullary_kernelIff7double2S7_SJ_SE_EEvSA_SG_RKT3_T4_EUlifE_EEvlNS_15PhiloxCudaStateESF_SG_)
        /*05cc*/ 	.word	0x00000000


	//----- nvinfo : EIATTR_MIN_STACK_SIZE
	.align		4
.L_284:
        /*05d0*/ 	.byte	0x04, 0x12
        /*05d2*/ 	.short	(.L_286 - .L_285)
	.align		4
.L_285:
        /*05d4*/ 	.word	index@(_ZN2at6native63_GLOBAL__N__7310b794_30_DistributionGeometricKernel_cu_fa6e70a443distribution_elementwise_grid_stride_kernelIdLi2EZNS0_9templates4cuda21uniform_and_transformIddPNS_17CUDAGeneratorImplEZZZNS4_16geometric_kernelIS7_EEvRNS_18TensorIteratorBaseEdT_ENKUlvE_clEvENKUlvE4_clEvEUldE_EEvSA_T1_T2_EUlP24curandStatePhilox4_32_10E0_ZNS1_27distribution_nullary_kernelIdd6float4S7_SJ_SE_EEvSA_SG_RKT3_T4_EUlidE0_EEvlNS_15PhiloxCudaStateESF_SG_)
        /*05d8*/ 	.word	0x00000000


	//----- nvinfo : EIATTR_MIN_STACK_SIZE
	.align		4
.L_286:
        /*05dc*/ 	.byte	0x04, 0x12
        /*05de*/ 	.short	(.L_288 - .L_287)
	.align		4
.L_287:
        /*05e0*/ 	.word	index@(_ZN2at6native63_GLOBAL__N__7310b794_30_DistributionGeometricKernel_cu_fa6e70a443distribution_elementwise_grid_stride_kernelIdLi2EZNS0_9templates4cuda21uniform_and_transformIddPNS_17CUDAGeneratorImplEZZZNS4_16geometric_kernelIS7_EEvRNS_18TensorIteratorBaseEdT_ENKUlvE_clEvENKUlvE4_clEvEUldE_EEvSA_T1_T2_EUlP24curandStatePhilox4_32_10E0_ZNS1_27distribution_nullary_kernelIdd6float4S7_SJ_SE_EEvSA_SG_RKT3_T4_EUlidE_EEvlNS_15PhiloxCudaStateESF_SG_)
        /*05e4*/ 	.word	0x00000000


	//----- nvinfo : EIATTR_MIN_STACK_SIZE
	.align		4
.L_288:
        /*05e8*/ 	.byte	0x04, 0x12
        /*05ea*/ 	.short	(.L_290 - .L_289)
	.align		4
.L_289:
        /*05ec*/ 	.word	index@(_ZN2at6native63_GLOBAL__N__7310b794_30_DistributionGeometricKernel_cu_fa6e70a443distribution_elementwise_grid_stride_kernelIdLi2EZNS0_9templates4cuda21uniform_and_transformIddPNS_17CUDAGeneratorImplEZZZNS4_16geometric_kernelIS7_EEvRNS_18TensorIteratorBaseEdT_ENKUlvE_clEvENKUlvE4_clEvEUldE_EEvSA_T1_T2_EUlP24curandStatePhilox4_32_10E_ZNS1_27distribution_nullary_kernelIdd7double2S7_SJ_SE_EEvSA_SG_RKT3_T4_EUlidE0_EEvlNS_15PhiloxCudaStateESF_SG_)
        /*05f0*/ 	.word	0x00000000


	//----- nvinfo : EIATTR_MIN_STACK_SIZE
	.align		4
.L_290:
        /*05f4*/ 	.byte	0x04, 0x12
        /*05f6*/ 	.short	(.L_292 - .L_291)
	.align		4
.L_291:
        /*05f8*/ 	.word	index@(_ZN2at6native63_GLOBAL__N__7310b794_30_DistributionGeometricKernel_cu_fa6e70a443distribution_elementwise_grid_stride_kernelIdLi2EZNS0_9templates4cuda21uniform_and_transformIddPNS_17CUDAGeneratorImplEZZZNS4_16geometric_kernelIS7_EEvRNS_18TensorIteratorBaseEdT_ENKUlvE_clEvENKUlvE4_clEvEUldE_EEvSA_T1_T2_EUlP24curandStatePhilox4_32_10E_ZNS1_27distribution_nullary_kernelIdd7double2S7_SJ_SE_EEvSA_SG_RKT3_T4_EUlidE_EEvlNS_15PhiloxCudaStateESF_SG_)
        /*05fc*/ 	.word	0x00000000


	//----- nvinfo : EIATTR_MIN_STACK_SIZE
	.align		4
.L_292:
        /*0600*/ 	.byte	0x04, 0x12
        /*0602*/ 	.short	(.L_294 - .L_293)
	.align		4
.L_293:
        /*0604*/ 	.word	index@(_ZN2at6native63_GLOBAL__N__7310b794_30_DistributionGeometricKernel_cu_fa6e70a443distribution_elementwise_grid_stride_kernelIfLi4EZNS0_9templates4cuda21uniform_and_transformIsfPNS_17CUDAGeneratorImplEZZZNS4_16geometric_kernelIS7_EEvRNS_18TensorIteratorBaseEdT_ENKUlvE_clEvENKUlvE3_clEvEUlfE_EEvSA_T1_T2_EUlP24curandStatePhilox4_32_10E0_ZNS1_27distribution_nullary_kernelIsf6float4S7_SJ_SE_EEvSA_SG_RKT3_T4_EUlifE0_EEvlNS_15PhiloxCudaStateESF_SG_)
        /*0608*/ 	.word	0x00000000


	//----- nvinfo : EIATTR_MIN_STACK_SIZE
	.align		4
.L_294:
        /*060c*/ 	.byte	0x04, 0x12
        /*060e*/ 	.short	(.L_296 - .L_295)
	.align		4
.L_295:
        /*0610*/ 	.word	index@(_ZN2at6native63_GLOBAL__N__7310b794_30_DistributionGeometricKernel_cu_fa6e70a443distribution_elementwise_grid_stride_kernelIfLi4EZNS0_9templates4cuda21uniform_and_transformIsfPNS_17CUDAGeneratorImplEZZZNS4_16geometric_kernelIS7_EEvRNS_18TensorIteratorBaseEdT_ENKUlvE_clEvENKUlvE3_clEvEUlfE_EEvSA_T1_T2_EUlP24curandStatePhilox4_32_10E0_ZNS1_27distribution_nullary_kernelIsf6float4S7_SJ_SE_EEvSA_SG_RKT3_T4_EUlifE_EEvlNS_15PhiloxCudaStateESF_SG_)
        /*0614*/ 	.word	0x00000000


	//----- nvinfo : EIATTR_MIN_STACK_SIZE
	.align		4
.L_296:
        /*0618*/ 	.byte	0x04, 0x12
        /*061a*/ 	.short	(.L_298 - .L_297)
	.align		4
.L_297:
        /*061c*/ 	.word	index@(_ZN2at6native63_GLOBAL__N__7310b794_30_DistributionGeometricKernel_cu_fa6e70a443distribution_elementwise_grid_stride_kernelIfLi4EZNS0_9templates4cuda21uniform_and_transformIsfPNS_17CUDAGeneratorImplEZZZNS4_16geometric_kernelIS7_EEvRNS_18TensorIteratorBaseEdT_ENKUlvE_clEvENKUlvE3_clEvEUlfE_EEvSA_T1_T2_EUlP24curandStatePhilox4_32_10E_ZNS1_27distribution_nullary_kernelIsf7double2S7_SJ_SE_EEvSA_SG_RKT3_T4_EUlifE0_EEvlNS_15PhiloxCudaStateESF_SG_)
        /*0620*/ 	.word	0x00000000


	//----- nvinfo : EIATTR_MIN_STACK_SIZE
	.align		4
.L_298:
        /*0624*/ 	.byte	0x04, 0x12
        /*0626*/ 	.short	(.L_300 - .L_299)
	.align		4
.L_299:
        /*0628*/ 	.word	index@(_ZN2at6native63_GLOBAL__N__7310b794_30_DistributionGeometricKernel_cu_fa6e70a443distribution_elementwise_grid_stride_kernelIfLi4EZNS0_9templates4cuda21uniform_and_transformIsfPNS_17CUDAGeneratorImplEZZZNS4_16geometric_kernelIS7_EEvRNS_18TensorIteratorBaseEdT_ENKUlvE_clEvENKUlvE3_clEvEUlfE_EEvSA_T1_T2_EUlP24curandStatePhilox4_32_10E_ZNS1_27distribution_nullary_kernelIsf7double2S7_SJ_SE_EEvSA_SG_RKT3_T4_EUlifE_EEvlNS_15PhiloxCudaStateESF_SG_)
        /*062c*/ 	.word	0x00000000


	//----- nvinfo : EIATTR_MIN_STACK_SIZE
	.align		4
.L_300:
        /*0630*/ 	.byte	0x04, 0x12
        /*0632*/ 	.short	(.L_302 - .L_301)
	.align		4
.L_301:
        /*0634*/ 	.word	index@(_ZN2at6native63_GLOBAL__N__7310b794_30_DistributionGeometricKernel_cu_fa6e70a443distribution_elementwise_grid_stride_kernelIfLi4EZNS0_9templates4cuda21uniform_and_transformIlfPNS_17CUDAGeneratorImplEZZZNS4_16geometric_kernelIS7_EEvRNS_18TensorIteratorBaseEdT_ENKUlvE_clEvENKUlvE2_clEvEUlfE_EEvSA_T1_T2_EUlP24curandStatePhilox4_32_10E0_ZNS1_27distribution_nullary_kernelIlf6float4S7_SJ_SE_EEvSA_SG_RKT3_T4_EUlifE0_EEvlNS_15PhiloxCudaStateESF_SG_)
        /*0638*/ 	.word	0x00000000


	//----- nvinfo : EIATTR_MIN_STACK_SIZE
	.align		4
.L_302:
        /*063c*/ 	.byte	0x04, 0x12
        /*063e*/ 	.short	(.L_304 - .L_303)
	.align		4
.L_303:
        /*0640*/ 	.word	index@(_ZN2at6native63_GLOBAL__N__7310b794_30_DistributionGeometricKernel_cu_fa6e70a443distribution_elementwise_grid_stride_kernelIfLi4EZNS0_9templates4cuda21uniform_and_transformIlfPNS_17CUDAGeneratorImplEZZZNS4_16geometric_kernelIS7_EEvRNS_18TensorIteratorBaseEdT_ENKUlvE_clEvENKUlvE2_clEvEUlfE_EEvSA_T1_T2_EUlP24curandStatePhilox4_32_10E0_ZNS1_27distribution_nullary_kernelIlf6float4S7_SJ_SE_EEvSA_SG_RKT3_T4_EUlifE_EEvlNS_15PhiloxCudaStateESF_SG_)
        /*0644*/ 	.word	0x00000000


	//----- nvinfo : EIATTR_MIN_STACK_SIZE
	.align		4
.L_304:
        /*0648*/ 	.byte	0x04, 0x12
        /*064a*/ 	.short	(.L_306 - .L_305)
	.align		4
.L_305:
        /*064c*/ 	.word	index@(_ZN2at6native63_GLOBAL__N__7310b794_30_DistributionGeometricKernel_cu_fa6e70a443distribution_elementwise_grid_stride_kernelIfLi4EZNS0_9templates4cuda21uniform_and_transformIlfPNS_17CUDAGeneratorImplEZZZNS4_16geometric_kernelIS7_EEvRNS_18TensorIteratorBaseEdT_ENKUlvE_clEvENKUlvE2_clEvEUlfE_EEvSA_T1_T2_EUlP24curandStatePhilox4_32_10E_ZNS1_27distribution_nullary_kernelIlf7double2S7_SJ_SE_EEvSA_SG_RKT3_T4_EUlifE0_EEvlNS_15PhiloxCudaStateESF_SG_)
        /*0650*/ 	.word	0x00000000


	//----- nvinfo : EIATTR_MIN_STACK_SIZE
	.align		4
.L_306:
        /*0654*/ 	.byte	0x04, 0x12
        /*0656*/ 	.short	(.L_308 - .L_307)
	.align		4
.L_307:
        /*0658*/ 	.word	index@(_ZN2at6native63_GLOBAL__N__7310b794_30_DistributionGeometricKernel_cu_fa6e70a443distribution_elementwise_grid_stride_kernelIfLi4EZNS0_9templates4cuda21uniform_and_transformIlfPNS_17CUDAGeneratorImplEZZZNS4_16geometric_kernelIS7_EEvRNS_18TensorIteratorBaseEdT_ENKUlvE_clEvENKUlvE2_clEvEUlfE_EEvSA_T1_T2_EUlP24curandStatePhilox4_32_10E_ZNS1_27distribution_nullary_kernelIlf7double2S7_SJ_SE_EEvSA_SG_RKT3_T4_EUlifE_EEvlNS_15PhiloxCudaStateESF_SG_)
        /*065c*/ 	.word	0x00000000


	//----- nvinfo : EIATTR_MIN_STACK_SIZE
	.align		4
.L_308:
        /*0660*/ 	.byte	0x04, 0x12
        /*0662*/ 	.short	(.L_310 - .L_309)
	.align		4
.L_309:
        /*0664*/ 	.word	index@(_ZN2at6native63_GLOBAL__N__7310b794_30_DistributionGeometricKernel_cu_fa6e70a443distribution_elementwise_grid_stride_kernelIfLi4EZNS0_9templates4cuda21uniform_and_transformIifPNS_17CUDAGeneratorImplEZZZNS4_16geometric_kernelIS7_EEvRNS_18TensorIteratorBaseEdT_ENKUlvE_clEvENKUlvE1_clEvEUlfE_EEvSA_T1_T2_EUlP24curandStatePhilox4_32_10E0_ZNS1_27distribution_nullary_kernelIif6float4S7_SJ_SE_EEvSA_SG_RKT3_T4_EUlifE0_EEvlNS_15PhiloxCudaStateESF_SG_)
        /*0668*/ 	.word	0x00000000


	//----- nvinfo : EIATTR_MIN_STACK_SIZE
	.align		4
.L_310:
        /*066c*/ 	.byte	0x04, 0x12
        /*066e*/ 	.short	(.L_312 - .L_311)
	.align		4
.L_311:
        /*0670*/ 	.word	index@(_ZN2at6native63_GLOBAL__N__7310b794_30_DistributionGeometricKernel_cu_fa6e70a443distribution_elementwise_grid_stride_kernelIfLi4EZNS0_9templates4cuda21uniform_and_transformIifPNS_17CUDAGeneratorImplEZZZNS4_16geometric_kernelIS7_EEvRNS_18TensorIteratorBaseEdT_ENKUlvE_clEvENKUlvE1_clEvEUlfE_EEvSA_T1_T2_EUlP24curandStatePhilox4_32_10E0_ZNS1_27distribution_nullary_kernelIif6float4S7_SJ_SE_EEvSA_SG_RKT3_T4_EUlifE_EEvlNS_15PhiloxCudaStateESF_SG_)
        /*0674*/ 	.word	0x00000000


	//----- nvinfo : EIATTR_MIN_STACK_SIZE
	.align		4
.L_312:
        /*0678*/ 	.byte	0x04, 0x12
        /*067a*/ 	.short	(.L_314 - .L_313)
	.align		4
.L_313:
        /*067c*/ 	.word	index@(_ZN2at6native63_GLOBAL__N__7310b794_30_DistributionGeometricKernel_cu_fa6e70a443distribution_elementwise_grid_stride_kernelIfLi4EZNS0_9templates4cuda21uniform_and_transformIifPNS_17CUDAGeneratorImplEZZZNS4_16geometric_kernelIS7_EEvRNS_18TensorIteratorBaseEdT_ENKUlvE_clEvENKUlvE1_clEvEUlfE_EEvSA_T1_T2_EUlP24curandStatePhilox4_32_10E_ZNS1_27distribution_nullary_kernelIif7double2S7_SJ_SE_EEvSA_SG_RKT3_T4_EUlifE0_EEvlNS_15PhiloxCudaStateESF_SG_)
        /*0680*/ 	.word	0x00000000


	//----- nvinfo : EIATTR_MIN_STACK_SIZE
	.align		4
.L_314:
        /*0684*/ 	.byte	0x04, 0x12
        /*0686*/ 	.short	(.L_316 - .L_315)
	.align		4
.L_315:
        /*0688*/ 	.word	index@(_ZN2at6native63_GLOBAL__N__7310b794_30_DistributionGeometricKernel_cu_fa6e70a443distribution_elementwise_grid_stride_kernelIfLi4EZNS0_9templates4cuda21uniform_and_transformIifPNS_17CUDAGeneratorImplEZZZNS4_16geometric_kernelIS7_EEvRNS_18TensorIteratorBaseEdT_ENKUlvE_clEvENKUlvE1_clEvEUlfE_EEvSA_T1_T2_EUlP24curandStatePhilox4_32_10E_ZNS1_27distribution_nullary_kernelIif7double2S7_SJ_SE_EEvSA_SG_RKT3_T4_EUlifE_EEvlNS_15PhiloxCudaStateESF_SG_)
        /*068c*/ 	.word	0x00000000


	//----- nvinfo : EIATTR_MIN_STACK_SIZE
	.align		4
.L_316:
        /*0690*/ 	.byte	0x04, 0x12
        /*0692*/ 	.short	(.L_318 - .L_317)
	.align		4
.L_317:
        /*0694*/ 	.word	index@(_ZN2at6native63_GLOBAL__N__7310b794_30_DistributionGeometricKernel_cu_fa6e70a443distribution_elementwise_grid_stride_kernelIfLi4EZNS0_9templates4cuda21uniform_and_transformIafPNS_17CUDAGeneratorImplEZZZNS4_16geometric_kernelIS7_EEvRNS_18TensorIteratorBaseEdT_ENKUlvE_clEvENKUlvE0_clEvEUlfE_EEvSA_T1_T2_EUlP24curandStatePhilox4_32_10E0_ZNS1_27distribution_nullary_kernelIaf6float4S7_SJ_SE_EEvSA_SG_RKT3_T4_EUlifE0_EEvlNS_15PhiloxCudaStateESF_SG_)
        /*0698*/ 	.word	0x00000000


	//----- nvinfo : EIATTR_MIN_STACK_SIZE
	.align		4
.L_318:
        /*069c*/ 	.byte	0x04, 0x12
        /*069e*/ 	.short	(.L_320 - .L_319)
	.align		4
.L_319:
        /*06a0*/ 	.word	index@(_ZN2at6native63_GLOBAL__N__7310b794_30_DistributionGeometricKernel_cu_fa6e70a443distribution_elementwise_grid_stride_kernelIfLi4EZNS0_9templates4cuda21uniform_and_transformIafPNS_17CUDAGeneratorImplEZZZNS4_16geometric_kernelIS7_EEvRNS_18TensorIteratorBaseEdT_ENKUlvE_clEvENKUlvE0_clEvEUlfE_EEvSA_T1_T2_EUlP24curandStatePhilox4_32_10E0_ZNS1_27distribution_nullary_kernelIaf6float4S7_SJ_SE_EEvSA_SG_RKT3_T4_EUlifE_EEvlNS_15PhiloxCudaStateESF_SG_)
        /*06a4*/ 	.word	0x00000000


	//----- nvinfo : EIATTR_MIN_STACK_SIZE
	.align		4
.L_320:
        /*06a8*/ 	.byte	0x04, 0x12
        /*06aa*/ 	.short	(.L_322 - .L_321)
	.align		4
.L_321:
        /*06ac*/ 	.word	index@(_ZN2at6native63_GLOBAL__N__7310b794_30_DistributionGeometricKernel_cu_fa6e70a443distribution_elementwise_grid_stride_kernelIfLi4EZNS0_9templates4cuda21uniform_and_transformIafPNS_17CUDAGeneratorImplEZZZNS4_16geometric_kernelIS7_EEvRNS_18TensorIteratorBaseEdT_ENKUlvE_clEvENKUlvE0_clEvEUlfE_EEvSA_T1_T2_EUlP24curandStatePhilox4_32_10E_ZNS1_27distribution_nullary_kernelIaf7double2S7_SJ_SE_EEvSA_SG_RKT3_T4_EUlifE0_EEvlNS_15PhiloxCudaStateESF_SG_)
        /*06b0*/ 	.word	0x00000000


	//----- nvinfo : EIATTR_MIN_STACK_SIZE
	.align		4
.L_322:
        /*06b4*/ 	.byte	0x04, 0x12
        /*06b6*/ 	.short	(.L_324 - .L_323)
	.align		4
.L_323:
        /*06b8*/ 	.word	index@(_ZN2at6native63_GLOBAL__N__7310b794_30_DistributionGeometricKernel_cu_fa6e70a443distribution_elementwise_grid_stride_kernelIfLi4EZNS0_9templates4cuda21uniform_and_transformIafPNS_17CUDAGeneratorImplEZZZNS4_16geometric_kernelIS7_EEvRNS_18TensorIteratorBaseEdT_ENKUlvE_clEvENKUlvE0_clEvEUlfE_EEvSA_T1_T2_EUlP24curandStatePhilox4_32_10E_ZNS1_27distribution_nullary_kernelIaf7double2S7_SJ_SE_EEvSA_SG_RKT3_T4_EUlifE_EEvlNS_15PhiloxCudaStateESF_SG_)
        /*06bc*/ 	.word	0x00000000


	//----- nvinfo : EIATTR_MIN_STACK_SIZE
	.align		4
.L_324:
        /*06c0*/ 	.byte	0x04, 0x12
        /*06c2*/ 	.short	(.L_326 - .L_325)
	.align		4
.L_325:
        /*06c4*/ 	.word	index@(_ZN2at6native63_GLOBAL__N__7310b794_30_DistributionGeometricKernel_cu_fa6e70a443distribution_elementwise_grid_stride_kernelIfLi4EZNS0_9templates4cuda21uniform_and_transformIhfPNS_17CUDAGeneratorImplEZZZNS4_16geometric_kernelIS7_EEvRNS_18TensorIteratorBaseEdT_ENKUlvE_clEvENKUlvE_clEvEUlfE_EEvSA_T1_T2_EUlP24curandStatePhilox4_32_10E0_ZNS1_27distribution_nullary_kernelIhf6float4S7_SJ_SE_EEvSA_SG_RKT3_T4_EUlifE0_EEvlNS_15PhiloxCudaStateESF_SG_)
        /*06c8*/ 	.word	0x00000000


	//----- nvinfo : EIATTR_MIN_STACK_SIZE
	.align		4
.L_326:
        /*06cc*/ 	.byte	0x04, 0x12
        /*06ce*/ 	.short	(.L_328 - .L_327)
	.align		4
.L_327:
        /*06d0*/ 	.word	index@(_ZN2at6native63_GLOBAL__N__7310b794_30_DistributionGeometricKernel_cu_fa6e70a443distribution_elementwise_grid_stride_kernelIfLi4EZNS0_9templates4cuda21uniform_and_transformIhfPNS_17CUDAGeneratorImplEZZZNS4_16geometric_kernelIS7_EEvRNS_18TensorIteratorBaseEdT_ENKUlvE_clEvENKUlvE_clEvEUlfE_EEvSA_T1_T2_EUlP24curandStatePhilox4_32_10E0_ZNS1_27distribution_nullary_kernelIhf6float4S7_SJ_SE_EEvSA_SG_RKT3_T4_EUlifE_EEvlNS_15PhiloxCudaStateESF_SG_)
        /*06d4*/ 	.word	0x00000000


	//----- nvinfo : EIATTR_MIN_STACK_SIZE
	.align		4
.L_328:
        /*06d8*/ 	.byte	0x04, 0x12
        /*06da*/ 	.short	(.L_330 - .L_329)
	.align		4
.L_329:
        /*06dc*/ 	.word	index@(_ZN2at6native63_GLOBAL__N__7310b794_30_DistributionGeometricKernel_cu_fa6e70a443distribution_elementwise_grid_stride_kernelIfLi4EZNS0_9templates4cuda21uniform_and_transformIhfPNS_17CUDAGeneratorImplEZZZNS4_16geometric_kernelIS7_EEvRNS_18TensorIteratorBaseEdT_ENKUlvE_clEvENKUlvE_clEvEUlfE_EEvSA_T1_T2_EUlP24curandStatePhilox4_32_10E_ZNS1_27distribution_nullary_kernelIhf7double2S7_SJ_SE_EEvSA_SG_RKT3_T4_EUlifE0_EEvlNS_15PhiloxCudaStateESF_SG_)
        /*06e0*/ 	.word	0x00000000


	//----- nvinfo : EIATTR_MIN_STACK_SIZE
	.align		4
.L_330:
        /*06e4*/ 	.byte	0x04, 0x12
        /*06e6*/ 	.short	(.L_332 - .L_331)
	.align		4
.L_331:
        /*06e8*/ 	.word	index@(_ZN2at6native63_GLOBAL__N__7310b794_30_DistributionGeometricKernel_cu_fa6e70a443distribution_elementwise_grid_stride_kernelIfLi4EZNS0_9templates4cuda21uniform_and_transformIhfPNS_17CUDAGeneratorImplEZZZNS4_16geometric_kernelIS7_EEvRNS_18TensorIteratorBaseEdT_ENKUlvE_clEvENKUlvE_clEvEUlfE_EEvSA_T1_T2_EUlP24curandStatePhilox4_32_10E_ZNS1_27distribution_nullary_kernelIhf7double2S7_SJ_SE_EEvSA_SG_RKT3_T4_EUlifE_EEvlNS_15PhiloxCudaStateESF_SG_)
        /*06ec*/ 	.word	0x00000000
.L_332:


//--------------------- .nv.compat                --------------------------
	.section	.nv.compat,"",@"SHT_CUDA_COMPAT_INFO"
	.align	4
        /*0000*/ 	.byte	0x02, 0x09, 0x00, 0x00, 0x02, 0x02, 0x01, 0x00, 0x02, 0x05, 0x05, 0x00, 0x03, 0x07, 0x01, 0x01
        /*0010*/ 	.byte	0x02, 0x03, 0x00, 0x00, 0x02, 0x06, 0x01, 0x00, 0x04, 0x0b, 0x08, 0x00, 0x00, 0x00, 0x00, 0x00
        /*0020*/ 	.byte	0x00, 0x00, 0x00, 0x00


//--------------------- .nv.info._ZN2at6native63_GLOBAL__N__7310b794_30_DistributionGeometricKernel_cu_fa6e70a443distribution_elementwise_grid_stride_kernelIfLi4EZNS0_9templates4cuda21uniform_and_transformIN3c108BFloat16EfPNS_17CUDAGeneratorImplEZZZNS4_16geometric_kernelIS9_EEvRNS_18TensorIteratorBaseEdT_ENKUlvE_clEvENKUlvE7_clEvEUlfE_EEvSC_T1_T2_EUlP24curandStatePhilox4_32_10E0_ZNS1_27distribution_nullary_kernelIS7_f6float4S9_SL_SG_EEvSC_SI_RKT3_T4_EUlifE0_EEvlNS_15PhiloxCudaStateESH_SI_ --------------------------
	.section	.nv.info._ZN2at6native63_GLOBAL__N__7310b794_30_DistributionGeometricKernel_cu_fa6e70a443distribution_elementwise_grid_stride_kernelIfLi4EZNS0_9templates4cuda21uniform_and_transformIN3c108BFloat16EfPNS_17CUDAGeneratorImplEZZZNS4_16geometric_kernelIS9_EEvRNS_18TensorIteratorBaseEdT_ENKUlvE_clEvENKUlvE7_clEvEUlfE_EEvSC_T1_T2_EUlP24curandStatePhilox4_32_10E0_ZNS1_27distribution_nullary_kernelIS7_f6float4S9_SL_SG_EEvSC_SI_RKT3_T4_EUlifE0_EEvlNS_15PhiloxCudaStateESH_SI_,"",@"SHT_CUDA_INFO"
	.sectionflags	@""
	.align	4


	//----- nvinfo : EIATTR_CUDA_API_VERSION
	.align		4
        /*0000*/ 	.byte	0x04, 0x37
        /*0002*/ 	.short	(.L_334 - .L_333)
.L_333:
        /*0004*/ 	.word	0x00000082


	//----- nvinfo : EIATTR_KPARAM_INFO
	.align		4
.L_334:
        /*0008*/ 	.byte	0x04, 0x17
        /*000a*/ 	.short	(.L_336 - .L_335)
.L_335:
        /*000c*/ 	.word	0x00000000
        /*0010*/ 	.short	0x0003
        /*0012*/ 	.short	0x0028
        /*0014*/ 	.byte	0x00, 0xf0, 0xa1, 0x06


	//----- nvinfo : EIATTR_KPARAM_INFO
	.align		4
.L_336:
        /*0018*/ 	.byte	0x04, 0x17
        /*001a*/ 	.short	(.L_338 - .L_337)
.L_337:
        /*001c*/ 	.word	0x00000000
        /*0020*/ 	.short	0x0002
        /*0022*/ 	.short	0x0020
        /*0024*/ 	.byte	0x00, 0xf0, 0x05, 0x00


	//----- nvinfo : EIATTR_KPARAM_INFO
	.align		4
.L_338:
        /*0028*/ 	.byte	0x04, 0x17
        /*002a*/ 	.short	(.L_340 - .L_339)
.L_339:
        /*002c*/ 	.word	0x00000000
        /*0030*/ 	.short	0x0001
        /*0032*/ 	.short	0x0008
        /*0034*/ 	.byte	0x00, 0xf0, 0x61, 0x00


	//----- nvinfo : EIATTR_KPARAM_INFO
	.align		4
.L_340:
        /*0038*/ 	.byte	0x04, 0x17
        /*003a*/ 	.short	(.L_342 - .L_341)
.L_341:
        /*003c*/ 	.word	0x00000000
        /*0040*/ 	.short	0x0000
        /*0042*/ 	.short	0x0000
        /*0044*/ 	.byte	0x00, 0xf0, 0x21, 0x00


	//----- nvinfo : EIATTR_SPARSE_MMA_MASK
	.align		4
.L_342:
        /*0048*/ 	.byte	0x03, 0x50
        /*004a*/ 	.short	0x0000


	//----- nvinfo : EIATTR_MAXREG_COUNT
	.align		4
        /*004c*/ 	.byte	0x03, 0x1b
        /*004e*/ 	.short	0x0040


	//----- nvinfo : EIATTR_NUM_BARRIERS
	.align		4
        /*0050*/ 	.byte	0x02, 0x4c
        /*0052*/ 	.byte	0x01
	.zero		1


	//----- nvinfo : EIATTR_MERCURY_ISA_VERSION
	.align		4
        /*0054*/ 	.byte	0x03, 0x5f
        /*0056*/ 	.short	0x0101


	//----- nvinfo : EIATTR_EXIT_INSTR_OFFSETS
	.align		4
        /*0058*/ 	.byte	0x04, 0x1c
        /*005a*/ 	.short	(.L_344 - .L_343)


	//   ....[0]....
.L_343:
        /*005c*/ 	.word	0x00000840


	//   ....[1]....
        /*0060*/ 	.word	0x00005420


	//----- nvinfo : EIATTR_MAX_THREADS
	.align		4
.L_344:
        /*0064*/ 	.byte	0x04, 0x05
        /*0066*/ 	.short	(.L_346 - .L_345)
.L_345:
        /*0068*/ 	.word	0x00000100
        /*006c*/ 	.word	0x00000001
        /*0070*/ 	.word	0x00000001


	//----- nvinfo : EIATTR_CRS_STACK_SIZE
	.align		4
.L_346:
        /*0074*/ 	.byte	0x04, 0x1e
        /*0076*/ 	.short	(.L_348 - .L_347)
.L_347:
        /*0078*/ 	.word	0x00000000


	//----- nvinfo : EIATTR_CBANK_PARAM_SIZE
	.align		4
.L_348:
        /*007c*/ 	.byte	0x03, 0x19
        /*007e*/ 	.short	0x01d0


	//----- nvinfo : EIATTR_PARAM_CBANK
	.align		4
        /*0080*/ 	.byte	0x04, 0x0a
        /*0082*/ 	.short	(.L_350 - .L_349)
	.align		4
.L_349:
        /*0084*/ 	.word	index@(.nv.constant0._ZN2at6native63_GLOBAL__N__7310b794_30_DistributionGeometricKernel_cu_fa6e70a443distribution_elementwise_grid_stride_kernelIfLi4EZNS0_9templates4cuda21uniform_and_transformIN3c108BFloat16EfPNS_17CUDAGeneratorImplEZZZNS4_16geometric_kernelIS9_EEvRNS_18TensorIteratorBaseEdT_ENKUlvE_clEvENKUlvE7_clEvEUlfE_EEvSC_T1_T2_EUlP24curandStatePhilox4_32_10E0_ZNS1_27distribution_nullary_kernelIS7_f6float4S9_SL_SG_EEvSC_SI_RKT3_T4_EUlifE0_EEvlNS_15PhiloxCudaStateESH_SI_)
        /*0088*/ 	.short	0x0210
        /*008a*/ 	.short	0x01d0


	//----- nvinfo : EIATTR_SW_WAR
	.align		4
.L_350:
        /*008c*/ 	.byte	0x04, 0x36
        /*008e*/ 	.short	(.L_352 - .L_351)
.L_351:
        /*0090*/ 	.word	0x00000008
.L_352:


//--------------------- .nv.info._ZN2at6native63_GLOBAL__N__7310b794_30_DistributionGeometricKernel_cu_fa6e70a443distribution_elementwise_grid_stride_kernelIfLi4EZNS0_9templates4cuda21uniform_and_transformIN3c108BFloat16EfPNS_17CUDAGeneratorImplEZZZNS4_16geometric_kernelIS9_EEvRNS_18TensorIteratorBaseEdT_ENKUlvE_clEvENKUlvE7_clEvEUlfE_EEvSC_T1_T2_EUlP24curandStatePhilox4_32_10E0_ZNS1_27distribution_nullary_kernelIS7_f6float4S9_SL_SG_EEvSC_SI_RKT3_T4_EUlifE_EEvlNS_15PhiloxCudaStateESH_SI_ --------------------------
	.section	.nv.info._ZN2at6native63_GLOBAL__N__7310b794_30_DistributionGeometricKernel_cu_fa6e70a443distribution_elementwise_grid_stride_kernelIfLi4EZNS0_9templates4cuda21uniform_and_transformIN3c108BFloat16EfPNS_17CUDAGeneratorImplEZZZNS4_16geometric_kernelIS9_EEvRNS_18TensorIteratorBaseEdT_ENKUlvE_clEvENKUlvE7_clEvEUlfE_EEvSC_T1_T2_EUlP24curandStatePhilox4_32_10E0_ZNS1_27distribution_nullary_kernelIS7_f6float4S9_SL_SG_EEvSC_SI_RKT3_T4_EUlifE_EEvlNS_15PhiloxCudaStateESH_SI_,"",@"SHT_CUDA_INFO"
	.sectionflags	@""
	.align	4


	//----- nvinfo : EIATTR_CUDA_API_VERSION
	.align		4
        /*0000*/ 	.byte	0x04, 0x37
        /*0002*/ 	.short	(.L_354 - .L_353)
.L_353:
        /*0004*/ 	.word	0x00000082


	//----- nvinfo : EIATTR_KPARAM_INFO
	.align		4
.L_354:
        /*0008*/ 	.byte	0x04, 0x17
        /*000a*/ 	.short	(.L_356 - .L_355)
.L_355:
        /*000c*/ 	.word	0x00000000
        /*0010*/ 	.short	0x0003
        /*0012*/ 	.short	0x0028
        /*0014*/ 	.byte	0x00, 0xf0, 0x61, 0x00


	//----- nvinfo : EIATTR_KPARAM_INFO
	.align		4
.L_356:
        /*0018*/ 	.byte	0x04, 0x17
        /*001a*/ 	.short	(.L_358 - .L_357)
.L_357:
        /*001c*/ 	.word	0x00000000
        /*0020*/ 	.short	0x0002
        /*0022*/ 	.short	0x0020
        /*0024*/ 	.byte	0x00, 0xf0, 0x05, 0x00


	//----- nvinfo : EIATTR_KPARAM_INFO
	.align		4
.L_358:
        /*0028*/ 	.byte	0x04, 0x17
        /*002a*/ 	.short	(.L_360 - .L_359)
.L_359:
        /*002c*/ 	.word	0x00000000
        /*0030*/ 	.short	0x0001
        /*0032*/ 	.short	0x0008
        /*0034*/ 	.byte	0x00, 0xf0, 0x61, 0x00


	//----- nvinfo : EIATTR_KPARAM_INFO
	.align		4
.L_360:
        /*0038*/ 	.byte	0x04, 0x17
        /*003a*/ 	.short	(.L_362 - .L_361)
.L_361:
        /*003c*/ 	.word	0x00000000
        /*0040*/ 	.short	0x0000
        /*0042*/ 	.short	0x0000
        /*0044*/ 	.byte	0x00, 0xf0, 0x21, 0x00


	//----- nvinfo : EIATTR_SPARSE_MMA_MASK
	.align		4
.L_362:
        /*0048*/ 	.byte	0x03, 0x50
        /*004a*/ 	.short	0x0000


	//----- nvinfo : EIATTR_MAXREG_COUNT
	.align		4
        /*004c*/ 	.byte	0x03, 0x1b
        /*004e*/ 	.short	0x0040


	//----- nvinfo : EIATTR_NUM_BARRIERS
	.align		4
        /*0050*/ 	.byte	0x02, 0x4c
        /*0052*/ 	.byte	0x01
	.zero		1


	//----- nvinfo : EIATTR_MERCURY_ISA_VERSION
	.align		4
        /*0054*/ 	.byte	0x03, 0x5f
        /*0056*/ 	.short	0x0101


	//----- nvinfo : EIATTR_EXIT_INSTR_OFFSETS
	.align		4
        /*0058*/ 	.byte	0x04, 0x1c
        /*005a*/ 	.short	(.L_364 - .L_363)


	//   ....[0]....
.L_363:
        /*005c*/ 	.word	0x00000840


	//   ....[1]....
        /*0060*/ 	.word	0x00001400


	//----- nvinfo : EIATTR_MAX_THREADS
	.align		4
.L_364:
        /*0064*/ 	.byte	0x04, 0x05
        /*0066*/ 	.short	(.L_366 - .L_365)
.L_365:
        /*0068*/ 	.word	0x00000100
        /*006c*/ 	.word	0x00000001
        /*0070*/ 	.word	0x00000001


	//----- nvinfo : EIATTR_CRS_STACK_SIZE
	.align		4
.L_366:
        /*0074*/ 	.byte	0x04, 0x1e
        /*0076*/ 	.short	(.L_368 - .L_367)
.L_367:
        /*0078*/ 	.word	0x00000000


	//----- nvinfo : EIATTR_CBANK_PARAM_SIZE
	.align		4
.L_368:
        /*007c*/ 	.byte	0x03, 0x19
        /*007e*/ 	.short	0x0040


	//----- nvinfo : EIATTR_PARAM_CBANK
	.align		4
        /*0080*/ 	.byte	0x04, 0x0a
        /*0082*/ 	.short	(.L_370 - .L_369)
	.align		4
.L_369:
        /*0084*/ 	.word	index@(.nv.constant0._ZN2at6native63_GLOBAL__N__7310b794_30_DistributionGeometricKernel_cu_fa6e70a443distribution_elementwise_grid_stride_kernelIfLi4EZNS0_9templates4cuda21uniform_and_transformIN3c108BFloat16EfPNS_17CUDAGeneratorImplEZZZNS4_16geometric_kernelIS9_EEvRNS_18TensorIteratorBaseEdT_ENKUlvE_clEvENKUlvE7_clEvEUlfE_EEvSC_T1_T2_EUlP24curandStatePhilox4_32_10E0_ZNS1_27distribution_nullary_kernelIS7_f6float4S9_SL_SG_EEvSC_SI_RKT3_T4_EUlifE_EEvlNS_15PhiloxCudaStateESH_SI_)
        /*0088*/ 	.short	0x0210
        /*008a*/ 	.short	0x0040


	//----- nvinfo : EIATTR_SW_WAR
	.align		4
.L_370:
        /*008c*/ 	.byte	0x04, 0x36
        /*008e*/ 	.short	(.L_372 - .L_371)
.L_371:
        /*0090*/ 	.word	0x00000008
.L_372:


//--------------------- .nv.info._ZN2at6native63_GLOBAL__N__7310b794_30_DistributionGeometricKernel_cu_fa6e70a443distribution_elementwise_grid_stride_kernelIfLi4EZNS0_9templates4cuda21uniform_and_transformIN3c108BFloat16EfPNS_17CUDAGeneratorImplEZZZNS4_16geometric_kernelIS9_EEvRNS_18TensorIteratorBaseEdT_ENKUlvE_clEvENKUlvE7_clEvEUlfE_EEvSC_T1_T2_EUlP24curandStatePhilox4_32_10E_ZNS1_27distribution_nullary_kernelIS7_f7double2S9_SL_SG_EEvSC_SI_RKT3_T4_EUlifE0_EEvlNS_15PhiloxCudaStateESH_SI_ --------------------------
	.section	.nv.info._ZN2at6native63_GLOBAL__N__7310b794_30_DistributionGeometricKernel_cu_fa6e70a443distribution_elementwise_grid_stride_kernelIfLi4EZNS0_9templates4cuda21uniform_and_transformIN3c108BFloat16EfPNS_17CUDAGeneratorImplEZZZNS4_16geometric_kernelIS9_EEvRNS_18TensorIteratorBaseEdT_ENKUlvE_clEvENKUlvE7_clEvEUlfE_EEvSC_T1_T2_EUlP24curandStatePhilox4_32_10E_ZNS1_27distribution_nullary_kernelIS7_f7double2S9_SL_SG_EEvSC_SI_RKT3_T4_EUlifE0_EEvlNS_15PhiloxCudaStateESH_SI_,"",@"SHT_CUDA_INFO"
	.sectionflags	@""
	.align	4


	//----- nvinfo : EIATTR_CUDA_API_VERSION
	.align		4
        /*0000*/ 	.byte	0x04, 0x37
        /*0002*/ 	.short	(.L_374 - .L_373)
.L_373:
        /*0004*/ 	.word	0x00000082


	//----- nvinfo : EIATTR_KPARAM_INFO
	.align		4
.L_374:
        /*0008*/ 	.byte	0x04, 0x17
        /*000a*/ 	.short	(.L_376 - .L_375)
.L_375:
        /*000c*/ 	.word	0x00000000
        /*0010*/ 	.short	0x0003
        /*0012*/ 	.short	0x0028
        /*0014*/ 	.byte	0x00, 0xf0, 0xa1, 0x06


	//----- nvinfo : EIATTR_KPARAM_INFO
	.align		4
.L_376:
        /*0018*/ 	.byte	0x04, 0x17
        /*001a*/ 	.short	(.L_378 - .L_377)
.L_377:
        /*001c*/ 	.word	0x00000000
        /*0020*/ 	.short	0x0002
        /*0022*/ 	.short	0x0020
        /*0024*/ 	.byte	0x00, 0xf0, 0x05, 0x00


	//----- nvinfo : EIATTR_KPARAM_INFO
	.align		4
.L_378:
        /*0028*/ 	.byte	0x04, 0x17
        /*002a*/ 	.short	(.L_380 - .L_379)
.L_379:
        /*002c*/ 	.word	0x00000000
        /*0030*/ 	.short	0x0001
        /*0032*/ 	.short	0x0008
        /*0034*/ 	.byte	0x00, 0xf0, 0x61, 0x00


	//----- nvinfo : EIATTR_KPARAM_INFO
	.align		4
.L_380:
        /*0038*/ 	.byte	0x04, 0x17
        /*003a*/ 	.short	(.L_382 - .L_381)
.L_381:
        /*003c*/ 	.word	0x00000000
        /*0040*/ 	.short	0x0000
        /*0042*/ 	.short	0x0000
        /*0044*/ 	.byte	0x00, 0xf0, 0x21, 0x00


	//----- nvinfo : EIATTR_SPARSE_MMA_MASK
	.align		4
.L_382:
        /*0048*/ 	.byte	0x03, 0x50
        /*004a*/ 	.short	0x0000


	//----- nvinfo : EIATTR_MAXREG_COUNT
	.align		4
        /*004c*/ 	.byte	0x03, 0x1b
        /*004e*/ 	.short	0x0040


	//----- nvinfo : EIATTR_NUM_BARRIERS
	.align		4
        /*0050*/ 	.byte	0x02, 0x4c
        /*0052*/ 	.byte	0x01
	.zero		1


	//----- nvinfo : EIATTR_MERCURY_ISA_VERSION
	.align		4
        /*0054*/ 	.byte	0x03, 0x5f
        /*0056*/ 	.short	0x0101


	//----- nvinfo : EIATTR_EXIT_INSTR_OFFSETS
	.align		4
        /*0058*/ 	.byte	0x04, 0x1c
        /*005a*/ 	.short	(.L_384 - .L_383)


	//   ....[0]....
.L_383:
        /*005c*/ 	.word	0x00000800


	//   ....[1]....
        /*0060*/ 	.word	0x000055a0


	//----- nvinfo : EIATTR_MAX_THREADS
	.align		4
.L_384:
        /*0064*/ 	.byte	0x04, 0x05
        /*0066*/ 	.short	(.L_386 - .L_385)
.L_385:
        /*0068*/ 	.word	0x00000100
        /*006c*/ 	.word	0x00000001
        /*0070*/ 	.word	0x00000001


	//----- nvinfo : EIATTR_CRS_STACK_SIZE
	.align		4
.L_386:
        /*0074*/ 	.byte	0x04, 0x1e
        /*0076*/ 	.short	(.L_388 - .L_387)
.L_387:
        /*0078*/ 	.word	0x00000000


	//----- nvinfo : EIATTR_CBANK_PARAM_SIZE
	.align		4
.L_388:
        /*007c*/ 	.byte	0x03, 0x19
        /*007e*/ 	.short	0x01d0


	//----- nvinfo : EIATTR_PARAM_CBANK
	.align		4
        /*0080*/ 	.byte	0x04, 0x0a
        /*0082*/ 	.short	(.L_390 - .L_389)
	.align		4
.L_389:
        /*0084*/ 	.word	index@(.nv.constant0._ZN2at6native63_GLOBAL__N__7310b794_30_DistributionGeometricKernel_cu_fa6e70a443distribution_elementwise_grid_stride_kernelIfLi4EZNS0_9templates4cuda21uniform_and_transformIN3c108BFloat16EfPNS_17CUDAGeneratorImplEZZZNS4_16geometric_kernelIS9_EEvRNS_18TensorIteratorBaseEdT_ENKUlvE_clEvENKUlvE7_clEvEUlfE_EEvSC_T1_T2_EUlP24curandStatePhilox4_32_10E_ZNS1_27distribution_nullary_kernelIS7_f7double2S9_SL_SG_EEvSC_SI_RKT3_T4_EUlifE0_EEvlNS_15PhiloxCudaStateESH_SI_)
        /*0088*/ 	.short	0x0210
        /*008a*/ 	.short	0x01d0


	//----- nvinfo : EIATTR_SW_WAR
	.align		4
.L_390:
        /*008c*/ 	.byte	0x04, 0x36
        /*008e*/ 	.short	(.L_392 - .L_391)
.L_391:
        /*0090*/ 	.word	0x00000008
.L_392:


//--------------------- .nv.info._ZN2at6native63_GLOBAL__N__7310b794_30_DistributionGeometricKernel_cu_fa6e70a443distribution_elementwise_grid_stride_kernelIfLi4EZNS0_9templates4cuda21uniform_and_transformIN3c108BFloat16EfPNS_17CUDAGeneratorImplEZZZNS4_16geometric_kernelIS9_EEvRNS_18TensorIteratorBaseEdT_ENKUlvE_clEvENKUlvE7_clEvEUlfE_EEvSC_T1_T2_EUlP24curandStatePhilox4_32_10E_ZNS1_27distribution_nullary_kernelIS7_f7double2S9_SL_SG_EEvSC_SI_RKT3_T4_EUlifE_EEvlNS_15PhiloxCudaStateESH_SI_ --------------------------
	.section	.nv.info._ZN2at6native63_GLOBAL__N__7310b794_30_DistributionGeometricKernel_cu_fa6e70a443distribution_elementwise_grid_stride_kernelIfLi4EZNS0_9templates4cuda21uniform_and_transformIN3c108BFloat16EfPNS_17CUDAGeneratorImplEZZZNS4_16geometric_kernelIS9_EEvRNS_18TensorIteratorBaseEdT_ENKUlvE_clEvENKUlvE7_clEvEUlfE_EEvSC_T1_T2_EUlP24curandStatePhilox4_32_10E_ZNS1_27distribution_nullary_kernelIS7_f7double2S9_SL_SG_EEvSC_SI_RKT3_T4_EUlifE_EEvlNS_15PhiloxCudaStateESH_SI_,"",@"SHT_CUDA_INFO"
	.sectionflags	@""
	.align	4


	//----- nvinfo : EIATTR_CUDA_API_VERSION
	.align		4
        /*0000*/ 	.byte	0x04, 0x37
        /*0002*/ 	.short	(.L_394 - .L_393)
.L_393:
        /*0004*/ 	.word	0x00000082


	//----- nvinfo : EIATTR_KPARAM_INFO
	.align		4
.L_394:
        /*0008*/ 	.byte	0x04, 0x17
        /*000a*/ 	.short	(.L_396 - .L_395)
.L_395:
        /*000c*/ 	.word	0x00000000
        /*0010*/ 	.short	0x0003
        /*0012*/ 	.short	0x0028
        /*0014*/ 	.byte	0x00, 0xf0, 0x61, 0x00


	//----- nvinfo : EIATTR_KPARAM_INFO
	.align		4
.L_396:
        /*0018*/ 	.byte	0x04, 0x17
        /*001a*/ 	.short	(.L_398 - .L_397)
.L_397:
        /*001c*/ 	.word	0x00000000
        /*0020*/ 	.short	0x0002
        /*0022*/ 	.short	0x0020
        /*0024*/ 	.byte	0x00, 0xf0, 0x05, 0x00


	//----- nvinfo : EIATTR_KPARAM_INFO
	.align		4
.L_398:
        /*0028*/ 	.byte	0x04, 0x17
        /*002a*/ 	.short	(.L_400 - .L_399)
.L_399:
        /*002c*/ 	.word	0x00000000
        /*0030*/ 	.short	0x0001
        /*0032*/ 	.short	0x0008
        /*0034*/ 	.byte	0x00, 0xf0, 0x61, 0x00


	//----- nvinfo : EIATTR_KPARAM_INFO
	.align		4
.L_400:
        /*0038*/ 	.byte	0x04, 0x17
        /*003a*/ 	.short	(.L_402 - .L_401)
.L_401:
        /*003c*/ 	.word	0x00000000
        /*0040*/ 	.short	0x0000
        /*0042*/ 	.short	0x0000
        /*0044*/ 	.byte	0x00, 0xf0, 0x21, 0x00


	//----- nvinfo : EIATTR_SPARSE_MMA_MASK
	.align		4
.L_402:
        /*0048*/ 	.byte	0x03, 0x50
        /*004a*/ 	.short	0x0000


	//----- nvinfo : EIATTR_MAXREG_COUNT
	.align		4
        /*004c*/ 	.byte	0x03, 0x1b
        /*004e*/ 	.short	0x0040


	//----- nvinfo : EIATTR_NUM_BARRIERS
	.align		4
        /*0050*/ 	.byte	0x02, 0x4c
        /*0052*/ 	.byte	0x01
	.zero		1


	//----- nvinfo : EIATTR_MERCURY_ISA_VERSION
	.align		4
        /*0054*/ 	.byte	0x03, 0x5f
        /*0056*/ 	.short	0x0101


	//----- nvinfo : EIATTR_EXIT_INSTR_OFFSETS
	.align		4
        /*0058*/ 	.byte	0x04, 0x1c
        /*005a*/ 	.short	(.L_404 - .L_403)


	//   ....[0]....
.L_403:
        /*005c*/ 	.word	0x00000830


	//   ....[1]....
        /*0060*/ 	.word	0x00001450


	//----- nvinfo : EIATTR_MAX_THREADS
	.align		4
.L_404:
        /*0064*/ 	.byte	0x04, 0x05
        /*0066*/ 	.short	(.L_406 - .L_405)
.L_405:
        /*0068*/ 	.word	0x00000100
        /*006c*/ 	.word	0x00000001
        /*0070*/ 	.word	0x00000001


	//----- nvinfo : EIATTR_CRS_STACK_SIZE
	.align		4
.L_406:
        /*0074*/ 	.byte	0x04, 0x1e
        /*0076*/ 	.short	(.L_408 - .L_407)
.L_407:
        /*0078*/ 	.word	0x00000000


	//----- nvinfo : EIATTR_CBANK_PARAM_SIZE
	.align		4
.L_408:
        /*007c*/ 	.byte	0x03, 0x19
        /*007e*/ 	.short	0x0040


	//----- nvinfo : EIATTR_PARAM_CBANK
	.align		4
        /*0080*/ 	.byte	0x04, 0x0a
        /*0082*/ 	.short	(.L_410 - .L_409)
	.align		4
.L_409:
        /*0084*/ 	.word	index@(.nv.constant0._ZN2at6native63_GLOBAL__N__7310b794_30_DistributionGeometricKernel_cu_fa6e70a443distribution_elementwise_grid_stride_kernelIfLi4EZNS0_9templates4cuda21uniform_and_transformIN3c108BFloat16EfPNS_17CUDAGeneratorImplEZZZNS4_16geometric_kernelIS9_EEvRNS_18TensorIteratorBaseEdT_ENKUlvE_clEvENKUlvE7_clEvEUlfE_EEvSC_T1_T2_EUlP24curandStatePhilox4_32_10E_ZNS1_27distribution_nullary_kernelIS7_f7double2S9_SL_SG_EEvSC_SI_RKT3_T4_EUlifE_EEvlNS_15PhiloxCudaStateESH_SI_)
        /*0088*/ 	.short	0x0210
        /*008a*/ 	.short	0x0040


	//----- nvinfo : EIATTR_SW_WAR
	.align		4
.L_410:
        /*008c*/ 	.byte	0x04, 0x36
        /*008e*/ 	.short	(.L_412 - .L_411)
.L_411:
        /*0090*/ 	.word	0x00000008
.L_412:


//--------------------- .nv.info._ZN2at6native63_GLOBAL__N__7310b794_30_DistributionGeometricKernel_cu_fa6e70a443distribution_elementwise_grid_stride_kernelIfLi4EZNS0_9templates4cuda21uniform_and_transformIN3c104HalfEfPNS_17CUDAGeneratorImplEZZZNS4_16geometric_kernelIS9_EEvRNS_18TensorIteratorBaseEdT_ENKUlvE_clEvENKUlvE6_clEvEUlfE_EEvSC_T1_T2_EUlP24curandStatePhilox4_32_10E0_ZNS1_27distribution_nullary_kernelIS7_f6float4S9_SL_SG_EEvSC_SI_RKT3_T4_EUlifE0_EEvlNS_15PhiloxCudaStateESH_SI_ --------------------------
	.section	.nv.info._ZN2at6native63_GLOBAL__N__7310b794_30_DistributionGeometricKernel_cu_fa6e70a443distribution_elementwise_grid_stride_kernelIfLi4EZNS0_9templates4cuda21uniform_and_transformIN3c104HalfEfPNS_17CUDAGeneratorImplEZZZNS4_16geometric_kernelIS9_EEvRNS_18TensorIteratorBaseEdT_ENKUlvE_clEvENKUlvE6_clEvEUlfE_EEvSC_T1_T2_EUlP24curandStatePhilox4_32_10E0_ZNS1_27distribution_nullary_kernelIS7_f6float4S9_SL_SG_EEvSC_SI_RKT3_T4_EUlifE0_EEvlNS_15PhiloxCudaStateESH_SI_,"",@"SHT_CUDA_INFO"
	.sectionflags	@""
	.align	4


	//----- nvinfo : EIATTR_CUDA_API_VERSION
	.align		4
        /*0000*/ 	.byte	0x04, 0x37
        /*0002*/ 	.short	(.L_414 - .L_413)
.L_413:
        /*0004*/ 	.word	0x00000082


	//----- nvinfo : EIATTR_KPARAM_INFO
	.align		4
.L_414:
        /*0008*/ 	.byte	0x04, 0x17
        /*000a*/ 	.short	(.L_416 - .L_415)
.L_415:
        /*000c*/ 	.word	0x00000000
        /*0010*/ 	.short	0x0003
        /*0012*/ 	.short	0x0028
        /*0014*/ 	.byte	0x00, 0xf0, 0xa1, 0x06


	//----- nvinfo : EIATTR_KPARAM_INFO
	.align		4
.L_416:
        /*0018*/ 	.byte	0x04, 0x17
        /*001a*/ 	.short	(.L_418 - .L_417)
.L_417:
        /*001c*/ 	.word	0x00000000
        /*0020*/ 	.short	0x0002
        /*0022*/ 	.short	0x0020
        /*0024*/ 	.byte	0x00, 0xf0, 0x05, 0x00


	//----- nvinfo : EIATTR_KPARAM_INFO
	.align		4
.L_418:
        /*0028*/ 	.byte	0x04, 0x17
        /*002a*/ 	.short	(.L_420 - .L_419)
.L_419:
        /*002c*/ 	.word	0x00000000
        /*0030*/ 	.short	0x0001
        /*0032*/ 	.short	0x0008
        /*0034*/ 	.byte	0x00, 0xf0, 0x61, 0x00


	//----- nvinfo : EIATTR_KPARAM_INFO
	.align		4
.L_420:
        /*0038*/ 	.byte	0x04, 0x17
        /*003a*/ 	.short	(.L_422 - .L_421)
.L_421:
        /*003c*/ 	.word	0x00000000
        /*0040*/ 	.short	0x0000
        /*0042*/ 	.short	0x0000
        /*0044*/ 	.byte	0x00, 0xf0, 0x21, 0x00


	//----- nvinfo : EIATTR_SPARSE_MMA_MASK
	.align		4
.L_422:
        /*0048*/ 	.byte	0x03, 0x50
        /*004a*/ 	.short	0x0000


	//----- nvinfo : EIATTR_MAXREG_COUNT
	.align		4
        /*004c*/ 	.byte	0x03, 0x1b
        /*004e*/ 	.short	0x0040


	//----- nvinfo : EIATTR_NUM_BARRIERS
	.align		4
        /*0050*/ 	.byte	0x02, 0x4c
        /*0052*/ 	.byte	0x01
	.zero		1


	//----- nvinfo : EIATTR_MERCURY_ISA_VERSION
	.align		4
        /*0054*/ 	.byte	0x03, 0x5f
        /*0056*/ 	.short	0x0101


	//----- nvinfo : EIATTR_EXIT_INSTR_OFFSETS
	.align		4
        /*0058*/ 	.byte	0x04, 0x1c
        /*005a*/ 	.short	(.L_424 - .L_423)


	//   ....[0]....
.L_423:
        /*005c*/ 	.word	0x00000840


	//   ....[1]....
        /*0060*/ 	.word	0x00005420


	//----- nvinfo : EIATTR_MAX_THREADS
	.align		4
.L_424:
        /*0064*/ 	.byte	0x04, 0x05
        /*0066*/ 	.short	(.L_426 - .L_425)
.L_425:
        /*0068*/ 	.word	0x00000100
        /*006c*/ 	.word	0x00000001
        /*0070*/ 	.word	0x00000001


	//----- nvinfo : EIATTR_CRS_STACK_SIZE
	.align		4
.L_426:
        /*0074*/ 	.byte	0x04, 0x1e
        /*0076*/ 	.short	(.L_428 - .L_427)
.L_427:
        /*0078*/ 	.word	0x00000000


	//----- nvinfo : EIATTR_CBANK_PARAM_SIZE
	.align		4
.L_428:
        /*007c*/ 	.byte	0x03, 0x19
        /*007e*/ 	.short	0x01d0


	//----- nvinfo : EIATTR_PARAM_CBANK
	.align		4
        /*0080*/ 	.byte	0x04, 0x0a
        /*0082*/ 	.short	(.L_430 - .L_429)
	.align		4
.L_429:
        /*0084*/ 	.word	index@(.nv.constant0._ZN2at6native63_GLOBAL__N__7310b794_30_DistributionGeometricKernel_cu_fa6e70a443distribution_elementwise_grid_stride_kernelIfLi4EZNS0_9templates4cuda21uniform_and_transformIN3c104HalfEfPNS_17CUDAGeneratorImplEZZZNS4_16geometric_kernelIS9_EEvRNS_18TensorIteratorBaseEdT_ENKUlvE_clEvENKUlvE6_clEvEUlfE_EEvSC_T1_T2_EUlP24curandStatePhilox4_32_10E0_ZNS1_27distribution_nullary_kernelIS7_f6float4S9_SL_SG_EEvSC_SI_RKT3_T4_EUlifE0_EEvlNS_15PhiloxCudaStateESH_SI_)
        /*0088*/ 	.short	0x0210
        /*008a*/ 	.short	0x01d0


	//----- nvinfo : EIATTR_SW_WAR
	.align		4
.L_430:
        /*008c*/ 	.byte	0x04, 0x36
        /*008e*/ 	.short	(.L_432 - .L_431)
.L_431:
        /*0090*/ 	.word	0x00000008
.L_432:


//--------------------- .nv.info._ZN2at6native63_GLOBAL__N__7310b794_30_DistributionGeometricKernel_cu_fa6e70a443distribution_elementwise_grid_stride_kernelIfLi4EZNS0_9templates4cuda21uniform_and_transformIN3c104HalfEfPNS_17CUDAGeneratorImplEZZZNS4_16geometric_kernelIS9_EEvRNS_18TensorIteratorBaseEdT_ENKUlvE_clEvENKUlvE6_clEvEUlfE_EEvSC_T1_T2_EUlP24curandStatePhilox4_32_10E0_ZNS1_27distribution_nullary_kernelIS7_f6float4S9_SL_SG_EEvSC_SI_RKT3_T4_EUlifE_EEvlNS_15PhiloxCudaStateESH_SI_ --------------------------
	.section	.nv.info._ZN2at6native63_GLOBAL__N__7310b794_30_DistributionGeometricKernel_cu_fa6e70a443distribution_elementwise_grid_stride_kernelIfLi4EZNS0_9templates4cuda21uniform_and_transformIN3c104HalfEfPNS_17CUDAGeneratorImplEZZZNS4_16geometric_kernelIS9_EEvRNS_18TensorIteratorBaseEdT_ENKUlvE_clEvENKUlvE6_clEvEUlfE_EEvSC_T1_T2_EUlP24curandStatePhilox4_32_10E0_ZNS1_27distribution_nullary_kernelIS7_f6float4S9_SL_SG_EEvSC_SI_RKT3_T4_EUlifE_EEvlNS_15PhiloxCudaStateESH_SI_,"",@"SHT_CUDA_INFO"
	.sectionflags	@""
	.align	4


	//----- nvinfo : EIATTR_CUDA_API_VERSION
	.align		4
        /*0000*/ 	.byte	0x04, 0x37
        /*0002*/ 	.short	(.L_434 - .L_433)
.L_433:
        /*0004*/ 	.word	0x00000082


	//----- nvinfo : EIATTR_KPARAM_INFO
	.align		4
.L_434:
        /*0008*/ 	.byte	0x04, 0x17
        /*000a*/ 	.short	(.L_436 - .L_435)
.L_435:
        /*000c*/ 	.word	0x00000000
        /*0010*/ 	.short	0x0003
        /*0012*/ 	.short	0x0028
        /*0014*/ 	.byte	0x00, 0xf0, 0x61, 0x00


	//----- nvinfo : EIATTR_KPARAM_INFO
	.align		4
.L_436:
        /*0018*/ 	.byte	0x04, 0x17
        /*001a*/ 	.short	(.L_438 - .L_437)
.L_437:
        /*001c*/ 	.word	0x00000000
        /*0020*/ 	.short	0x0002
        /*0022*/ 	.short	0x0020
        /*0024*/ 	.byte	0x00, 0xf0, 0x05, 0x00


	//----- nvinfo : EIATTR_KPARAM_INFO
	.align		4
.L_438:
        /*0028*/ 	.byte	0x04, 0x17
        /*002a*/ 	.short	(.L_440 - .L_439)
.L_439:
        /*002c*/ 	.word	0x00000000
        /*0030*/ 	.short	0x0001
        /*0032*/ 	.short	0x0008
        /*0034*/ 	.byte	0x00, 0xf0, 0x61, 0x00


	//----- nvinfo : EIATTR_KPARAM_INFO
	.align		4
.L_440:
        /*0038*/ 	.byte	0x04, 0x17
        /*003a*/ 	.short	(.L_442 - .L_441)
.L_441:
        /*003c*/ 	.word	0x00000000
        /*0040*/ 	.short	0x0000
        /*0042*/ 	.short	0x0000
        /*0044*/ 	.byte	0x00, 0xf0, 0x21, 0x00


	//----- nvinfo : EIATTR_SPARSE_MMA_MASK
	.align		4
.L_442:
        /*0048*/ 	.byte	0x03, 0x50
        /*004a*/ 	.short	0x0000


	//----- nvinfo : EIATTR_MAXREG_COUNT
	.align		4
        /*004c*/ 	.byte	0x03, 0x1b
        /*004e*/ 	.short	0x0040


	//----- nvinfo : EIATTR_NUM_BARRIERS
	.align		4
        /*0050*/ 	.byte	0x02, 0x4c
        /*0052*/ 	.byte	0x01
	.zero		1


	//----- nvinfo : EIATTR_MERCURY_ISA_VERSION
	.align		4
        /*0054*/ 	.byte	0x03, 0x5f
        /*0056*/ 	.short	0x0101


	//----- nvinfo : EIATTR_EXIT_INSTR_OFFSETS
	.align		4
        /*0058*/ 	.byte	0x04, 0x1c
        /*005a*/ 	.short	(.L_444 - .L_443)


	//   ....[0]....
.L_443:
        /*005c*/ 	.word	0x00000840


	//   ....[1]....
        /*0060*/ 	.word	0x00001400


	//----- nvinfo : EIATTR_MAX_THREADS
	.align		4
.L_444:
        /*0064*/ 	.byte	0x04, 0x05
        /*0066*/ 	.short	(.L_446 - .L_445)
.L_445:
        /*0068*/ 	.word	0x00000100
        /*006c*/ 	.word	0x00000001
        /*0070*/ 	.word	0x00000001


	//----- nvinfo : EIATTR_CRS_STACK_SIZE
	.align		4
.L_446:
        /*0074*/ 	.byte	0x04, 0x1e
        /*0076*/ 	.short	(.L_448 - .L_447)
.L_447:
        /*0078*/ 	.word	0x00000000


	//----- nvinfo : EIATTR_CBANK_PARAM_SIZE
	.align		4
.L_448:
        /*007c*/ 	.byte	0x03, 0x19
        /*007e*/ 	.short	0x0040


	//----- nvinfo : EIATTR_PARAM_CBANK
	.align		4
        /*0080*/ 	.byte	0x04, 0x0a
        /*0082*/ 	.short	(.L_450 - .L_449)
	.align		4
.L_449:
        /*0084*/ 	.word	index@(.nv.constant0._ZN2at6native63_GLOBAL__N__7310b794_30_DistributionGeometricKernel_cu_fa6e70a443distribution_elementwise_grid_stride_kernelIfLi4EZNS0_9templates4cuda21uniform_and_transformIN3c104HalfEfPNS_17CUDAGeneratorImplEZZZNS4_16geometric_kernelIS9_EEvRNS_18TensorIteratorBaseEdT_ENKUlvE_clEvENKUlvE6_clEvEUlfE_EEvSC_T1_T2_EUlP24curandStatePhilox4_32_10E0_ZNS1_27distribution_nullary_kernelIS7_f6float4S9_SL_SG_EEvSC_SI_RKT3_T4_EUlifE_EEvlNS_15PhiloxCudaStateESH_SI_)
        /*0088*/ 	.short	0x0210
        /*008a*/ 	.short	0x0040


	//----- nvinfo : EIATTR_SW_WAR
	.align		4
.L_450:
        /*008c*/ 	.byte	0x04, 0x36
        /*008e*/ 	.short	(.L_452 - .L_451)
.L_451:
        /*0090*/ 	.word	0x00000008
.L_452:


//--------------------- .nv.info._ZN2at6native63_GLOBAL__N__7310b794_30_DistributionGeometricKernel_cu_fa6e70a443distribution_elementwise_grid_stride_kernelIfLi4EZNS0_9templates4cuda21uniform_and_transformIN3c104HalfEfPNS_17CUDAGeneratorImplEZZZNS4_16geometric_kernelIS9_EEvRNS_18TensorIteratorBaseEdT_ENKUlvE_clEvENKUlvE6_clEvEUlfE_EEvSC_T1_T2_EUlP24curandStatePhilox4_32_10E_ZNS1_27distribution_nullary_kernelIS7_f7double2S9_SL_SG_EEvSC_SI_RKT3_T4_EUlifE0_EEvlNS_15PhiloxCudaStateESH_SI_ --------------------------
	.section	.nv.info._ZN2at6native63_GLOBAL__N__7310b794_30_DistributionGeometricKernel_cu_fa6e70a443distribution_elementwise_grid_stride_kernelIfLi4EZNS0_9templates4cuda21uniform_and_transformIN3c104HalfEfPNS_17CUDAGeneratorImplEZZZNS4_16geometric_kernelIS9_EEvRNS_18TensorIteratorBaseEdT_ENKUlvE_clEvENKUlvE6_clEvEUlfE_EEvSC_T1_T2_EUlP24curandStatePhilox4_32_10E_ZNS1_27distribution_nullary_kernelIS7_f7double2S9_SL_SG_EEvSC_SI_RKT3_T4_EUlifE0_EEvlNS_15PhiloxCudaStateESH_SI_,"",@"SHT_CUDA_INFO"
	.sectionflags	@""
	.align	4


	//----- nvinfo : EIATTR_CUDA_API_VERSION
	.align		4
        /*0000*/ 	.byte	0x04, 0x37
        /*0002*/ 	.short	(.L_454 - .L_453)
.L_453:
        /*0004*/ 	.word	0x00000082


	//----- nvinfo : EIATTR_KPARAM_INFO
	.align		4
.L_454:
        /*0008*/ 	.byte	0x04, 0x17
        /*000a*/ 	.short	(.L_456 - .L_455)
.L_455:
        /*000c*/ 	.word	0x00000000
        /*0010*/ 	.short	0x0003
        /*0012*/ 	.short	0x0028
        /*0014*/ 	.byte	0x00, 0xf0, 0xa1, 0x06


	//----- nvinfo : EIATTR_KPARAM_INFO
	.align		4
.L_456:
        /*0018*/ 	.byte	0x04, 0x17
        /*001a*/ 	.short	(.L_458 - .L_457)
.L_457:
        /*001c*/ 	.word	0x00000000
        /*0020*/ 	.short	0x0002
        /*0022*/ 	.short	0x0020
        /*0024*/ 	.byte	0x00, 0xf0, 0x05, 0x00


	//----- nvinfo : EIATTR_KPARAM_INFO
	.align		4
.L_458:
        /*0028*/ 	.byte	0x04, 0x17
        /*002a*/ 	.short	(.L_460 - .L_459)
.L_459:
        /*002c*/ 	.word	0x00000000
        /*0030*/ 	.short	0x0001
        /*0032*/ 	.short	0x0008
        /*0034*/ 	.byte	0x00, 0xf0, 0x61, 0x00


	//----- nvinfo : EIATTR_KPARAM_INFO
	.align		4
.L_460:
        /*0038*/ 	.byte	0x04, 0x17
        /*003a*/ 	.short	(.L_462 - .L_461)
.L_461:
        /*003c*/ 	.word	0x00000000
        /*0040*/ 	.short	0x0000
        /*0042*/ 	.short	0x0000
        /*0044*/ 	.byte	0x00, 0xf0, 0x21, 0x00


	//----- nvinfo : EIATTR_SPARSE_MMA_MASK
	.align		4
.L_462:
        /*0048*/ 	.byte	0x03, 0x50
        /*004a*/ 	.short	0x0000


	//----- nvinfo : EIATTR_MAXREG_COUNT
	.align		4
        /*004c*/ 	.byte	0x03, 0x1b
        /*004e*/ 	.short	0x0040


	//----- nvinfo : EIATTR_NUM_BARRIERS
	.align		4
        /*0050*/ 	.byte	0x02, 0x4c
        /*0052*/ 	.byte	0x01
	.zero		1


	//----- nvinfo : EIATTR_MERCURY_ISA_VERSION
	.align		4
        /*0054*/ 	.byte	0x03, 0x5f
        /*0056*/ 	.short	0x0101


	//----- nvinfo : EIATTR_EXIT_INSTR_OFFSETS
	.align		4
        /*0058*/ 	.byte	0x04, 0x1c
        /*005a*/ 	.short	(.L_464 - .L_463)


	//   ....[0]....
.L_463:
        /*005c*/ 	.word	0x00000800


	//   ....[1]....
        /*0060*/ 	.word	0x000055a0


	//----- nvinfo : EIATTR_MAX_THREADS
	.align		4
.L_464:
        /*0064*/ 	.byte	0x04, 0x05
        /*0066*/ 	.short	(.L_466 - .L_465)
.L_465:
        /*0068*/ 	.word	0x00000100
        /*006c*/ 	.word	0x00000001
        /*0070*/ 	.word	0x00000001


	//----- nvinfo : EIATTR_CRS_STACK_SIZE
	.align		4
.L_466:
        /*0074*/ 	.byte	0x04, 0x1e
        /*0076*/ 	.short	(.L_468 - .L_467)
.L_467:
        /*0078*/ 	.word	0x00000000


	//----- nvinfo : EIATTR_CBANK_PARAM_SIZE
	.align		4
.L_468:
        /*007c*/ 	.byte	0x03, 0x19
        /*007e*/ 	.short	0x01d0


	//----- nvinfo : EIATTR_PARAM_CBANK
	.align		4
        /*0080*/ 	.byte	0x04, 0x0a
        /*0082*/ 	.short	(.L_470 - .L_469)
	.align		4
.L_469:
        /*0084*/ 	.word	index@(.nv.constant0._ZN2at6native63_GLOBAL__N__7310b794_30_DistributionGeometricKernel_cu_fa6e70a443distribution_elementwise_grid_stride_kernelIfLi4EZNS0_9templates4cuda21uniform_and_transformIN3c104HalfEfPNS_17CUDAGeneratorImplEZZZNS4_16geometric_kernelIS9_EEvRNS_18TensorIteratorBaseEdT_ENKUlvE_clEvENKUlvE6_clEvEUlfE_EEvSC_T1_T2_EUlP24curandStatePhilox4_32_10E_ZNS1_27distribution_nullary_kernelIS7_f7double2S9_SL_SG_EEvSC_SI_RKT3_T4_EUlifE0_EEvlNS_15PhiloxCudaStateESH_SI_)
        /*0088*/ 	.short	0x0210
        /*008a*/ 	.short	0x01d0


	//----- nvinfo : EIATTR_SW_WAR
	.align		4
.L_470:
        /*008c*/ 	.byte	0x04, 0x36
        /*008e*/ 	.short	(.L_472 - .L_471)
.L_471:
        /*0090*/ 	.word	0x00000008
.L_472:


//--------------------- .nv.info._ZN2at6native63_GLOBAL__N__7310b794_30_DistributionGeometricKernel_cu_fa6e70a443distribution_elementwise_grid_stride_kernelIfLi4EZNS0_9templates4cuda21uniform_and_transformIN3c104HalfEfPNS_17CUDAGeneratorImplEZZZNS4_16geometric_kernelIS9_EEvRNS_18TensorIteratorBaseEdT_ENKUlvE_clEvENKUlvE6_clEvEUlfE_EEvSC_T1_T2_EUlP24curandStatePhilox4_32_10E_ZNS1_27distribution_nullary_kernelIS7_f7double2S9_SL_SG_EEvSC_SI_RKT3_T4_EUlifE_EEvlNS_15PhiloxCudaStateESH_SI_ --------------------------
	.section	.nv.info._ZN2at6native63_GLOBAL__N__7310b794_30_DistributionGeometricKernel_cu_fa6e70a443distribution_elementwise_grid_stride_kernelIfLi4EZNS0_9templates4cuda21uniform_and_transformIN3c104HalfEfPNS_17CUDAGeneratorImplEZZZNS4_16geometric_kernelIS9_EEvRNS_18TensorIteratorBaseEdT_ENKUlvE_clEvENKUlvE6_clEvEUlfE_EEvSC_T1_T2_EUlP24curandStatePhilox4_32_10E_ZNS1_27distribution_nullary_kernelIS7_f7double2S9_SL_SG_EEvSC_SI_RKT3_T4_EUlifE_EEvlNS_15PhiloxCudaStateESH_SI_,"",@"SHT_CUDA_INFO"
	.sectionflags	@""
	.align	4


	//----- nvinfo : EIATTR_CUDA_API_VERSION
	.align		4
        /*0000*/ 	.byte	0x04, 0x37
        /*0002*/ 	.short	(.L_474 - .L_473)
.L_473:
        /*0004*/ 	.word	0x00000082


	//----- nvinfo : EIATTR_KPARAM_INFO
	.align		4
.L_474:
        /*0008*/ 	.byte	0x04, 0x17
        /*000a*/ 	.short	(.L_476 - .L_475)
.L_475:
        /*000c*/ 	.word	0x00000000
        /*0010*/ 	.short	0x0003
        /*0012*/ 	.short	0x0028
        /*0014*/ 	.byte	0x00, 0xf0, 0x61, 0x00


	//----- nvinfo : EIATTR_KPARAM_INFO
	.align		4
.L_476:
        /*0018*/ 	.byte	0x04, 0x17
        /*001a*/ 	.short	(.L_478 - .L_477)
.L_477:
        /*001c*/ 	.word	0x00000000
        /*0020*/ 	.short	0x0002
        /*0022*/ 	.short	0x0020
        /*0024*/ 	.byte	0x00, 0xf0, 0x05, 0x00


	//----- nvinfo : EIATTR_KPARAM_INFO
	.align		4
.L_478:
        /*0028*/ 	.byte	0x04, 0x17
        /*002a*/ 	.short	(.L_480 - .L_479)
.L_479:
        /*002c*/ 	.word	0x00000000
        /*0030*/ 	.short	0x0001
        /*0032*/ 	.short	0x0008
        /*0034*/ 	.byte	0x00, 0xf0, 0x61, 0x00


	//----- nvinfo : EIATTR_KPARAM_INFO
	.align		4
.L_480:
        /*0038*/ 	.byte	0x04, 0x17
        /*003a*/ 	.short	(.L_482 - .L_481)
.L_481:
        /*003c*/ 	.word	0x00000000
        /*0040*/ 	.short	0x0000
        /*0042*/ 	.short	0x0000
        /*0044*/ 	.byte	0x00, 0xf0, 0x21, 0x00


	//----- nvinfo : EIATTR_SPARSE_MMA_MASK
	.align		4
.L_482:
        /*0048*/ 	.byte	0x03, 0x50
        /*004a*/ 	.short	0x0000


	//----- nvinfo : EIATTR_MAXREG_COUNT
	.align		4
        /*004c*/ 	.byte	0x03, 0x1b
        /*004e*/ 	.short	0x0040


	//----- nvinfo : EIATTR_NUM_BARRIERS
	.align		4
        /*0050*/ 	.byte	0x02, 0x4c
        /*0052*/ 	.byte	0x01
	.zero		1


	//----- nvinfo : EIATTR_MERCURY_ISA_VERSION
	.align		4
        /*0054*/ 	.byte	0x03, 0x5f
        /*0056*/ 	.short	0x0101


	//----- nvinfo : EIATTR_EXIT_INSTR_OFFSETS
	.align		4
        /*0058*/ 	.byte	0x04, 0x1c
        /*005a*/ 	.short	(.L_484 - .L_483)


	//   ....[0]....
.L_483:
        /*005c*/ 	.word	0x00000830


	//   ....[1]....
        /*0060*/ 	.word	0x00001450


	//----- nvinfo : EIATTR_MAX_THREADS
	.align		4
.L_484:
        /*0064*/ 	.byte	0x04, 0x05
        /*0066*/ 	.short	(.L_486 - .L_485)
.L_485:
        /*0068*/ 	.word	0x00000100
        /*006c*/ 	.word	0x00000001
        /*0070*/ 	.word	0x00000001


	//----- nvinfo : EIATTR_CRS_STACK_SIZE
	.align		4
.L_486:
        /*0074*/ 	.byte	0x04, 0x1e
        /*0076*/ 	.short	(.L_488 - .L_487)
.L_487:
        /*0078*/ 	.word	0x00000000


	//----- nvinfo : EIATTR_CBANK_PARAM_SIZE
	.align		4
.L_488:
        /*007c*/ 	.byte	0x03, 0x19
        /*007e*/ 	.short	0x0040


	//----- nvinfo : EIATTR_PARAM_CBANK
	.align		4
        /*0080*/ 	.byte	0x04, 0x0a
        /*0082*/ 	.short	(.L_490 - .L_489)
	.align		4
.L_489:
        /*0084*/ 	.word	index@(.nv.constant0._ZN2at6native63_GLOBAL__N__7310b794_30_DistributionGeometricKernel_cu_fa6e70a443distribution_elementwise_grid_stride_kernelIfLi4EZNS0_9templates4cuda21uniform_and_transformIN3c104HalfEfPNS_17CUDAGeneratorImplEZZZNS4_16geometric_kernelIS9_EEvRNS_18TensorIteratorBaseEdT_ENKUlvE_clEvENKUlvE6_clEvEUlfE_EEvSC_T1_T2_EUlP24curandStatePhilox4_32_10E_ZNS1_27distribution_nullary_kernelIS7_f7double2S9_SL_SG_EEvSC_SI_RKT3_T4_EUlifE_EEvlNS_15PhiloxCudaStateESH_SI_)
        /*0088*/ 	.short	0x0210
        /*008a*/ 	.short	0x0040


	//----- nvinfo : EIATTR_SW_WAR
	.align		4
.L_490:
        /*008c*/ 	.byte	0x04, 0x36
        /*008e*/ 	.short	(.L_492 - .L_491)
.L_491:
        /*0090*/ 	.word	0x00000008
.L_492:


//--------------------- .nv.info._ZN2at6native63_GLOBAL__N__7310b794_30_DistributionGeometricKernel_cu_fa6e70a443distribution_elementwise_grid_stride_kernelIfLi4EZNS0_9templates4cuda21uniform_and_transformIffPNS_17CUDAGeneratorImplEZZZNS4_16geometric_kernelIS7_EEvRNS_18TensorIteratorBaseEdT_ENKUlvE_clEvENKUlvE5_clEvEUlfE_EEvSA_T1_T2_EUlP24curandStatePhilox4_32_10E0_ZNS1_27distribution_nullary_kernelIff6float4S7_SJ_SE_EEvSA_SG_RKT3_T4_EUlifE0_EEvlNS_15PhiloxCudaStateESF_SG_ --------------------------
	.section	.nv.info._ZN2at6native63_GLOBAL__N__7310b794_30_DistributionGeometricKernel_cu_fa6e70a443distribution_elementwise_grid_stride_kernelIfLi4EZNS0_9templates4cuda21uniform_and_transformIffPNS_17CUDAGeneratorImplEZZZNS4_16geometric_kernelIS7_EEvRNS_18TensorIteratorBaseEdT_ENKUlvE_clEvENKUlvE5_clEvEUlfE_EEvSA_T1_T2_EUlP24curandStatePhilox4_32_10E0_ZNS1_27distribution_nullary_kernelIff6float4S7_SJ_SE_EEvSA_SG_RKT3_T4_EUlifE0_EEvlNS_15PhiloxCudaStateESF_SG_,"",@"SHT_CUDA_INFO"
	.sectionflags	@""
	.align	4


	//----- nvinfo : EIATTR_CUDA_API_VERSION
	.align		4
        /*0000*/ 	.byte	0x04, 0x37
        /*0002*/ 	.short	(.L_494 - .L_493)
.L_493:
        /*0004*/ 	.word	0x00000082


	//----- nvinfo : EIATTR_KPARAM_INFO
	.align		4
.L_494:
        /*0008*/ 	.byte	0x04, 0x17
        /*000a*/ 	.short	(.L_496 - .L_495)
.L_495:
        /*000c*/ 	.word	0x00000000
        /*0010*/ 	.short	0x0003
        /*0012*/ 	.short	0x0028
        /*0014*/ 	.byte	0x00, 0xf0, 0xa1, 0x06


	//----- nvinfo : EIATTR_KPARAM_INFO
	.align		4
.L_496:
        /*0018*/ 	.byte	0x04, 0x17
        /*001a*/ 	.short	(.L_498 - .L_497)
.L_497:
        /*001c*/ 	.word	0x00000000
        /*0020*/ 	.short	0x0002
        /*0022*/ 	.short	0x0020
        /*0024*/ 	.byte	0x00, 0xf0, 0x05, 0x00


	//----- nvinfo : EIATTR_KPARAM_INFO
	.align		4
.L_498:
        /*0028*/ 	.byte	0x04, 0x17
        /*002a*/ 	.short	(.L_500 - .L_499)
.L_499:
        /*002c*/ 	.word	0x00000000
        /*0030*/ 	.short	0x0001
        /*0032*/ 	.short	0x0008
        /*0034*/ 	.byte	0x00, 0xf0, 0x61, 0x00


	//----- nvinfo : EIATTR_KPARAM_INFO
	.align		4
.L_500:
        /*0038*/ 	.byte	0x04, 0x17
        /*003a*/ 	.short	(.L_502 - .L_501)
.L_501:
        /*003c*/ 	.word	0x00000000
        /*0040*/ 	.short	0x0000
        /*0042*/ 	.short	0x0000
        /*0044*/ 	.byte	0x00, 0xf0, 0x21, 0x00


	//----- nvinfo : EIATTR_SPARSE_MMA_MASK
	.align		4
.L_502:
        /*0048*/ 	.byte	0x03, 0x50
        /*004a*/ 	.short	0x0000


	//----- nvinfo : EIATTR_MAXREG_COUNT
	.align		4
        /*004c*/ 	.byte	0x03, 0x1b
        /*004e*/ 	.short	0x0040


	//----- nvinfo : EIATTR_NUM_BARRIERS
	.align		4
        /*0050*/ 	.byte	0x02, 0x4c
        /*0052*/ 	.byte	0x01
	.zero		1


	//----- nvinfo : EIATTR_MERCURY_ISA_VERSION
	.align		4
        /*0054*/ 	.byte	0x03, 0x5f
        /*0056*/ 	.short	0x0101


	//----- nvinfo : EIATTR_EXIT_INSTR_OFFSETS
	.align		4
        /*0058*/ 	.byte	0x04, 0x1c
        /*005a*/ 	.short	(.L_504 - .L_503)


	//   ....[0]....
.L_503:
        /*005c*/ 	.word	0x00000810


	//   ....[1]....
        /*0060*/ 	.word	0x000052b0


	//----- nvinfo : EIATTR_MAX_THREADS
	.align		4
.L_504:
        /*0064*/ 	.byte	0x04, 0x05
        /*0066*/ 	.short	(.L_506 - .L_505)
.L_505:
        /*0068*/ 	.word	0x00000100
        /*006c*/ 	.word	0x00000001
        /*0070*/ 	.word	0x00000001


	//----- nvinfo : EIATTR_CRS_STACK_SIZE
	.align		4
.L_506:
        /*0074*/ 	.byte	0x04, 0x1e
        /*0076*/ 	.short	(.L_508 - .L_507)
.L_507:
        /*0078*/ 	.word	0x00000000


	//----- nvinfo : EIATTR_CBANK_PARAM_SIZE
	.align		4
.L_508:
        /*007c*/ 	.byte	0x03, 0x19
        /*007e*/ 	.short	0x01d0


	//----- nvinfo : EIATTR_PARAM_CBANK
	.align		4
        /*0080*/ 	.byte	0x04, 0x0a
        /*0082*/ 	.short	(.L_510 - .L_509)
	.align		4
.L_509:
        /*0084*/ 	.word	index@(.nv.constant0._ZN2at6native63_GLOBAL__N__7310b794_30_DistributionGeometricKernel_cu_fa6e70a443distribution_elementwise_grid_stride_kernelIfLi4EZNS0_9templates4cuda21uniform_and_transformIffPNS_17CUDAGeneratorImplEZZZNS4_16geometric_kernelIS7_EEvRNS_18TensorIteratorBaseEdT_ENKUlvE_clEvENKUlvE5_clEvEUlfE_EEvSA_T1_T2_EUlP24curandStatePhilox4_32_10E0_ZNS1_27distribution_nullary_kernelIff6float4S7_SJ_SE_EEvSA_SG_RKT3_T4_EUlifE0_EEvlNS_15PhiloxCudaStateESF_SG_)
        /*0088*/ 	.short	0x0210
        /*008a*/ 	.short	0x01d0


	//----- nvinfo : EIATTR_SW_WAR
	.align		4
.L_510:
        /*008c*/ 	.byte	0x04, 0x36
        /*008e*/ 	.short	(.L_512 - .L_511)
.L_511:
        /*0090*/ 	.word	0x00000008
.L_512:


//--------------------- .nv.info._ZN2at6native63_GLOBAL__N__7310b794_30_DistributionGeometricKernel_cu_fa6e70a443distribution_elementwise_grid_stride_kernelIfLi4EZNS0_9templates4cuda21uniform_and_transformIffPNS_17CUDAGeneratorImplEZZZNS4_16geometric_kernelIS7_EEvRNS_18TensorIteratorBaseEdT_ENKUlvE_clEvENKUlvE5_clEvEUlfE_EEvSA_T1_T2_EUlP24curandStatePhilox4_32_10E0_ZNS1_27distribution_nullary_kernelIff6float4S7_SJ_SE_EEvSA_SG_RKT3_T4_EUlifE_EEvlNS_15PhiloxCudaStateESF_SG_ --------------------------
	.section	.nv.info._ZN2at6native63_GLOBAL__N__7310b794_30_DistributionGeometricKernel_cu_fa6e70a443distribution_elementwise_grid_stride_kernelIfLi4EZNS0_9templates4cuda21uniform_and_transformIffPNS_17CUDAGeneratorImplEZZZNS4_16geometric_kernelIS7_EEvRNS_18TensorIteratorBaseEdT_ENKUlvE_clEvENKUlvE5_clEvEUlfE_EEvSA_T1_T2_EUlP24curandStatePhilox4_32_10E0_ZNS1_27distribution_nullary_kernelIff6float4S7_SJ_SE_EEvSA_SG_RKT3_T4_EUlifE_EEvlNS_15PhiloxCudaStateESF_SG_,"",@"SHT_CUDA_INFO"
	.sectionflags	@""
	.align	4


	//----- nvinfo : EIATTR_CUDA_API_VERSION
	.align		4
        /*0000*/ 	.byte	0x04, 0x37
        /*0002*/ 	.short	(.L_514 - .L_513)
.L_513:
        /*0004*/ 	.word	0x00000082


	//----- nvinfo : EIATTR_KPARAM_INFO
	.align		4
.L_514:
        /*0008*/ 	.byte	0x04, 0x17
        /*000a*/ 	.short	(.L_516 - .L_515)
.L_515:
        /*000c*/ 	.word	0x00000000
        /*0010*/ 	.short	0x0003
        /*0012*/ 	.short	0x0028
        /*0014*/ 	.byte	0x00, 0xf0, 0x61, 0x00


	//----- nvinfo : EIATTR_KPARAM_INFO
	.align		4
.L_516:
        /*0018*/ 	.byte	0x04, 0x17
        /*001a*/ 	.short	(.L_518 - .L_517)
.L_517:
        /*001c*/ 	.word	0x00000000
        /*0020*/ 	.short	0x0002
        /*0022*/ 	.short	0x0020
        /*0024*/ 	.byte	0x00, 0xf0, 0x05, 0x00


	//----- nvinfo : EIATTR_KPARAM_INFO
	.align		4
.L_518:
        /*0028*/ 	.byte	0x04, 0x17
        /*002a*/ 	.short	(.L_520 - .L_519)
.L_519:
        /*002c*/ 	.word	0x00000000
        /*0030*/ 	.short	0x0001
        /*0032*/ 	.short	0x0008
        /*0034*/ 	.byte	0x00, 0xf0, 0x61, 0x00


	//----- nvinfo : EIATTR_KPARAM_INFO
	.align		4
.L_520:
        /*0038*/ 	.byte	0x04, 0x17
        /*003a*/ 	.short	(.L_522 - .L_521)
.L_521:
        /*003c*/ 	.word	0x00000000
        /*0040*/ 	.short	0x0000
        /*0042*/ 	.short	0x0000
        /*0044*/ 	.byte	0x00, 0xf0, 0x21, 0x00


	//----- nvinfo : EIATTR_SPARSE_MMA_MASK
	.align		4
.L_522:
        /*0048*/ 	.byte	0x03, 0x50
        /*004a*/ 	.short	0x0000


	//----- nvinfo : EIATTR_MAXREG_COUNT
	.align		4
        /*004c*/ 	.byte	0x03, 0x1b
        /*004e*/ 	.short	0x0040


	//----- nvinfo : EIATTR_NUM_BARRIERS
	.align		4
        /*0050*/ 	.byte	0x02, 0x4c
        /*0052*/ 	.byte	0x01
	.zero		1


	//----- nvinfo : EIATTR_MERCURY_ISA_VERSION
	.align		4
        /*0054*/ 	.byte	0x03, 0x5f
        /*0056*/ 	.short	0x0101


	//----- nvinfo : EIATTR_EXIT_INSTR_OFFSETS
	.align		4
        /*0058*/ 	.byte	0x04, 0x1c
        /*005a*/ 	.short	(.L_524 - .L_523)


	//   ....[0]....
.L_523:
        /*005c*/ 	.word	0x00000840


	//   ....[1]....
        /*0060*/ 	.word	0x000013c0


	//----- nvinfo : EIATTR_MAX_THREADS
	.align		4
.L_524:
        /*0064*/ 	.byte	0x04, 0x05
        /*0066*/ 	.short	(.L_526 - .L_525)
.L_525:
        /*0068*/ 	.word	0x00000100
        /*006c*/ 	.word	0x00000001
        /*0070*/ 	.word	0x00000001


	//----- nvinfo : EIATTR_CRS_STACK_SIZE
	.align		4
.L_526:
        /*0074*/ 	.byte	0x04, 0x1e
        /*0076*/ 	.short	(.L_528 - .L_527)
.L_527:
        /*0078*/ 	.word	0x00000000


	//----- nvinfo : EIATTR_CBANK_PARAM_SIZE
	.align		4
.L_528:
        /*007c*/ 	.byte	0x03, 0x19
        /*007e*/ 	.short	0x0040


	//----- nvinfo : EIATTR_PARAM_CBANK
	.align		4
        /*0080*/ 	.byte	0x04, 0x0a
        /*0082*/ 	.short	(.L_530 - .L_529)
	.align		4
.L_529:
        /*0084*/ 	.word	index@(.nv.constant0._ZN2at6native63_GLOBAL__N__7310b794_30_DistributionGeometricKernel_cu_fa6e70a443distribution_elementwise_grid_stride_kernelIfLi4EZNS0_9templates4cuda21uniform_and_transformIffPNS_17CUDAGeneratorImplEZZZNS4_16geometric_kernelIS7_EEvRNS_18TensorIteratorBaseEdT_ENKUlvE_clEvENKUlvE5_clEvEUlfE_EEvSA_T1_T2_EUlP24curandStatePhilox4_32_10E0_ZNS1_27distribution_nullary_kernelIff6float4S7_SJ_SE_EEvSA_SG_RKT3_T4_EUlifE_EEvlNS_15PhiloxCudaStateESF_SG_)
        /*0088*/ 	.short	0x0210
        /*008a*/ 	.short	0x0040


	//----- nvinfo : EIATTR_SW_WAR
	.align		4
.L_530:
        /*008c*/ 	.byte	0x04, 0x36
        /*008e*/ 	.short	(.L_532 - .L_531)
.L_531:
        /*0090*/ 	.word	0x00000008
.L_532:


//--------------------- .nv.info._ZN2at6native63_GLOBAL__N__7310b794_30_DistributionGeometricKernel_cu_fa6e70a443distribution_elementwise_grid_stride_kernelIfLi4EZNS0_9templates4cuda21uniform_and_transformIffPNS_17CUDAGeneratorImplEZZZNS4_16geometric_kernelIS7_EEvRNS_18TensorIteratorBaseEdT_ENKUlvE_clEvENKUlvE5_clEvEUlfE_EEvSA_T1_T2_EUlP24curandStatePhilox4_32_10E_ZNS1_27distribution_nullary_kernelIff7double2S7_SJ_SE_EEvSA_SG_RKT3_T4_EUlifE0_EEvlNS_15PhiloxCudaStateESF_SG_ --------------------------
	.section	.nv.info._ZN2at6native63_GLOBAL__N__7310b794_30_DistributionGeometricKernel_cu_fa6e70a443distribution_elementwise_grid_stride_kernelIfLi4EZNS0_9templates4cuda21uniform_and_transformIffPNS_17CUDAGeneratorImplEZZZNS4_16geometric_kernelIS7_EEvRNS_18TensorIteratorBaseEdT_ENKUlvE_clEvENKUlvE5_clEvEUlfE_EEvSA_T1_T2_EUlP24curandStatePhilox4_32_10E_ZNS1_27distribution_nullary_kernelIff7double2S7_SJ_SE_EEvSA_SG_RKT3_T4_EUlifE0_EEvlNS_15PhiloxCudaStateESF_SG_,"",@"SHT_CUDA_INFO"
	.sectionflags	@""
	.align	4


	//----- nvinfo : EIATTR_CUDA_API_VERSION
	.align		4
        /*0000*/ 	.byte	0x04, 0x37
        /*0002*/ 	.short	(.L_534 - .L_533)
.L_533:
        /*0004*/ 	.word	0x00000082


	//----- nvinfo : EIATTR_KPARAM_INFO
	.align		4
.L_534:
        /*0008*/ 	.byte	0x04, 0x17
        /*000a*/ 	.short	(.L_536 - .L_535)
.L_535:
        /*000c*/ 	.word	0x00000000
        /*0010*/ 	.short	0x0003
        /*0012*/ 	.short	0x0028
        /*0014*/ 	.byte	0x00, 0xf0, 0xa1, 0x06


	//----- nvinfo : EIATTR_KPARAM_INFO
	.align		4
.L_536:
        /*0018*/ 	.byte	0x04, 0x17
        /*001a*/ 	.short	(.L_538 - .L_537)
.L_537:
        /*001c*/ 	.word	0x00000000
        /*0020*/ 	.short	0x0002
        /*0022*/ 	.short	0x0020
        /*0024*/ 	.byte	0x00, 0xf0, 0x05, 0x00


	//----- nvinfo : EIATTR_KPARAM_INFO
	.align		4
.L_538:
        /*0028*/ 	.byte	0x04, 0x17
        /*002a*/ 	.short	(.L_540 - .L_539)
.L_539:
        /*002c*/ 	.word	0x00000000
        /*0030*/ 	.short	0x0001
        /*0032*/ 	.short	0x0008
        /*0034*/ 	.byte	0x00, 0xf0, 0x61, 0x00


	//----- nvinfo : EIATTR_KPARAM_INFO
	.align		4
.L_540:
        /*0038*/ 	.byte	0x04, 0x17
        /*003a*/ 	.short	(.L_542 - .L_541)
.L_541:
        /*003c*/ 	.word	0x00000000
        /*0040*/ 	.short	0x0000
        /*0042*/ 	.short	0x0000
        /*0044*/ 	.byte	0x00, 0xf0, 0x21, 0x00


	//----- nvinfo : EIATTR_SPARSE_MMA_MASK
	.align		4
.L_542:
        /*0048*/ 	.byte	0x03, 0x50
        /*004a*/ 	.short	0x0000


	//----- nvinfo : EIATTR_MAXREG_COUNT
	.align		4
        /*004c*/ 	.byte	0x03, 0x1b
        /*004e*/ 	.short	0x0040


	//----- nvinfo : EIATTR_NUM_BARRIERS
	.align		4
        /*0050*/ 	.byte	0x02, 0x4c
        /*0052*/ 	.byte	0x01
	.zero		1


	//----- nvinfo : EIATTR_MERCURY_ISA_VERSION
	.align		4
        /*0054*/ 	.byte	0x03, 0x5f
        /*0056*/ 	.short	0x0101


	//----- nvinfo : EIATTR_EXIT_INSTR_OFFSETS
	.align		4
        /*0058*/ 	.byte	0x04, 0x1c
        /*005a*/ 	.short	(.L_544 - .L_543)


	//   ....[0]....
.L_543:
        /*005c*/ 	.word	0x00000800


	//   ....[1]....
        /*0060*/ 	.word	0x000054a0


	//----- nvinfo : EIATTR_MAX_THREADS
	.align		4
.L_544:
        /*0064*/ 	.byte	0x04, 0x05
        /*0066*/ 	.short	(.L_546 - .L_545)
.L_545:
        /*0068*/ 	.word	0x00000100
        /*006c*/ 	.word	0x00000001
        /*0070*/ 	.word	0x00000001


	//----- nvinfo : EIATTR_CRS_STACK_SIZE
	.align		4
.L_546:
        /*0074*/ 	.byte	0x04, 0x1e
        /*0076*/ 	.short	(.L_548 - .L_547)
.L_547:
        /*0078*/ 	.word	0x00000000


	//----- nvinfo : EIATTR_CBANK_PARAM_SIZE
	.align		4
.L_548:
        /*007c*/ 	.byte	0x03, 0x19
        /*007e*/ 	.short	0x01d0


	//----- nvinfo : EIATTR_PARAM_CBANK
	.align		4
        /*0080*/ 	.byte	0x04, 0x0a
        /*0082*/ 	.short	(.L_550 - .L_549)
	.align		4
.L_549:
        /*0084*/ 	.word	index@(.nv.constant0._ZN2at6native63_GLOBAL__N__7310b794_30_DistributionGeometricKernel_cu_fa6e70a443distribution_elementwise_grid_stride_kernelIfLi4EZNS0_9templates4cuda21uniform_and_transformIffPNS_17CUDAGeneratorImplEZZZNS4_16geometric_kernelIS7_EEvRNS_18TensorIteratorBaseEdT_ENKUlvE_clEvENKUlvE5_clEvEUlfE_EEvSA_T1_T2_EUlP24curandStatePhilox4_32_10E_ZNS1_27distribution_nullary_kernelIff7double2S7_SJ_SE_EEvSA_SG_RKT3_T4_EUlifE0_EEvlNS_15PhiloxCudaStateESF_SG_)
        /*0088*/ 	.short	0x0210
        /*008a*/ 	.short	0x01d0


	//----- nvinfo : EIATTR_SW_WAR
	.align		4
.L_550:
        /*008c*/ 	.byte	0x04, 0x36
        /*008e*/ 	.short	(.L_552 - .L_551)
.L_551:
        /*0090*/ 	.word	0x00000008
.L_552:


//--------------------- .nv.info._ZN2at6native63_GLOBAL__N__7310b794_30_DistributionGeometricKernel_cu_fa6e70a443distribution_elementwise_grid_stride_kernelIfLi4EZNS0_9templates4cuda21uniform_and_transformIffPNS_17CUDAGeneratorImplEZZZNS4_16geometric_kernelIS7_EEvRNS_18TensorIteratorBaseEdT_ENKUlvE_clEvENKUlvE5_clEvEUlfE_EEvSA_T1_T2_EUlP24curandStatePhilox4_32_10E_ZNS1_27distribution_nullary_kernelIff7double2S7_SJ_SE_EEvSA_SG_RKT3_T4_EUlifE_EEvlNS_15PhiloxCudaStateESF_SG_ --------------------------
	.section	.nv.info._ZN2at6native63_GLOBAL__N__7310b794_30_DistributionGeometricKernel_cu_fa6e70a443distribution_elementwise_grid_stride_kernelIfLi4EZNS0_9templates4cuda21uniform_and_transformIffPNS_17CUDAGeneratorImplEZZZNS4_16geometric_kernelIS7_EEvRNS_18TensorIteratorBaseEdT_ENKUlvE_clEvENKUlvE5_clEvEUlfE_EEvSA_T1_T2_EUlP24curandStatePhilox4_32_10E_ZNS1_27distribution_nullary_kernelIff7double2S7_SJ_SE_EEvSA_SG_RKT3_T4_EUlifE_EEvlNS_15PhiloxCudaStateESF_SG_,"",@"SHT_CUDA_INFO"
	.sectionflags	@""
	.align	4


	//----- nvinfo : EIATTR_CUDA_API_VERSION
	.align		4
        /*0000*/ 	.byte	0x04, 0x37
        /*0002*/ 	.short	(.L_554 - .L_553)
.L_553:
        /*0004*/ 	.word	0x00000082


	//----- nvinfo : EIATTR_KPARAM_INFO
	.align		4
.L_554:
        /*0008*/ 	.byte	0x04, 0x17
        /*000a*/ 	.short	(.L_556 - .L_555)
.L_555:
        /*000c*/ 	.word	0x00000000
        /*0010*/ 	.short	0x0003
        /*0012*/ 	.short	0x0028
        /*0014*/ 	.byte	0x00, 0xf0, 0x61, 0x00


	//----- nvinfo : EIATTR_KPARAM_INFO
	.align		4
.L_556:
        /*0018*/ 	.byte	0x04, 0x17
        /*001a*/ 	.short	(.L_558 - .L_557)
.L_557:
        /*001c*/ 	.word	0x00000000
        /*0020*/ 	.short	0x0002
        /*0022*/ 	.short	0x0020
        /*0024*/ 	.byte	0x00, 0xf0, 0x05, 0x00


	//----- nvinfo : EIATTR_KPARAM_INFO
	.align		4
.L_558:
        /*0028*/ 	.byte	0x04, 0x17
        /*002a*/ 	.short	(.L_560 - .L_559)
.L_559:
        /*002c*/ 	.word	0x00000000
        /*0030*/ 	.short	0x0001
        /*0032*/ 	.short	0x0008
        /*0034*/ 	.byte	0x00, 0xf0, 0x61, 0x00


	//----- nvinfo : EIATTR_KPARAM_INFO
	.align		4
.L_560:
        /*0038*/ 	.byte	0x04, 0x17
        /*003a*/ 	.short	(.L_562 - .L_561)
.L_561:
        /*003c*/ 	.word	0x00000000
        /*0040*/ 	.short	0x0000
        /*0042*/ 	.short	0x0000
        /*0044*/ 	.byte	0x00, 0xf0, 0x21, 0x00


	//----- nvinfo : EIATTR_SPARSE_MMA_MASK
	.align		4
.L_562:
        /*0048*/ 	.byte	0x03, 0x50
        /*004a*/ 	.short	0x0000


	//----- nvinfo : EIATTR_MAXREG_COUNT
	.align		4
        /*004c*/ 	.byte	0x03, 0x1b
        /*004e*/ 	.short	0x0040


	//----- nvinfo : EIATTR_NUM_BARRIERS
	.align		4
        /*0050*/ 	.byte	0x02, 0x4c
        /*0052*/ 	.byte	0x01
	.zero		1


	//----- nvinfo : EIATTR_MERCURY_ISA_VERSION
	.align		4
        /*0054*/ 	.byte	0x03, 0x5f
        /*0056*/ 	.short	0x0101


	//----- nvinfo : EIATTR_EXIT_INSTR_OFFSETS
	.align		4
        /*0058*/ 	.byte	0x04, 0x1c
        /*005a*/ 	.short	(.L_564 - .L_563)


	//   ....[0]....
.L_563:
        /*005c*/ 	.word	0x00000840


	//   ....[1]....
        /*0060*/ 	.word	0x00001420


	//----- nvinfo : EIATTR_MAX_THREADS
	.align		4
.L_564:
        /*0064*/ 	.byte	0x04, 0x05
        /*0066*/ 	.short	(.L_566 - .L_565)
.L_565:
        /*0068*/ 	.word	0x00000100
        /*006c*/ 	.word	0x00000001
        /*0070*/ 	.word	0x00000001


	//----- nvinfo : EIATTR_CRS_STACK_SIZE
	.align		4
.L_566:
        /*0074*/ 	.byte	0x04, 0x1e
        /*0076*/ 	.short	(.L_568 - .L_567)
.L_567:
        /*0078*/ 	.word	0x00000000


	//----- nvinfo : EIATTR_CBANK_PARAM_SIZE
	.align		4
.L_568:
        /*007c*/ 	.byte	0x03, 0x19
        /*007e*/ 	.short	0x0040


	//----- nvinfo : EIATTR_PARAM_CBANK
	.align		4
        /*0080*/ 	.byte	0x04, 0x0a
        /*0082*/ 	.short	(.L_570 - .L_569)
	.align		4
.L_569:
        /*0084*/ 	.word	index@(.nv.constant0._ZN2at6native63_GLOBAL__N__7310b794_30_DistributionGeometricKernel_cu_fa6e70a443distribution_elementwise_grid_stride_kernelIfLi4EZNS0_9templates4cuda21uniform_and_transformIffPNS_17CUDAGeneratorImplEZZZNS4_16geometric_kernelIS7_EEvRNS_18TensorIteratorBaseEdT_ENKUlvE_clEvENKUlvE5_clEvEUlfE_EEvSA_T1_T2_EUlP24curandStatePhilox4_32_10E_ZNS1_27distribution_nullary_kernelIff7double2S7_SJ_SE_EEvSA_SG_RKT3_T4_EUlifE_EEvlNS_15PhiloxCudaStateESF_SG_)
        /*0088*/ 	.short	0x0210
        /*008a*/ 	.short	0x0040


	//----- nvinfo : EIATTR_SW_WAR
	.align		4
.L_570:
        /*008c*/ 	.byte	0x04, 0x36
        /*008e*/ 	.short	(.L_572 - .L_571)
.L_571:
        /*0090*/ 	.word	0x00000008
.L_572:


//--------------------- .nv.info._ZN2at6native63_GLOBAL__N__7310b794_30_DistributionGeometricKernel_cu_fa6e70a443distribution_elementwise_grid_stride_kernelIdLi2EZNS0_9templates4cuda21uniform_and_transformIddPNS_17CUDAGeneratorImplEZZZNS4_16geometric_kernelIS7_EEvRNS_18TensorIteratorBaseEdT_ENKUlvE_clEvENKUlvE4_clEvEUldE_EEvSA_T1_T2_EUlP24curandStatePhilox4_32_10E0_ZNS1_27distribution_nullary_kernelIdd6float4S7_SJ_SE_EEvSA_SG_RKT3_T4_EUlidE0_EEvlNS_15PhiloxCudaStateESF_SG_ --------------------------
	.section	.nv.info._ZN2at6native63_GLOBAL__N__7310b794_30_DistributionGeometricKernel_cu_fa6e70a443distribution_elementwise_grid_stride_kernelIdLi2EZNS0_9templates4cuda21uniform_and_transformIddPNS_17CUDAGeneratorImplEZZZNS4_16geometric_kernelIS7_EEvRNS_18TensorIteratorBaseEdT_ENKUlvE_clEvENKUlvE4_clEvEUldE_EEvSA_T1_T2_EUlP24curandStatePhilox4_32_10E0_ZNS1_27distribution_nullary_kernelIdd6float4S7_SJ_SE_EEvSA_SG_RKT3_T4_EUlidE0_EEvlNS_15PhiloxCudaStateESF_SG_,"",@"SHT_CUDA_INFO"
	.sectionflags	@""
	.align	4


	//----- nvinfo : EIATTR_CUDA_API_VERSION
	.align		4
        /*0000*/ 	.byte	0x04, 0x37
        /*0002*/ 	.short	(.L_574 - .L_573)
.L_573:
        /*0004*/ 	.word	0x00000082


	//----- nvinfo : EIATTR_KPARAM_INFO
	.align		4
.L_574:
        /*0008*/ 	.byte	0x04, 0x17
        /*000a*/ 	.short	(.L_576 - .L_575)
.L_575:
        /*000c*/ 	.word	0x00000000
        /*0010*/ 	.short	0x0003
        /*0012*/ 	.short	0x0028
        /*0014*/ 	.byte	0x00, 0xf0, 0xa1, 0x06


	//----- nvinfo : EIATTR_KPARAM_INFO
	.align		4
.L_576:
        /*0018*/ 	.byte	0x04, 0x17
        /*001a*/ 	.short	(.L_578 - .L_577)
.L_577:
        /*001c*/ 	.word	0x00000000
        /*0020*/ 	.short	0x0002
        /*0022*/ 	.short	0x0020
        /*0024*/ 	.byte	0x00, 0xf0, 0x05, 0x00


	//----- nvinfo : EIATTR_KPARAM_INFO
	.align		4
.L_578:
        /*0028*/ 	.byte	0x04, 0x17
        /*002a*/ 	.short	(.L_580 - .L_579)
.L_579:
        /*002c*/ 	.word	0x00000000
        /*0030*/ 	.short	0x0001
        /*0032*/ 	.short	0x0008
        /*0034*/ 	.byte	0x00, 0xf0, 0x61, 0x00


	//----- nvinfo : EIATTR_KPARAM_INFO
	.align		4
.L_580:
        /*0038*/ 	.byte	0x04, 0x17
        /*003a*/ 	.short	(.L_582 - .L_581)
.L_581:
        /*003c*/ 	.word	0x00000000
        /*0040*/ 	.short	0x0000
        /*0042*/ 	.short	0x0000
        /*0044*/ 	.byte	0x00, 0xf0, 0x21, 0x00


	//----- nvinfo : EIATTR_SPARSE_MMA_MASK
	.align		4
.L_582:
        /*0048*/ 	.byte	0x03, 0x50
        /*004a*/ 	.short	0x0000


	//----- nvinfo : EIATTR_MAXREG_COUNT
	.align		4
        /*004c*/ 	.byte	0x03, 0x1b
        /*004e*/ 	.short	0x0040


	//----- nvinfo : EIATTR_NUM_BARRIERS
	.align		4
        /*0050*/ 	.byte	0x02, 0x4c
        /*0052*/ 	.byte	0x01
	.zero		1


	//----- nvinfo : EIATTR_MERCURY_ISA_VERSION
	.align		4
        /*0054*/ 	.byte	0x03, 0x5f
        /*0056*/ 	.short	0x0101


	//----- nvinfo : EIATTR_EXIT_INSTR_OFFSETS
	.align		4
        /*0058*/ 	.byte	0x04, 0x1c
        /*005a*/ 	.short	(.L_584 - .L_583)


	//   ....[0]....
.L_583:
        /*005c*/ 	.word	0x00000830


	//   ....[1]....
        /*0060*/ 	.word	0x00004f90


	//----- nvinfo : EIATTR_MAX_THREADS
	.align		4
.L_584:
        /*0064*/ 	.byte	0x04, 0x05
        /*0066*/ 	.short	(.L_586 - .L_585)
.L_585:
        /*0068*/ 	.word	0x00000100
        /*006c*/ 	.word	0x00000001
        /*0070*/ 	.word	0x00000001


	//----- nvinfo : EIATTR_CRS_STACK_SIZE
	.align		4
.L_586:
        /*0074*/ 	.byte	0x04, 0x1e
        /*0076*/ 	.short	(.L_588 - .L_587)
.L_587:
        /*0078*/ 	.word	0x00000000


	//----- nvinfo : EIATTR_CBANK_PARAM_SIZE
	.align		4
.L_588:
        /*007c*/ 	.byte	0x03, 0x19
        /*007e*/ 	.short	0x01d0


	//----- nvinfo : EIATTR_PARAM_CBANK
	.align		4
        /*0080*/ 	.byte	0x04, 0x0a
        /*0082*/ 	.short	(.L_590 - .L_589)
	.align		4
.L_589:
        /*0084*/ 	.word	index@(.nv.constant0._ZN2at6native63_GLOBAL__N__7310b794_30_DistributionGeometricKernel_cu_fa6e70a443distribution_elementwise_grid_stride_kernelIdLi2EZNS0_9templates4cuda21uniform_and_transformIddPNS_17CUDAGeneratorImplEZZZNS4_16geometric_kernelIS7_EEvRNS_18TensorIteratorBaseEdT_ENKUlvE_clEvENKUlvE4_clEvEUldE_EEvSA_T1_T2_EUlP24curandStatePhilox4_32_10E0_ZNS1_27distribution_nullary_kernelIdd6float4S7_SJ_SE_EEvSA_SG_RKT3_T4_EUlidE0_EEvlNS_15PhiloxCudaStateESF_SG_)
        /*0088*/ 	.short	0x0210
        /*008a*/ 	.short	0x01d0


	//----- nvinfo : EIATTR_SW_WAR
	.align		4
.L_590:
        /*008c*/ 	.byte	0x04, 0x36
        /*008e*/ 	.short	(.L_592 - .L_591)
.L_591:
        /*0090*/ 	.word	0x00000008
.L_592:


//--------------------- .nv.info._ZN2at6native63_GLOBAL__N__7310b794_30_DistributionGeometricKernel_cu_fa6e70a443distribution_elementwise_grid_stride_kernelIdLi2EZNS0_9templates4cuda21uniform_and_transformIddPNS_17CUDAGeneratorImplEZZZNS4_16geometric_kernelIS7_EEvRNS_18TensorIteratorBaseEdT_ENKUlvE_clEvENKUlvE4_clEvEUldE_EEvSA_T1_T2_EUlP24curandStatePhilox4_32_10E0_ZNS1_27distribution_nullary_kernelIdd6float4S7_SJ_SE_EEvSA_SG_RKT3_T4_EUlidE_EEvlNS_15PhiloxCudaStateESF_SG_ --------------------------
	.section	.nv.info._ZN2at6native63_GLOBAL__N__7310b794_30_DistributionGeometricKernel_cu_fa6e70a443distribution_elementwise_grid_stride_kernelIdLi2EZNS0_9templates4cuda21uniform_and_transformIddPNS_17CUDAGeneratorImplEZZZNS4_16geometric_kernelIS7_EEvRNS_18TensorIteratorBaseEdT_ENKUlvE_clEvENKUlvE4_clEvEUldE_EEvSA_T1_T2_EUlP24curandStatePhilox4_32_10E0_ZNS1_27distribution_nullary_kernelIdd6float4S7_SJ_SE_EEvSA_SG_RKT3_T4_EUlidE_EEvlNS_15PhiloxCudaStateESF_SG_,"",@"SHT_CUDA_INFO"
	.sectionflags	@""
	.align	4


	//----- nvinfo : EIATTR_CUDA_API_VERSION
	.align		4
        /*0000*/ 	.byte	0x04, 0x37
        /*0002*/ 	.short	(.L_594 - .L_593)
.L_593:
        /*0004*/ 	.word	0x00000082


	//----- nvinfo : EIATTR_KPARAM_INFO
	.align		4
.L_594:
        /*0008*/ 	.byte	0x04, 0x17
        /*000a*/ 	.short	(.L_596 - .L_595)
.L_595:
        /*000c*/ 	.word	0x00000000
        /*0010*/ 	.short	0x0003
        /*0012*/ 	.short	0x0028
        /*0014*/ 	.byte	0x00, 0xf0, 0x61, 0x00


	//----- nvinfo : EIATTR_KPARAM_INFO
	.align		4
.L_596:
        /*0018*/ 	.byte	0x04, 0x17
        /*001a*/ 	.short	(.L_598 - .L_597)
.L_597:
        /*001c*/ 	.word	0x00000000
        /*0020*/ 	.short	0x0002
        /*0022*/ 	.short	0x0020
        /*0024*/ 	.byte	0x00, 0xf0, 0x05, 0x00


	//----- nvinfo : EIATTR_KPARAM_INFO
	.align		4
.L_598:
        /*0028*/ 	.byte	0x04, 0x17
        /*002a*/ 	.short	(.L_600 - .L_599)
.L_599:
        /*002c*/ 	.word	0x00000000
        /*0030*/ 	.short	0x0001
        /*0032*/ 	.short	0x0008
        /*0034*/ 	.byte	0x00, 0xf0, 0x61, 0x00


	//----- nvinfo : EIATTR_KPARAM_INFO
	.align		4
.L_600:
        /*0038*/ 	.byte	0x04, 0x17
        /*003a*/ 	.short	(.L_602 - .L_601)
.L_601:
        /*003c*/ 	.word	0x00000000
        /*0040*/ 	.short	0x0000
        /*0042*/ 	.short	0x0000
        /*0044*/ 	.byte	0x00, 0xf0, 0x21, 0x00


	//----- nvinfo : EIATTR_SPARSE_MMA_MASK
	.align		4
.L_602:
        /*0048*/ 	.byte	0x03, 0x50
        /*004a*/ 	.short	0x0000


	//----- nvinfo : EIATTR_MAXREG_COUNT
	.align		4
        /*004c*/ 	.byte	0x03, 0x1b
        /*004e*/ 	.short	0x0040


	//----- nvinfo : EIATTR_NUM_BARRIERS
	.align		4
        /*0050*/ 	.byte	0x02, 0x4c
        /*0052*/ 	.byte	0x01
	.zero		1


	//----- nvinfo : EIATTR_MERCURY_ISA_VERSION
	.align		4
        /*0054*/ 	.byte	0x03, 0x5f
        /*0056*/ 	.short	0x0101


	//----- nvinfo : EIATTR_EXIT_INSTR_OFFSETS
	.align		4
        /*0058*/ 	.byte	0x04, 0x1c
        /*005a*/ 	.short	(.L_604 - .L_603)


	//   ....[0]....
.L_603:
        /*005c*/ 	.word	0x000007e0


	//   ....[1]....
        /*0060*/ 	.word	0x00002cf0


	//----- nvinfo : EIATTR_MAX_THREADS
	.align		4
.L_604:
        /*0064*/ 	.byte	0x04, 0x05
        /*0066*/ 	.short	(.L_606 - .L_605)
.L_605:
        /*0068*/ 	.word	0x00000100
        /*006c*/ 	.word	0x00000001
        /*0070*/ 	.word	0x00000001


	//----- nvinfo : EIATTR_CRS_STACK_SIZE
	.align		4
.L_606:
        /*0074*/ 	.byte	0x04, 0x1e
        /*0076*/ 	.short	(.L_608 - .L_607)
.L_607:
        /*0078*/ 	.word	0x00000000


	//----- nvinfo : EIATTR_CBANK_PARAM_SIZE
	.align		4
.L_608:
        /*007c*/ 	.byte	0x03, 0x19
        /*007e*/ 	.short	0x0040


	//----- nvinfo : EIATTR_PARAM_CBANK
	.align		4
        /*0080*/ 	.byte	0x04, 0x0a
        /*0082*/ 	.short	(.L_610 - .L_609)
	.align		4
.L_609:
        /*0084*/ 	.word	index@(.nv.constant0._ZN2at6native63_GLOBAL__N__7310b794_30_DistributionGeometricKernel_cu_fa6e70a443distribution_elementwise_grid_stride_kernelIdLi2EZNS0_9templates4cuda21uniform_and_transformIddPNS_17CUDAGeneratorImplEZZZNS4_16geometric_kernelIS7_EEvRNS_18TensorIteratorBaseEdT_ENKUlvE_clEvENKUlvE4_clEvEUldE_EEvSA_T1_T2_EUlP24curandStatePhilox4_32_10E0_ZNS1_27distribution_nullary_kernelIdd6float4S7_SJ_SE_EEvSA_SG_RKT3_T4_EUlidE_EEvlNS_15PhiloxCudaStateESF_SG_)
        /*0088*/ 	.short	0x0210
        /*008a*/ 	.short	0x0040


	//----- nvinfo : EIATTR_SW_WAR
	.align		4
.L_610:
        /*008c*/ 	.byte	0x04, 0x36
        /*008e*/ 	.short	(.L_612 - .L_611)
.L_611:
        /*0090*/ 	.word	0x00000008
.L_612:


//--------------------- .nv.info._ZN2at6native63_GLOBAL__N__7310b794_30_DistributionGeometricKernel_cu_fa6e70a443distribution_elementwise_grid_stride_kernelIdLi2EZNS0_9templates4cuda21uniform_and_transformIddPNS_17CUDAGeneratorImplEZZZNS4_16geometric_kernelIS7_EEvRNS_18TensorIteratorBaseEdT_ENKUlvE_clEvENKUlvE4_clEvEUldE_EEvSA_T1_T2_EUlP24curandStatePhilox4_32_10E_ZNS1_27distribution_nullary_kernelIdd7double2S7_SJ_SE_EEvSA_SG_RKT3_T4_EUlidE0_EEvlNS_15PhiloxCudaStateESF_SG_ --------------------------
	.section	.nv.info._ZN2at6native63_GLOBAL__N__7310b794_30_DistributionGeometricKernel_cu_fa6e70a443distribution_elementwise_grid_stride_kernelIdLi2EZNS0_9templates4cuda21uniform_and_transformIddPNS_17CUDAGeneratorImplEZZZNS4_16geometric_kernelIS7_EEvRNS_18TensorIteratorBaseEdT_ENKUlvE_clEvENKUlvE4_clEvEUldE_EEvSA_T1_T2_EUlP24curandStatePhilox4_32_10E_ZNS1_27distribution_nullary_kernelIdd7double2S7_SJ_SE_EEvSA_SG_RKT3_T4_EUlidE0_EEvlNS_15PhiloxCudaStateESF_SG_,"",@"SHT_CUDA_INFO"
	.sectionflags	@""
	.align	4


	//----- nvinfo : EIATTR_CUDA_API_VERSION
	.align		4
        /*0000*/ 	.byte	0x04, 0x37
        /*0002*/ 	.short	(.L_614 - .L_613)
.L_613:
        /*0004*/ 	.word	0x00000082


	//----- nvinfo : EIATTR_KPARAM_INFO
	.align		4
.L_614:
        /*0008*/ 	.byte	0x04, 0x17
        /*000a*/ 	.short	(.L_616 - .L_615)
.L_615:
        /*000c*/ 	.word	0x00000000
        /*0010*/ 	.short	0x0003
        /*0012*/ 	.short	0x0028
        /*0014*/ 	.byte	0x00, 0xf0, 0xa1, 0x06


	//----- nvinfo : EIATTR_KPARAM_INFO
	.align		4
.L_616:
        /*0018*/ 	.byte	0x04, 0x17
        /*001a*/ 	.short	(.L_618 - .L_617)
.L_617:
        /*001c*/ 	.word	0x00000000
        /*0020*/ 	.short	0x0002
        /*0022*/ 	.short	0x0020
        /*0024*/ 	.byte	0x00, 0xf0, 0x05, 0x00


	//----- nvinfo : EIATTR_KPARAM_INFO
	.align		4
.L_618:
        /*0028*/ 	.byte	0x04, 0x17
        /*002a*/ 	.short	(.L_620 - .L_619)
.L_619:
        /*002c*/ 	.word	0x00000000
        /*0030*/ 	.short	0x0001
        /*0032*/ 	.short	0x0008
        /*0034*/ 	.byte	0x00, 0xf0, 0x61, 0x00


	//----- nvinfo : EIATTR_KPARAM_INFO
	.align		4
.L_620:
        /*0038*/ 	.byte	0x04, 0x17
        /*003a*/ 	.short	(.L_622 - .L_621)
.L_621:
        /*003c*/ 	.word	0x00000000
        /*0040*/ 	.short	0x0000
        /*0042*/ 	.short	0x0000
        /*0044*/ 	.byte	0x00, 0xf0, 0x21, 0x00


	//----- nvinfo : EIATTR_SPARSE_MMA_MASK
	.align		4
.L_622:
        /*0048*/ 	.byte	0x03, 0x50
        /*004a*/ 	.short	0x0000


	//----- nvinfo : EIATTR_MAXREG_COUNT
	.align		4
        /*004c*/ 	.byte	0x03, 0x1b
        /*004e*/ 	.short	0x0040


	//----- nvinfo : EIATTR_NUM_BARRIERS
	.align		4
        /*0050*/ 	.byte	0x02, 0x4c
        /*0052*/ 	.byte	0x01
	.zero		1


	//----- nvinfo : EIATTR_MERCURY_ISA_VERSION
	.align		4
        /*0054*/ 	.byte	0x03, 0x5f
        /*0056*/ 	.short	0x0101


	//----- nvinfo : EIATTR_EXIT_INSTR_OFFSETS
	.align		4
        /*0058*/ 	.byte	0x04, 0x1c
        /*005a*/ 	.short	(.L_624 - .L_623)


	//   ....[0]....
.L_623:
        /*005c*/ 	.word	0x00000800


	//   ....[1]....
        /*0060*/ 	.word	0x00005050


	//----- nvinfo : EIATTR_MAX_THREADS
	.align		4
.L_624:
        /*0064*/ 	.byte	0x04, 0x05
        /*0066*/ 	.short	(.L_626 - .L_625)
.L_625:
        /*0068*/ 	.word	0x00000100
        /*006c*/ 	.word	0x00000001
        /*0070*/ 	.word	0x00000001


	//----- nvinfo : EIATTR_CRS_STACK_SIZE
	.align		4
.L_626:
        /*0074*/ 	.byte	0x04, 0x1e
        /*0076*/ 	.short	(.L_628 - .L_627)
.L_627:
        /*0078*/ 	.word	0x00000000


	//----- nvinfo : EIATTR_CBANK_PARAM_SIZE
	.align		4
.L_628:
        /*007c*/ 	.byte	0x03, 0x19
        /*007e*/ 	.short	0x01d0


	//----- nvinfo : EIATTR_PARAM_CBANK
	.align		4
        /*0080*/ 	.byte	0x04, 0x0a
        /*0082*/ 	.short	(.L_630 - .L_629)
	.align		4
.L_629:
        /*0084*/ 	.word	index@(.nv.constant0._ZN2at6native63_GLOBAL__N__7310b794_30_DistributionGeometricKernel_cu_fa6e70a443distribution_elementwise_grid_stride_kernelIdLi2EZNS0_9templates4cuda21uniform_and_transformIddPNS_17CUDAGeneratorImplEZZZNS4_16geometric_kernelIS7_EEvRNS_18TensorIteratorBaseEdT_ENKUlvE_clEvENKUlvE4_clEvEUldE_EEvSA_T1_T2_EUlP24curandStatePhilox4_32_10E_ZNS1_27distribution_nullary_kernelIdd7double2S7_SJ_SE_EEvSA_SG_RKT3_T4_EUlidE0_EEvlNS_15PhiloxCudaStateESF_SG_)
        /*0088*/ 	.short	0x0210
        /*008a*/ 	.short	0x01d0


	//----- nvinfo : EIATTR_SW_WAR
	.align		4
.L_630:
        /*008c*/ 	.byte	0x04, 0x36
        /*008e*/ 	.short	(.L_632 - .L_631)
.L_631:
        /*0090*/ 	.word	0x00000008
.L_632:


//--------------------- .nv.info._ZN2at6native63_GLOBAL__N__7310b794_30_DistributionGeometricKernel_cu_fa6e70a443distribution_elementwise_grid_stride_kernelIdLi2EZNS0_9templates4cuda21uniform_and_transformIddPNS_17CUDAGeneratorImplEZZZNS4_16geometric_kernelIS7_EEvRNS_18TensorIteratorBaseEdT_ENKUlvE_clEvENKUlvE4_clEvEUldE_EEvSA_T1_T2_EUlP24curandStatePhilox4_32_10E_ZNS1_27distribution_nullary_kernelIdd7double2S7_SJ_SE_EEvSA_SG_RKT3_T4_EUlidE_EEvlNS_15PhiloxCudaStateESF_SG_ --------------------------
	.section	.nv.info._ZN2at6native63_GLOBAL__N__7310b794_30_DistributionGeometricKernel_cu_fa6e70a443distribution_elementwise_grid_stride_kernelIdLi2EZNS0_9templates4cuda21uniform_and_transformIddPNS_17CUDAGeneratorImplEZZZNS4_16geometric_kernelIS7_EEvRNS_18TensorIteratorBaseEdT_ENKUlvE_clEvENKUlvE4_clEvEUldE_EEvSA_T1_T2_EUlP24curandStatePhilox4_32_10E_ZNS1_27distribution_nullary_kernelIdd7double2S7_SJ_SE_EEvSA_SG_RKT3_T4_EUlidE_EEvlNS_15PhiloxCudaStateESF_SG_,"",@"SHT_CUDA_INFO"
	.sectionflags	@""
	.align	4


	//----- nvinfo : EIATTR_CUDA_API_VERSION
	.align		4
        /*0000*/ 	.byte	0x04, 0x37
        /*0002*/ 	.short	(.L_634 - .L_633)
.L_633:
        /*0004*/ 	.word	0x00000082


	//----- nvinfo : EIATTR_KPARAM_INFO
	.align		4
.L_634:
        /*0008*/ 	.byte	0x04, 0x17
        /*000a*/ 	.short	(.L_636 - .L_635)
.L_635:
        /*000c*/ 	.word	0x00000000
        /*0010*/ 	.short	0x0003
        /*0012*/ 	.short	0x0028
        /*0014*/ 	.byte	0x00, 0xf0, 0x61, 0x00


	//----- nvinfo : EIATTR_KPARAM_INFO
	.align		4
.L_636:
        /*0018*/ 	.byte	0x04, 0x17
        /*001a*/ 	.short	(.L_638 - .L_637)
.L_637:
        /*001c*/ 	.word	0x00000000
        /*0020*/ 	.short	0x0002
        /*0022*/ 	.short	0x0020
        /*0024*/ 	.byte	0x00, 0xf0, 0x05, 0x00


	//----- nvinfo : EIATTR_KPARAM_INFO
	.align		4
.L_638:
        /*0028*/ 	.byte	0x04, 0x17
        /*002a*/ 	.short	(.L_640 - .L_639)
.L_639:
        /*002c*/ 	.word	0x00000000
        /*0030*/ 	.short	0x0001
        /*0032*/ 	.short	0x0008
        /*0034*/ 	.byte	0x00, 0xf0, 0x61, 0x00


	//----- nvinfo : EIATTR_KPARAM_INFO
	.align		4
.L_640:
        /*0038*/ 	.byte	0x04, 0x17
        /*003a*/ 	.short	(.L_642 - .L_641)
.L_641:
        /*003c*/ 	.word	0x00000000
        /*0040*/ 	.short	0x0000
        /*0042*/ 	.short	0x0000
        /*0044*/ 	.byte	0x00, 0xf0, 0x21, 0x00


	//----- nvinfo : EIATTR_SPARSE_MMA_MASK
	.align		4
.L_642:
        /*0048*/ 	.byte	0x03, 0x50
        /*004a*/ 	.short	0x0000


	//----- nvinfo : EIATTR_MAXREG_COUNT
	.align		4
        /*004c*/ 	.byte	0x03, 0x1b
        /*004e*/ 	.short	0x0040


	//----- nvinfo : EIATTR_NUM_BARRIERS
	.align		4
        /*0050*/ 	.byte	0x02, 0x4c
        /*0052*/ 	.byte	0x01
	.zero		1


	//----- nvinfo : EIATTR_MERCURY_ISA_VERSION
	.align		4
        /*0054*/ 	.byte	0x03, 0x5f
        /*0056*/ 	.short	0x0101


	//----- nvinfo : EIATTR_EXIT_INSTR_OFFSETS
	.align		4
        /*0058*/ 	.byte	0x04, 0x1c
        /*005a*/ 	.short	(.L_644 - .L_643)


	//   ....[0]....
.L_643:
        /*005c*/ 	.word	0x00000830


	//   ....[1]....
        /*0060*/ 	.word	0x00002e00


	//----- nvinfo : EIATTR_MAX_THREADS
	.align		4
.L_644:
        /*0064*/ 	.byte	0x04, 0x05
        /*0066*/ 	.short	(.L_646 - .L_645)
.L_645:
        /*0068*/ 	.word	0x00000100
        /*006c*/ 	.word	0x00000001
        /*0070*/ 	.word	0x00000001


	//----- nvinfo : EIATTR_CRS_STACK_SIZE
	.align		4
.L_646:
        /*0074*/ 	.byte	0x04, 0x1e
        /*0076*/ 	.short	(.L_648 - .L_647)
.L_647:
        /*0078*/ 	.word	0x00000000


	//----- nvinfo : EIATTR_CBANK_PARAM_SIZE
	.align		4
.L_648:
        /*007c*/ 	.byte	0x03, 0x19
        /*007e*/ 	.short	0x0040


	//----- nvinfo : EIATTR_PARAM_CBANK
	.align		4
        /*0080*/ 	.byte	0x04, 0x0a
        /*0082*/ 	.short	(.L_650 - .L_649)
	.align		4
.L_649:
        /*0084*/ 	.word	index@(.nv.constant0._ZN2at6native63_GLOBAL__N__7310b794_30_DistributionGeometricKernel_cu_fa6e70a443distribution_elementwise_grid_stride_kernelIdLi2EZNS0_9templates4cuda21uniform_and_transformIddPNS_17CUDAGeneratorImplEZZZNS4_16geometric_kernelIS7_EEvRNS_18TensorIteratorBaseEdT_ENKUlvE_clEvENKUlvE4_clEvEUldE_EEvSA_T1_T2_EUlP24curandStatePhilox4_32_10E_ZNS1_27distribution_nullary_kernelIdd7double2S7_SJ_SE_EEvSA_SG_RKT3_T4_EUlidE_EEvlNS_15PhiloxCudaStateESF_SG_)
        /*0088*/ 	.short	0x0210
        /*008a*/ 	.short	0x0040


	//----- nvinfo : EIATTR_SW_WAR
	.align		4
.L_650:
        /*008c*/ 	.byte	0x04, 0x36
        /*008e*/ 	.short	(.L_652 - .L_651)
.L_651:
        /*0090*/ 	.word	0x00000008
.L_652:


//--------------------- .nv.info._ZN2at6native63_GLOBAL__N__7310b794_30_DistributionGeometricKernel_cu_fa6e70a443distribution_elementwise_grid_stride_kernelIfLi4EZNS0_9templates4cuda21uniform_and_transformIsfPNS_17CUDAGeneratorImplEZZZNS4_16geometric_kernelIS7_EEvRNS_18TensorIteratorBaseEdT_ENKUlvE_clEvENKUlvE3_clEvEUlfE_EEvSA_T1_T2_EUlP24curandStatePhilox4_32_10E0_ZNS1_27distribution_nullary_kernelIsf6float4S7_SJ_SE_EEvSA_SG_RKT3_T4_EUlifE0_EEvlNS_15PhiloxCudaStateESF_SG_ --------------------------
	.section	.nv.info._ZN2at6native63_GLOBAL__N__7310b794_30_DistributionGeometricKernel_cu_fa6e70a443distribution_elementwise_grid_stride_kernelIfLi4EZNS0_9templates4cuda21uniform_and_transformIsfPNS_17CUDAGeneratorImplEZZZNS4_16geometric_kernelIS7_EEvRNS_18TensorIteratorBaseEdT_ENKUlvE_clEvENKUlvE3_clEvEUlfE_EEvSA_T1_T2_EUlP24curandStatePhilox4_32_10E0_ZNS1_27distribution_nullary_kernelIsf6float4S7_SJ_SE_EEvSA_SG_RKT3_T4_EUlifE0_EEvlNS_15PhiloxCudaStateESF_SG_,"",@"SHT_CUDA_INFO"
	.sectionflags	@""
	.align	4


	//----- nvinfo : EIATTR_CUDA_API_VERSION
	.align		4
        /*0000*/ 	.byte	0x04, 0x37
        /*0002*/ 	.short	(.L_654 - .L_653)
.L_653:
        /*0004*/ 	.word	0x00000082


	//----- nvinfo : EIATTR_KPARAM_INFO
	.align		4
.L_654:
        /*0008*/ 	.byte	0x04, 0x17
        /*000a*/ 	.short	(.L_656 - .L_655)
.L_655:
        /*000c*/ 	.word	0x00000000
        /*0010*/ 	.short	0x0003
        /*0012*/ 	.short	0x0028
        /*0014*/ 	.byte	0x00, 0xf0, 0xa1, 0x06


	//----- nvinfo : EIATTR_KPARAM_INFO
	.align		4
.L_656:
        /*0018*/ 	.byte	0x04, 0x17
        /*001a*/ 	.short	(.L_658 - .L_657)
.L_657:
        /*001c*/ 	.word	0x00000000
        /*0020*/ 	.short	0x0002
        /*0022*/ 	.short	0x0020
        /*0024*/ 	.byte	0x00, 0xf0, 0x05, 0x00


	//----- nvinfo : EIATTR_KPARAM_INFO
	.align		4
.L_658:
        /*0028*/ 	.byte	0x04, 0x17
        /*002a*/ 	.short	(.L_660 - .L_659)
.L_659:
        /*002c*/ 	.word	0x00000000
        /*0030*/ 	.short	0x0001
        /*0032*/ 	.short	0x0008
        /*0034*/ 	.byte	0x00, 0xf0, 0x61, 0x00


	//----- nvinfo : EIATTR_KPARAM_INFO
	.align		4
.L_660:
        /*0038*/ 	.byte	0x04, 0x17
        /*003a*/ 	.short	(.L_662 - .L_661)
.L_661:
        /*003c*/ 	.word	0x00000000
        /*0040*/ 	.short	0x0000
        /*0042*/ 	.short	0x0000
        /*0044*/ 	.byte	0x00, 0xf0, 0x21, 0x00


	//----- nvinfo : EIATTR_SPARSE_MMA_MASK
	.align		4
.L_662:
        /*0048*/ 	.byte	0x03, 0x50
        /*004a*/ 	.short	0x0000


	//----- nvinfo : EIATTR_MAXREG_COUNT
	.align		4
        /*004c*/ 	.byte	0x03, 0x1b
        /*004e*/ 	.short	0x0040


	//----- nvinfo : EIATTR_NUM_BARRIERS
	.align		4
        /*0050*/ 	.byte	0x02, 0x4c
        /*0052*/ 	.byte	0x01
	.zero		1


	//----- nvinfo : EIATTR_MERCURY_ISA_VERSION
	.align		4
        /*0054*/ 	.byte	0x03, 0x5f
        /*0056*/ 	.short	0x0101


	//----- nvinfo : EIATTR_EXIT_INSTR_OFFSETS
	.align		4
        /*0058*/ 	.byte	0x04, 0x1c
        /*005a*/ 	.short	(.L_664 - .L_663)


	//   ....[0]....
.L_663:
        /*005c*/ 	.word	0x00000810


	//   ....[1]....
        /*0060*/ 	.word	0x000052b0


	//----- nvinfo : EIATTR_MAX_THREADS
	.align		4
.L_664:
        /*0064*/ 	.byte	0x04, 0x05
        /*0066*/ 	.short	(.L_666 - .L_665)
.L_665:
        /*0068*/ 	.word	0x00000100
        /*006c*/ 	.word	0x00000001
        /*0070*/ 	.word	0x00000001


	//----- nvinfo : EIATTR_CRS_STACK_SIZE
	.align		4
.L_666:
        /*0074*/ 	.byte	0x04, 0x1e
        /*0076*/ 	.short	(.L_668 - .L_667)
.L_667:
        /*0078*/ 	.word	0x00000000


	//----- nvinfo : EIATTR_CBANK_PARAM_SIZE
	.align		4
.L_668:
        /*007c*/ 	.byte	0x03, 0x19
        /*007e*/ 	.short	0x01d0


	//----- nvinfo : EIATTR_PARAM_CBANK
	.align		4
        /*0080*/ 	.byte	0x04, 0x0a
        /*0082*/ 	.short	(.L_670 - .L_669)
	.align		4
.L_669:
        /*0084*/ 	.word	index@(.nv.constant0._ZN2at6native63_GLOBAL__N__7310b794_30_DistributionGeometricKernel_cu_fa6e70a443distribution_elementwise_grid_stride_kernelIfLi4EZNS0_9templates4cuda21uniform_and_transformIsfPNS_17CUDAGeneratorImplEZZZNS4_16geometric_kernelIS7_EEvRNS_18TensorIteratorBaseEdT_ENKUlvE_clEvENKUlvE3_clEvEUlfE_EEvSA_T1_T2_EUlP24curandStatePhilox4_32_10E0_ZNS1_27distribution_nullary_kernelIsf6float4S7_SJ_SE_EEvSA_SG_RKT3_T4_EUlifE0_EEvlNS_15PhiloxCudaStateESF_SG_)
        /*0088*/ 	.short	0x0210
        /*008a*/ 	.short	0x01d0


	//----- nvinfo : EIATTR_SW_WAR
	.align		4
.L_670:
        /*008c*/ 	.byte	0x04, 0x36
        /*008e*/ 	.short	(.L_672 - .L_671)
.L_671:
        /*0090*/ 	.word	0x00000008
.L_672:


//--------------------- .nv.info._ZN2at6native63_GLOBAL__N__7310b794_30_DistributionGeometricKernel_cu_fa6e70a443distribution_elementwise_grid_stride_kernelIfLi4EZNS0_9templates4cuda21uniform_and_transformIsfPNS_17CUDAGeneratorImplEZZZNS4_16geometric_kernelIS7_EEvRNS_18TensorIteratorBaseEdT_ENKUlvE_clEvENKUlvE3_clEvEUlfE_EEvSA_T1_T2_EUlP24curandStatePhilox4_32_10E0_ZNS1_27distribution_nullary_kernelIsf6float4S7_SJ_SE_EEvSA_SG_RKT3_T4_EUlifE_EEvlNS_15PhiloxCudaStateESF_SG_ --------------------------
	.section	.nv.info._ZN2at6native63_GLOBAL__N__7310b794_30_DistributionGeometricKernel_cu_fa6e70a443distribution_elementwise_grid_stride_kernelIfLi4EZNS0_9templates4cuda21uniform_and_transformIsfPNS_17CUDAGeneratorImplEZZZNS4_16geometric_kernelIS7_EEvRNS_18TensorIteratorBaseEdT_ENKUlvE_clEvENKUlvE3_clEvEUlfE_EEvSA_T1_T2_EUlP24curandStatePhilox4_32_10E0_ZNS1_27distribution_nullary_kernelIsf6float4S7_SJ_SE_EEvSA_SG_RKT3_T4_EUlifE_EEvlNS_15PhiloxCudaStateESF_SG_,"",@"SHT_CUDA_INFO"
	.sectionflags	@""
	.align	4


	//----- nvinfo : EIATTR_CUDA_API_VERSION
	.align		4
        /*0000*/ 	.byte	0x04, 0x37
        /*0002*/ 	.short	(.L_674 - .L_673)
.L_673:
        /*0004*/ 	.word	0x00000082


	//----- nvinfo : EIATTR_KPARAM_INFO
	.align		4
.L_674:
        /*0008*/ 	.byte	0x04, 0x17
        /*000a*/ 	.short	(.L_676 - .L_675)
.L_675:
        /*000c*/ 	.word	0x00000000
        /*0010*/ 	.short	0x0003
        /*0012*/ 	.short	0x0028
        /*0014*/ 	.byte	0x00, 0xf0, 0x61, 0x00


	//----- nvinfo : EIATTR_KPARAM_INFO
	.align		4
.L_676:
        /*0018*/ 	.byte	0x04, 0x17
        /*001a*/ 	.short	(.L_678 - .L_677)
.L_677:
        /*001c*/ 	.word	0x00000000
        /*0020*/ 	.short	0x0002
        /*0022*/ 	.short	0x0020
        /*0024*/ 	.byte	0x00, 0xf0, 0x05, 0x00


	//----- nvinfo : EIATTR_KPARAM_INFO
	.align		4
.L_678:
        /*0028*/ 	.byte	0x04, 0x17
        /*002a*/ 	.short	(.L_680 - .L_679)
.L_679:
        /*002c*/ 	.word	0x00000000
        /*0030*/ 	.short	0x0001
        /*0032*/ 	.short	0x0008
        /*0034*/ 	.byte	0x00, 0xf0, 0x61, 0x00


	//----- nvinfo : EIATTR_KPARAM_INFO
	.align		4
.L_680:
        /*0038*/ 	.byte	0x04, 0x17
        /*003a*/ 	.short	(.L_682 - .L_681)
.L_681:
        /*003c*/ 	.word	0x00000000
        /*0040*/ 	.short	0x0000
        /*0042*/ 	.short	0x0000
        /*0044*/ 	.byte	0x00, 0xf0, 0x21, 0x00


	//----- nvinfo : EIATTR_SPARSE_MMA_MASK
	.align		4
.L_682:
        /*0048*/ 	.byte	0x03, 0x50
        /*004a*/ 	.short	0x0000


	//----- nvinfo : EIATTR_MAXREG_COUNT
	.align		4
        /*004c*/ 	.byte	0x03, 0x1b
        /*004e*/ 	.short	0x0040


	//----- nvinfo : EIATTR_NUM_BARRIERS
	.align		4
        /*0050*/ 	.byte	0x02, 0x4c
        /*0052*/ 	.byte	0x01
	.zero		1


	//----- nvinfo : EIATTR_MERCURY_ISA_VERSION
	.align		4
        /*0054*/ 	.byte	0x03, 0x5f
        /*0056*/ 	.short	0x0101


	//----- nvinfo : EIATTR_EXIT_INSTR_OFFSETS
	.align		4
        /*0058*/ 	.byte	0x04, 0x1c
        /*005a*/ 	.short	(.L_684 - .L_683)


	//   ....[0]....
.L_683:
        /*005c*/ 	.word	0x00000840


	//   ....[1]....
        /*0060*/ 	.word	0x000013c0


	//----- nvinfo : EIATTR_MAX_THREADS
	.align		4
.L_684:
        /*0064*/ 	.byte	0x04, 0x05
        /*0066*/ 	.short	(.L_686 - .L_685)
.L_685:
        /*0068*/ 	.word	0x00000100
        /*006c*/ 	.word	0x00000001
        /*0070*/ 	.word	0x00000001


	//----- nvinfo : EIATTR_CRS_STACK_SIZE
	.align		4
.L_686:
        /*0074*/ 	.byte	0x04, 0x1e
        /*0076*/ 	.short	(.L_688 - .L_687)
.L_687:
        /*0078*/ 	.word	0x00000000


	//----- nvinfo : EIATTR_CBANK_PARAM_SIZE
	.align		4
.L_688:
        /*007c*/ 	.byte	0x03, 0x19
        /*007e*/ 	.short	0x0040


	//----- nvinfo : EIATTR_PARAM_CBANK
	.align		4
        /*0080*/ 	.byte	0x04, 0x0a
        /*0082*/ 	.short	(.L_690 - .L_689)
	.align		4
.L_689:
        /*0084*/ 	.word	index@(.nv.constant0._ZN2at6native63_GLOBAL__N__7310b794_30_DistributionGeometricKernel_cu_fa6e70a443distribution_elementwise_grid_stride_kernelIfLi4EZNS0_9templates4cuda21uniform_and_transformIsfPNS_17CUDAGeneratorImplEZZZNS4_16geometric_kernelIS7_EEvRNS_18TensorIteratorBaseEdT_ENKUlvE_clEvENKUlvE3_clEvEUlfE_EEvSA_T1_T2_EUlP24curandStatePhilox4_32_10E0_ZNS1_27distribution_nullary_kernelIsf6float4S7_SJ_SE_EEvSA_SG_RKT3_T4_EUlifE_EEvlNS_15PhiloxCudaStateESF_SG_)
        /*0088*/ 	.short	0x0210
        /*008a*/ 	.short	0x0040


	//----- nvinfo : EIATTR_SW_WAR
	.align		4
.L_690:
        /*008c*/ 	.byte	0x04, 0x36
        /*008e*/ 	.short	(.L_692 - .L_691)
.L_691:
        /*0090*/ 	.word	0x00000008
.L_692:


//--------------------- .nv.info._ZN2at6native63_GLOBAL__N__7310b794_30_DistributionGeometricKernel_cu_fa6e70a443distribution_elementwise_grid_stride_kernelIfLi4EZNS0_9templates4cuda21uniform_and_transformIsfPNS_17CUDAGeneratorImplEZZZNS4_16geometric_kernelIS7_EEvRNS_18TensorIteratorBaseEdT_ENKUlvE_clEvENKUlvE3_clEvEUlfE_EEvSA_T1_T2_EUlP24curandStatePhilox4_32_10E_ZNS1_27distribution_nullary_kernelIsf7double2S7_SJ_SE_EEvSA_SG_RKT3_T4_EUlifE0_EEvlNS_15PhiloxCudaStateESF_SG_ --------------------------
	.section	.nv.info._ZN2at6native63_GLOBAL__N__7310b794_30_DistributionGeometricKernel_cu_fa6e70a443distribution_elementwise_grid_stride_kernelIfLi4EZNS0_9templates4cuda21uniform_and_transformIsfPNS_17CUDAGeneratorImplEZZZNS4_16geometric_kernelIS7_EEvRNS_18TensorIteratorBaseEdT_ENKUlvE_clEvENKUlvE3_clEvEUlfE_EEvSA_T1_T2_EUlP24curandStatePhilox4_32_10E_ZNS1_27distribution_nullary_kernelIsf7double2S7_SJ_SE_EEvSA_SG_RKT3_T4_EUlifE0_EEvlNS_15PhiloxCudaStateESF_SG_,"",@"SHT_CUDA_INFO"
	.sectionflags	@""
	.align	4


	//----- nvinfo : EIATTR_CUDA_API_VERSION
	.align		4
        /*0000*/ 	.byte	0x04, 0x37
        /*0002*/ 	.short	(.L_694 - .L_693)
.L_693:
        /*0004*/ 	.word	0x00000082


	//----- nvinfo : EIATTR_KPARAM_INFO
	.align		4
.L_694:
        /*0008*/ 	.byte	0x04, 0x17
        /*000a*/ 	.short	(.L_696 - .L_695)
.L_695:
        /*000c*/ 	.word	0x00000000
        /*0010*/ 	.short	0x0003
        /*0012*/ 	.short	0x0028
        /*0014*/ 	.byte	0x00, 0xf0, 0xa1, 0x06


	//----- nvinfo : EIATTR_KPARAM_INFO
	.align		4
.L_696:
        /*0018*/ 	.byte	0x04, 0x17
        /*001a*/ 	.short	(.L_698 - .L_697)
.L_697:
        /*001c*/ 	.word	0x00000000
        /*0020*/ 	.short	0x0002
        /*0022*/ 	.short	0x0020
        /*0024*/ 	.byte	0x00, 0xf0, 0x05, 0x00


	//----- nvinfo : EIATTR_KPARAM_INFO
	.align		4
.L_698:
        /*0028*/ 	.byte	0x04, 0x17
        /*002a*/ 	.short	(.L_700 - .L_699)
.L_699:
        /*002c*/ 	.word	0x00000000
        /*0030*/ 	.short	0x0001
        /*0032*/ 	.short	0x0008
        /*0034*/ 	.byte	0x00, 0xf0, 0x61, 0x00


	//----- nvinfo : EIATTR_KPARAM_INFO
	.align		4
.L_700:
        /*0038*/ 	.byte	0x04, 0x17
        /*003a*/ 	.short	(.L_702 - .L_701)
.L_701:
        /*003c*/ 	.word	0x00000000
        /*0040*/ 	.short	0x0000
        /*0042*/ 	.short	0x0000
        /*0044*/ 	.byte	0x00, 0xf0, 0x21, 0x00


	//----- nvinfo : EIATTR_SPARSE_MMA_MASK
	.align		4
.L_702:
        /*0048*/ 	.byte	0x03, 0x50
        /*004a*/ 	.short	0x0000


	//----- nvinfo : EIATTR_MAXREG_COUNT
	.align		4
        /*004c*/ 	.byte	0x03, 0x1b
        /*004e*/ 	.short	0x0040


	//----- nvinfo : EIATTR_NUM_BARRIERS
	.align		4
        /*0050*/ 	.byte	0x02, 0x4c
        /*0052*/ 	.byte	0x01
	.zero		1


	//----- nvinfo : EIATTR_MERCURY_ISA_VERSION
	.align		4
        /*0054*/ 	.byte	0x03, 0x5f
        /*0056*/ 	.short	0x0101


	//----- nvinfo : EIATTR_EXIT_INSTR_OFFSETS
	.align		4
        /*0058*/ 	.byte	0x04, 0x1c
        /*005a*/ 	.short	(.L_704 - .L_703)


	//   ....[0]....
.L_703:
        /*005c*/ 	.word	0x00000800


	//   ....[1]....
        /*0060*/ 	.word	0x000054a0


	//----- nvinfo : EIATTR_MAX_THREADS
	.align		4
.L_704:
        /*0064*/ 	.byte	0x04, 0x05
        /*0066*/ 	.short	(.L_706 - .L_705)
.L_705:
        /*0068*/ 	.word	0x00000100
        /*006c*/ 	.word	0x00000001
        /*0070*/ 	.word	0x00000001


	//----- nvinfo : EIATTR_CRS_STACK_SIZE
	.align		4
.L_706:
        /*0074*/ 	.byte	0x04, 0x1e
        /*0076*/ 	.short	(.L_708 - .L_707)
.L_707:
        /*0078*/ 	.word	0x00000000


	//----- nvinfo : EIATTR_CBANK_PARAM_SIZE
	.align		4
.L_708:
        /*007c*/ 	.byte	0x03, 0x19
        /*007e*/ 	.short	0x01d0


	//----- nvinfo : EIATTR_PARAM_CBANK
	.align		4
        /*0080*/ 	.byte	0x04, 0x0a
        /*0082*/ 	.short	(.L_710 - .L_709)
	.align		4
.L_709:
        /*0084*/ 	.word	index@(.nv.constant0._ZN2at6native63_GLOBAL__N__7310b794_30_DistributionGeometricKernel_cu_fa6e70a443distribution_elementwise_grid_stride_kernelIfLi4EZNS0_9templates4cuda21uniform_and_transformIsfPNS_17CUDAGeneratorImplEZZZNS4_16geometric_kernelIS7_EEvRNS_18TensorIteratorBaseEdT_ENKUlvE_clEvENKUlvE3_clEvEUlfE_EEvSA_T1_T2_EUlP24curandStatePhilox4_32_10E_ZNS1_27distribution_nullary_kernelIsf7double2S7_SJ_SE_EEvSA_SG_RKT3_T4_EUlifE0_EEvlNS_15PhiloxCudaStateESF_SG_)
        /*0088*/ 	.short	0x0210
        /*008a*/ 	.short	0x01d0


	//----- nvinfo : EIATTR_SW_WAR
	.align		4
.L_710:
        /*008c*/ 	.byte	0x04, 0x36
        /*008e*/ 	.short	(.L_712 - .L_711)
.L_711:
        /*0090*/ 	.word	0x00000008
.L_712:


//--------------------- .nv.info._ZN2at6native63_GLOBAL__N__7310b794_30_DistributionGeometricKernel_cu_fa6e70a443distribution_elementwise_grid_stride_kernelIfLi4EZNS0_9templates4cuda21uniform_and_transformIsfPNS_17CUDAGeneratorImplEZZZNS4_16geometric_kernelIS7_EEvRNS_18TensorIteratorBaseEdT_ENKUlvE_clEvENKUlvE3_clEvEUlfE_EEvSA_T1_T2_EUlP24curandStatePhilox4_32_10E_ZNS1_27distribution_nullary_kernelIsf7double2S7_SJ_SE_EEvSA_SG_RKT3_T4_EUlifE_EEvlNS_15PhiloxCudaStateESF_SG_ --------------------------
	.section	.nv.info._ZN2at6native63_GLOBAL__N__7310b794_30_DistributionGeometricKernel_cu_fa6e70a443distribution_elementwise_grid_stride_kernelIfLi4EZNS0_9templates4cuda21uniform_and_transformIsfPNS_17CUDAGeneratorImplEZZZNS4_16geometric_kernelIS7_EEvRNS_18TensorIteratorBaseEdT_ENKUlvE_clEvENKUlvE3_clEvEUlfE_EEvSA_T1_T2_EUlP24curandStatePhilox4_32_10E_ZNS1_27distribution_nullary_kernelIsf7double2S7_SJ_SE_EEvSA_SG_RKT3_T4_EUlifE_EEvlNS_15PhiloxCudaStateESF_SG_,"",@"SHT_CUDA_INFO"
	.sectionflags	@""
	.align	4


	//----- nvinfo : EIATTR_CUDA_API_VERSION
	.align		4
        /*0000*/ 	.byte	0x04, 0x37
        /*0002*/ 	.short	(.L_714 - .L_713)
.L_713:
        /*0004*/ 	.word	0x00000082


	//----- nvinfo : EIATTR_KPARAM_INFO
	.align		4
.L_714:
        /*0008*/ 	.byte	0x04, 0x17
        /*000a*/ 	.short	(.L_716 - .L_715)
.L_715:
        /*000c*/ 	.word	0x00000000
        /*0010*/ 	.short	0x0003
        /*0012*/ 	.short	0x0028
        /*0014*/ 	.byte	0x00, 0xf0, 0x61, 0x00


	//----- nvinfo : EIATTR_KPARAM_INFO
	.align		4
.L_716:
        /*0018*/ 	.byte	0x04, 0x17
        /*001a*/ 	.short	(.L_718 - .L_717)
.L_717:
        /*001c*/ 	.word	0x00000000
        /*0020*/ 	.short	0x0002
        /*0022*/ 	.short	0x0020
        /*0024*/ 	.byte	0x00, 0xf0, 0x05, 0x00


	//----- nvinfo : EIATTR_KPARAM_INFO
	.align		4
.L_718:
        /*0028*/ 	.byte	0x04, 0x17
        /*002a*/ 	.short	(.L_720 - .L_719)
.L_719:
        /*002c*/ 	.word	0x00000000
        /*0030*/ 	.short	0x0001
        /*0032*/ 	.short	0x0008
        /*0034*/ 	.byte	0x00, 0xf0, 0x61, 0x00


	//----- nvinfo : EIATTR_KPARAM_INFO
	.align		4
.L_720:
        /*0038*/ 	.byte	0x04, 0x17
        /*003a*/ 	.short	(.L_722 - .L_721)
.L_721:
        /*003c*/ 	.word	0x00000000
        /*0040*/ 	.short	0x0000
        /*0042*/ 	.short	0x0000
        /*0044*/ 	.byte	0x00, 0xf0, 0x21, 0x00


	//----- nvinfo : EIATTR_SPARSE_MMA_MASK
	.align		4
.L_722:
        /*0048*/ 	.byte	0x03, 0x50
        /*004a*/ 	.short	0x0000


	//----- nvinfo : EIATTR_MAXREG_COUNT
	.align		4
        /*004c*/ 	.byte	0x03, 0x1b
        /*004e*/ 	.short	0x0040


	//----- nvinfo : EIATTR_NUM_BARRIERS
	.align		4
        /*0050*/ 	.byte	0x02, 0x4c
        /*0052*/ 	.byte	0x01
	.zero		1


	//----- nvinfo : EIATTR_MERCURY_ISA_VERSION
	.align		4
        /*0054*/ 	.byte	0x03, 0x5f
        /*0056*/ 	.short	0x0101


	//----- nvinfo : EIATTR_EXIT_INSTR_OFFSETS
	.align		4
        /*0058*/ 	.byte	0x04, 0x1c
        /*005a*/ 	.short	(.L_724 - .L_723)


	//   ....[0]....
.L_723:
        /*005c*/ 	.word	0x00000840


	//   ....[1]....
        /*0060*/ 	.word	0x00001430


	//----- nvinfo : EIATTR_MAX_THREADS
	.align		4
.L_724:
        /*0064*/ 	.byte	0x04, 0x05
        /*0066*/ 	.short	(.L_726 - .L_725)
.L_725:
        /*0068*/ 	.word	0x00000100
        /*006c*/ 	.word	0x00000001
        /*0070*/ 	.word	0x00000001


	//----- nvinfo : EIATTR_CRS_STACK_SIZE
	.align		4
.L_726:
        /*0074*/ 	.byte	0x04, 0x1e
        /*0076*/ 	.short	(.L_728 - .L_727)
.L_727:
        /*0078*/ 	.word	0x00000000


	//----- nvinfo : EIATTR_CBANK_PARAM_SIZE
	.align		4
.L_728:
        /*007c*/ 	.byte	0x03, 0x19
        /*007e*/ 	.short	0x0040


	//----- nvinfo : EIATTR_PARAM_CBANK
	.align		4
        /*0080*/ 	.byte	0x04, 0x0a
        /*0082*/ 	.short	(.L_730 - .L_729)
	.align		4
.L_729:
        /*0084*/ 	.word	index@(.nv.constant0._ZN2at6native63_GLOBAL__N__7310b794_30_DistributionGeometricKernel_cu_fa6e70a443distribution_elementwise_grid_stride_kernelIfLi4EZNS0_9templates4cuda21uniform_and_transformIsfPNS_17CUDAGeneratorImplEZZZNS4_16geometric_kernelIS7_EEvRNS_18TensorIteratorBaseEdT_ENKUlvE_clEvENKUlvE3_clEvEUlfE_EEvSA_T1_T2_EUlP24curandStatePhilox4_32_10E_ZNS1_27distribution_nullary_kernelIsf7double2S7_SJ_SE_EEvSA_SG_RKT3_T4_EUlifE_EEvlNS_15PhiloxCudaStateESF_SG_)
        /*0088*/ 	.short	0x0210
        /*008a*/ 	.short	0x0040


	//----- nvinfo : EIATTR_SW_WAR
	.align		4
.L_730:
        /*008c*/ 	.byte	0x04, 0x36
        /*008e*/ 	.short	(.L_732 - .L_731)
.L_731:
        /*0090*/ 	.word	0x00000008
.L_732:


//--------------------- .nv.info._ZN2at6native63_GLOBAL__N__7310b794_30_DistributionGeometricKernel_cu_fa6e70a443distribution_elementwise_grid_stride_kernelIfLi4EZNS0_9templates4cuda21uniform_and_transformIlfPNS_17CUDAGeneratorImplEZZZNS4_16geometric_kernelIS7_EEvRNS_18TensorIteratorBaseEdT_ENKUlvE_clEvENKUlvE2_clEvEUlfE_EEvSA_T1_T2_EUlP24curandStatePhilox4_32_10E0_ZNS1_27distribution_nullary_kernelIlf6float4S7_SJ_SE_EEvSA_SG_RKT3_T4_EUlifE0_EEvlNS_15PhiloxCudaStateESF_SG_ --------------------------
	.section	.nv.info._ZN2at6native63_GLOBAL__N__7310b794_30_DistributionGeometricKernel_cu_fa6e70a443distribution_elementwise_grid_stride_kernelIfLi4EZNS0_9templates4cuda21uniform_and_transformIlfPNS_17CUDAGeneratorImplEZZZNS4_16geometric_kernelIS7_EEvRNS_18TensorIteratorBaseEdT_ENKUlvE_clEvENKUlvE2_clEvEUlfE_EEvSA_T1_T2_EUlP24curandStatePhilox4_32_10E0_ZNS1_27distribution_nullary_kernelIlf6float4S7_SJ_SE_EEvSA_SG_RKT3_T4_EUlifE0_EEvlNS_15PhiloxCudaStateESF_SG_,"",@"SHT_CUDA_INFO"
	.sectionflags	@""
	.align	4


	//----- nvinfo : EIATTR_CUDA_API_VERSION
	.align		4
        /*0000*/ 	.byte	0x04, 0x37
        /*0002*/ 	.short	(.L_734 - .L_733)
.L_733:
        /*0004*/ 	.word	0x00000082


	//----- nvinfo : EIATTR_KPARAM_INFO
	.align		4
.L_734:
        /*0008*/ 	.byte	0x04, 0x17
        /*000a*/ 	.short	(.L_736 - .L_735)
.L_735:
        /*000c*/ 	.word	0x00000000
        /*0010*/ 	.short	0x0003
        /*0012*/ 	.short	0x0028
        /*0014*/ 	.byte	0x00, 0xf0, 0xa1, 0x06


	//----- nvinfo : EIATTR_KPARAM_INFO
	.align		4
.L_736:
        /*0018*/ 	.byte	0x04, 0x17
        /*001a*/ 	.short	(.L_738 - .L_737)
.L_737:
        /*001c*/ 	.word	0x00000000
        /*0020*/ 	.short	0x0002
        /*0022*/ 	.short	0x0020
        /*0024*/ 	.byte	0x00, 0xf0, 0x05, 0x00


	//----- nvinfo : EIATTR_KPARAM_INFO
	.align		4
.L_738:
        /*0028*/ 	.byte	0x04, 0x17
        /*002a*/ 	.short	(.L_740 - .L_739)
.L_739:
        /*002c*/ 	.word	0x00000000
        /*0030*/ 	.short	0x0001
        /*0032*/ 	.short	0x0008
        /*0034*/ 	.byte	0x00, 0xf0, 0x61, 0x00


	//----- nvinfo : EIATTR_KPARAM_INFO
	.align		4
.L_740:
        /*0038*/ 	.byte	0x04, 0x17
        /*003a*/ 	.short	(.L_742 - .L_741)
.L_741:
        /*003c*/ 	.word	0x00000000
        /*0040*/ 	.short	0x0000
        /*0042*/ 	.short	0x0000
        /*0044*/ 	.byte	0x00, 0xf0, 0x21, 0x00


	//----- nvinfo : EIATTR_SPARSE_MMA_MASK
	.align		4
.L_742:
        /*0048*/ 	.byte	0x03, 0x50
        /*004a*/ 	.short	0x0000


	//----- nvinfo : EIATTR_MAXREG_COUNT
	.align		4
        /*004c*/ 	.byte	0x03, 0x1b
        /*004e*/ 	.short	0x0040


	//----- nvinfo : EIATTR_NUM_BARRIERS
	.align		4
        /*0050*/ 	.byte	0x02, 0x4c
        /*0052*/ 	.byte	0x01
	.zero		1


	//----- nvinfo : EIATTR_MERCURY_ISA_VERSION
	.align		4
        /*0054*/ 	.byte	0x03, 0x5f
        /*0056*/ 	.short	0x0101


	//----- nvinfo : EIATTR_EXIT_INSTR_OFFSETS
	.align		4
        /*0058*/ 	.byte	0x04, 0x1c
        /*005a*/ 	.short	(.L_744 - .L_743)


	//   ....[0]....
.L_743:
        /*005c*/ 	.word	0x00000810


	//   ....[1]....
        /*0060*/ 	.word	0x000052b0


	//----- nvinfo : EIATTR_MAX_THREADS
	.align		4
.L_744:
        /*0064*/ 	.byte	0x04, 0x05
        /*0066*/ 	.short	(.L_746 - .L_745)
.L_745:
        /*0068*/ 	.word	0x00000100
        /*006c*/ 	.word	0x00000001
        /*0070*/ 	.word	0x00000001


	//----- nvinfo : EIATTR_CRS_STACK_SIZE
	.align		4
.L_746:
        /*0074*/ 	.byte	0x04, 0x1e
        /*0076*/ 	.short	(.L_748 - .L_747)
.L_747:
        /*0078*/ 	.word	0x00000000


	//----- nvinfo : EIATTR_CBANK_PARAM_SIZE
	.align		4
.L_748:
        /*007c*/ 	.byte	0x03, 0x19
        /*007e*/ 	.short	0x01d0


	//----- nvinfo : EIATTR_PARAM_CBANK
	.align		4
        /*0080*/ 	.byte	0x04, 0x0a
        /*0082*/ 	.short	(.L_750 - .L_749)
	.align		4
.L_749:
        /*0084*/ 	.word	index@(.nv.constant0._ZN2at6native63_GLOBAL__N__7310b794_30_DistributionGeometricKernel_cu_fa6e70a443distribution_elementwise_grid_stride_kernelIfLi4EZNS0_9templates4cuda21uniform_and_transformIlfPNS_17CUDAGeneratorImplEZZZNS4_16geometric_kernelIS7_EEvRNS_18TensorIteratorBaseEdT_ENKUlvE_clEvENKUlvE2_clEvEUlfE_EEvSA_T1_T2_EUlP24curandStatePhilox4_32_10E0_ZNS1_27distribution_nullary_kernelIlf6float4S7_SJ_SE_EEvSA_SG_RKT3_T4_EUlifE0_EEvlNS_15PhiloxCudaStateESF_SG_)
        /*0088*/ 	.short	0x0210
        /*008a*/ 	.short	0x01d0


	//----- nvinfo : EIATTR_SW_WAR
	.align		4
.L_750:
        /*008c*/ 	.byte	0x04, 0x36
        /*008e*/ 	.short	(.L_752 - .L_751)
.L_751:
        /*0090*/ 	.word	0x00000008
.L_752:


//--------------------- .nv.info._ZN2at6native63_GLOBAL__N__7310b794_30_DistributionGeometricKernel_cu_fa6e70a443distribution_elementwise_grid_stride_kernelIfLi4EZNS0_9templates4cuda21uniform_and_transformIlfPNS_17CUDAGeneratorImplEZZZNS4_16geometric_kernelIS7_EEvRNS_18TensorIteratorBaseEdT_ENKUlvE_clEvENKUlvE2_clEvEUlfE_EEvSA_T1_T2_EUlP24curandStatePhilox4_32_10E0_ZNS1_27distribution_nullary_kernelIlf6float4S7_SJ_SE_EEvSA_SG_RKT3_T4_EUlifE_EEvlNS_15PhiloxCudaStateESF_SG_ --------------------------
	.section	.nv.info._ZN2at6native63_GLOBAL__N__7310b794_30_DistributionGeometricKernel_cu_fa6e70a443distribution_elementwise_grid_stride_kernelIfLi4EZNS0_9templates4cuda21uniform_and_transformIlfPNS_17CUDAGeneratorImplEZZZNS4_16geometric_kernelIS7_EEvRNS_18TensorIteratorBaseEdT_ENKUlvE_clEvENKUlvE2_clEvEUlfE_EEvSA_T1_T2_EUlP24curandStatePhilox4_32_10E0_ZNS1_27distribution_nullary_kernelIlf6float4S7_SJ_SE_EEvSA_SG_RKT3_T4_EUlifE_EEvlNS_15PhiloxCudaStateESF_SG_,"",@"SHT_CUDA_INFO"
	.sectionflags	@""
	.align	4


	//----- nvinfo : EIATTR_CUDA_API_VERSION
	.align		4
        /*0000*/ 	.byte	0x04, 0x37
        /*0002*/ 	.short	(.L_754 - .L_753)
.L_753:
        /*0004*/ 	.word	0x00000082


	//----- nvinfo : EIATTR_KPARAM_INFO
	.align		4
.L_754:
        /*0008*/ 	.byte	0x04, 0x17
        /*000a*/ 	.short	(.L_756 - .L_755)
.L_755:
        /*000c*/ 	.word	0x00000000
        /*0010*/ 	.short	0x0003
        /*0012*/ 	.short	0x0028
        /*0014*/ 	.byte	0x00, 0xf0, 0x61, 0x00


	//----- nvinfo : EIATTR_KPARAM_INFO
	.align		4
.L_756:
        /*0018*/ 	.byte	0x04, 0x17
        /*001a*/ 	.short	(.L_758 - .L_757)
.L_757:
        /*001c*/ 	.word	0x00000000
        /*0020*/ 	.short	0x0002
        /*0022*/ 	.short	0x0020
        /*0024*/ 	.byte	0x00, 0xf0, 0x05, 0x00


	//----- nvinfo : EIATTR_KPARAM_INFO
	.align		4
.L_758:
        /*0028*/ 	.byte	0x04, 0x17
        /*002a*/ 	.short	(.L_760 - .L_759)
.L_759:
        /*002c*/ 	.word	0x00000000
        /*0030*/ 	.short	0x0001
        /*0032*/ 	.short	0x0008
        /*0034*/ 	.byte	0x00, 0xf0, 0x61, 0x00


	//----- nvinfo : EIATTR_KPARAM_INFO
	.align		4
.L_760:
        /*0038*/ 	.byte	0x04, 0x17
        /*003a*/ 	.short	(.L_762 - .L_761)
.L_761:
        /*003c*/ 	.word	0x00000000
        /*0040*/ 	.short	0x0000
        /*0042*/ 	.short	0x0000
        /*0044*/ 	.byte	0x00, 0xf0, 0x21, 0x00


	//----- nvinfo : EIATTR_SPARSE_MMA_MASK
	.align		4
.L_762:
        /*0048*/ 	.byte	0x03, 0x50
        /*004a*/ 	.short	0x0000


	//----- nvinfo : EIATTR_MAXREG_COUNT
	.align		4
        /*004c*/ 	.byte	0x03, 0x1b
        /*004e*/ 	.short	0x0040


	//----- nvinfo : EIATTR_NUM_BARRIERS
	.align		4
        /*0050*/ 	.byte	0x02, 0x4c
        /*0052*/ 	.byte	0x01
	.zero		1


	//----- nvinfo : EIATTR_MERCURY_ISA_VERSION
	.align		4
        /*0054*/ 	.byte	0x03, 0x5f
        /*0056*/ 	.short	0x0101


	//----- nvinfo : EIATTR_EXIT_INSTR_OFFSETS
	.align		4
        /*0058*/ 	.byte	0x04, 0x1c
        /*005a*/ 	.short	(.L_764 - .L_763)


	//   ....[0]....
.L_763:
        /*005c*/ 	.word	0x00000840


	//   ....[1]....
        /*0060*/ 	.word	0x000013c0


	//----- nvinfo : EIATTR_MAX_THREADS
	.align		4
.L_764:
        /*0064*/ 	.byte	0x04, 0x05
        /*0066*/ 	.short	(.L_766 - .L_765)
.L_765:
        /*0068*/ 	.word	0x00000100
        /*006c*/ 	.word	0x00000001
        /*0070*/ 	.word	0x00000001


	//----- nvinfo : EIATTR_CRS_STACK_SIZE
	.align		4
.L_766:
        /*0074*/ 	.byte	0x04, 0x1e
        /*0076*/ 	.short	(.L_768 - .L_767)
.L_767:
        /*0078*/ 	.word	0x00000000


	//----- nvinfo : EIATTR_CBANK_PARAM_SIZE
	.align		4
.L_768:
        /*007c*/ 	.byte	0x03, 0x19
        /*007e*/ 	.short	0x0040


	//----- nvinfo : EIATTR_PARAM_CBANK
	.align		4
        /*0080*/ 	.byte	0x04, 0x0a
        /*0082*/ 	.short	(.L_770 - .L_769)
	.align		4
.L_769:
        /*0084*/ 	.word	index@(.nv.constant0._ZN2at6native63_GLOBAL__N__7310b794_30_DistributionGeometricKernel_cu_fa6e70a443distribution_elementwise_grid_stride_kernelIfLi4EZNS0_9templates4cuda21uniform_and_transformIlfPNS_17CUDAGeneratorImplEZZZNS4_16geometric_kernelIS7_EEvRNS_18TensorIteratorBaseEdT_ENKUlvE_clEvENKUlvE2_clEvEUlfE_EEvSA_T1_T2_EUlP24curandStatePhilox4_32_10E0_ZNS1_27distribution_nullary_kernelIlf6float4S7_SJ_SE_EEvSA_SG_RKT3_T4_EUlifE_EEvlNS_15PhiloxCudaStateESF_SG_)
        /*0088*/ 	.short	0x0210
        /*008a*/ 	.short	0x0040


	//----- nvinfo : EIATTR_SW_WAR
	.align		4
.L_770:
        /*008c*/ 	.byte	0x04, 0x36
        /*008e*/ 	.short	(.L_772 - .L_771)
.L_771:
        /*0090*/ 	.word	0x00000008
.L_772:


//--------------------- .nv.info._ZN2at6native63_GLOBAL__N__7310b794_30_DistributionGeometricKernel_cu_fa6e70a443distribution_elementwise_grid_stride_kernelIfLi4EZNS0_9templates4cuda21uniform_and_transformIlfPNS_17CUDAGeneratorImplEZZZNS4_16geometric_kernelIS7_EEvRNS_18TensorIteratorBaseEdT_ENKUlvE_clEvENKUlvE2_clEvEUlfE_EEvSA_T1_T2_EUlP24curandStatePhilox4_32_10E_ZNS1_27distribution_nullary_kernelIlf7double2S7_SJ_SE_EEvSA_SG_RKT3_T4_EUlifE0_EEvlNS_15PhiloxCudaStateESF_SG_ --------------------------
	.section	.nv.info._ZN2at6native63_GLOBAL__N__7310b794_30_DistributionGeometricKernel_cu_fa6e70a443distribution_elementwise_grid_stride_kernelIfLi4EZNS0_9templates4cuda21uniform_and_transformIlfPNS_17CUDAGeneratorImplEZZZNS4_16geometric_kernelIS7_EEvRNS_18TensorIteratorBaseEdT_ENKUlvE_clEvENKUlvE2_clEvEUlfE_EEvSA_T1_T2_EUlP24curandStatePhilox4_32_10E_ZNS1_27distribution_nullary_kernelIlf7double2S7_SJ_SE_EEvSA_SG_RKT3_T4_EUlifE0_EEvlNS_15PhiloxCudaStateESF_SG_,"",@"SHT_CUDA_INFO"
	.sectionflags	@""
	.align	4


	//----- nvinfo : EIATTR_CUDA_API_VERSION
	.align		4
        /*0000*/ 	.byte	0x04, 0x37
        /*0002*/ 	.short	(.L_774 - .L_773)
.L_773:
        /*0004*/ 	.word	0x00000082


	//----- nvinfo : EIATTR_KPARAM_INFO
	.align		4
.L_774:
        /*0008*/ 	.byte	0x04, 0x17
        /*000a*/ 	.short	(.L_776 - .L_775)
.L_775:
        /*000c*/ 	.word	0x00000000
        /*0010*/ 	.short	0x0003
        /*0012*/ 	.short	0x0028
        /*0014*/ 	.byte	0x00, 0xf0, 0xa1, 0x06


	//----- nvinfo : EIATTR_KPARAM_INFO
	.align		4
.L_776:
        /*0018*/ 	.byte	0x04, 0x17
        /*001a*/ 	.short	(.L_778 - .L_777)
.L_777:
        /*001c*/ 	.word	0x00000000
        /*0020*/ 	.short	0x0002
        /*0022*/ 	.short	0x0020
        /*0024*/ 	.byte	0x00, 0xf0, 0x05, 0x00


	//----- nvinfo : EIATTR_KPARAM_INFO
	.align		4
.L_778:
        /*0028*/ 	.byte	0x04, 0x17
        /*002a*/ 	.short	(.L_780 - .L_779)
.L_779:
        /*002c*/ 	.word	0x00000000
        /*0030*/ 	.short	0x0001
        /*0032*/ 	.short	0x0008
        /*0034*/ 	.byte	0x00, 0xf0, 0x61, 0x00


	//----- nvinfo : EIATTR_KPARAM_INFO
	.align		4
.L_780:
        /*0038*/ 	.byte	0x04, 0x17
        /*003a*/ 	.short	(.L_782 - .L_781)
.L_781:
        /*003c*/ 	.word	0x00000000
        /*0040*/ 	.short	0x0000
        /*0042*/ 	.short	0x0000
        /*0044*/ 	.byte	0x00, 0xf0, 0x21, 0x00


	//----- nvinfo : EIATTR_SPARSE_MMA_MASK
	.align		4
.L_782:
        /*0048*/ 	.byte	0x03, 0x50
        /*004a*/ 	.short	0x0000


	//----- nvinfo : EIATTR_MAXREG_COUNT
	.align		4
        /*004c*/ 	.byte	0x03, 0x1b
        /*004e*/ 	.short	0x0040


	//----- nvinfo : EIATTR_NUM_BARRIERS
	.align		4
        /*0050*/ 	.byte	0x02, 0x4c
        /*0052*/ 	.byte	0x01
	.zero		1


	//----- nvinfo : EIATTR_MERCURY_ISA_VERSION
	.align		4
        /*0054*/ 	.byte	0x03, 0x5f
        /*0056*/ 	.short	0x0101


	//----- nvinfo : EIATTR_EXIT_INSTR_OFFSETS
	.align		4
        /*0058*/ 	.byte	0x04, 0x1c
        /*005a*/ 	.short	(.L_784 - .L_783)


	//   ....[0]....
.L_783:
        /*005c*/ 	.word	0x00000800


	//   ....[1]....
        /*0060*/ 	.word	0x000054a0


	//----- nvinfo : EIATTR_MAX_THREADS
	.align		4
.L_784:
        /*0064*/ 	.byte	0x04, 0x05
        /*0066*/ 	.short	(.L_786 - .L_785)
.L_785:
        /*0068*/ 	.word	0x00000100
        /*006c*/ 	.word	0x00000001
        /*0070*/ 	.word	0x00000001


	//----- nvinfo : EIATTR_CRS_STACK_SIZE
	.align		4
.L_786:
        /*0074*/ 	.byte	0x04, 0x1e
        /*0076*/ 	.short	(.L_788 - .L_787)
.L_787:
        /*0078*/ 	.word	0x00000000


	//----- nvinfo : EIATTR_CBANK_PARAM_SIZE
	.align		4
.L_788:
        /*007c*/ 	.byte	0x03, 0x19
        /*007e*/ 	.short	0x01d0


	//----- nvinfo : EIATTR_PARAM_CBANK
	.align		4
        /*0080*/ 	.byte	0x04, 0x0a
        /*0082*/ 	.short	(.L_790 - .L_789)
	.align		4
.L_789:
        /*0084*/ 	.word	index@(.nv.constant0._ZN2at6native63_GLOBAL__N__7310b794_30_DistributionGeometricKernel_cu_fa6e70a443distribution_elementwise_grid_stride_kernelIfLi4EZNS0_9templates4cuda21uniform_and_transformIlfPNS_17CUDAGeneratorImplEZZZNS4_16geometric_kernelIS7_EEvRNS_18TensorIteratorBaseEdT_ENKUlvE_clEvENKUlvE2_clEvEUlfE_EEvSA_T1_T2_EUlP24curandStatePhilox4_32_10E_ZNS1_27distribution_nullary_kernelIlf7double2S7_SJ_SE_EEvSA_SG_RKT3_T4_EUlifE0_EEvlNS_15PhiloxCudaStateESF_SG_)
        /*0088*/ 	.short	0x0210
        /*008a*/ 	.short	0x01d0


	//----- nvinfo : EIATTR_SW_WAR
	.align		4
.L_790:
        /*008c*/ 	.byte	0x04, 0x36
        /*008e*/ 	.short	(.L_792 - .L_791)
.L_791:
        /*0090*/ 	.word	0x00000008
.L_792:


//--------------------- .nv.info._ZN2at6native63_GLOBAL__N__7310b794_30_DistributionGeometricKernel_cu_fa6e70a443distribution_elementwise_grid_stride_kernelIfLi4EZNS0_9templates4cuda21uniform_and_transformIlfPNS_17CUDAGeneratorImplEZZZNS4_16geometric_kernelIS7_EEvRNS_18TensorIteratorBaseEdT_ENKUlvE_clEvENKUlvE2_clEvEUlfE_EEvSA_T1_T2_EUlP24curandStatePhilox4_32_10E_ZNS1_27distribution_nullary_kernelIlf7double2S7_SJ_SE_EEvSA_SG_RKT3_T4_EUlifE_EEvlNS_15PhiloxCudaStateESF_SG_ --------------------------
	.section	.nv.info._ZN2at6native63_GLOBAL__N__7310b794_30_DistributionGeometricKernel_cu_fa6e70a443distribution_elementwise_grid_stride_kernelIfLi4EZNS0_9templates4cuda21uniform_and_transformIlfPNS_17CUDAGeneratorImplEZZZNS4_16geometric_kernelIS7_EEvRNS_18TensorIteratorBaseEdT_ENKUlvE_clEvENKUlvE2_clEvEUlfE_EEvSA_T1_T2_EUlP24curandStatePhilox4_32_10E_ZNS1_27distribution_nullary_kernelIlf7double2S7_SJ_SE_EEvSA_SG_RKT3_T4_EUlifE_EEvlNS_15PhiloxCudaStateESF_SG_,"",@"SHT_CUDA_INFO"
	.sectionflags	@""
	.align	4


	//----- nvinfo : EIATTR_CUDA_API_VERSION
	.align		4
        /*0000*/ 	.byte	0x04, 0x37
        /*0002*/ 	.short	(.L_794 - .L_793)
.L_793:
        /*0004*/ 	.word	0x00000082


	//----- nvinfo : EIATTR_KPARAM_INFO
	.align		4
.L_794:
        /*0008*/ 	.byte	0x04, 0x17
        /*000a*/ 	.short	(.L_796 - .L_795)
.L_795:
        /*000c*/ 	.word	0x00000000
        /*0010*/ 	.short	0x0003
        /*0012*/ 	.short	0x0028
        /*0014*/ 	.byte	0x00, 0xf0, 0x61, 0x00


	//----- nvinfo : EIATTR_KPARAM_INFO
	.align		4
.L_796:
        /*0018*/ 	.byte	0x04, 0x17
        /*001a*/ 	.short	(.L_798 - .L_797)
.L_797:
        /*001c*/ 	.word	0x00000000
        /*0020*/ 	.short	0x0002
        /*0022*/ 	.short	0x0020
        /*0024*/ 	.byte	0x00, 0xf0, 0x05, 0x00


	//----- nvinfo : EIATTR_KPARAM_INFO
	.align		4
.L_798:
        /*0028*/ 	.byte	0x04, 0x17
        /*002a*/ 	.short	(.L_800 - .L_799)
.L_799:
        /*002c*/ 	.word	0x00000000
        /*0030*/ 	.short	0x0001
        /*0032*/ 	.short	0x0008
        /*0034*/ 	.byte	0x00, 0xf0, 0x61, 0x00


	//----- nvinfo : EIATTR_KPARAM_INFO
	.align		4
.L_800:
        /*0038*/ 	.byte	0x04, 0x17
        /*003a*/ 	.short	(.L_802 - .L_801)
.L_801:
        /*003c*/ 	.word	0x00000000
        /*0040*/ 	.short	0x0000
        /*0042*/ 	.short	0x0000
        /*0044*/ 	.byte	0x00, 0xf0, 0x21, 0x00


	//----- nvinfo : EIATTR_SPARSE_MMA_MASK
	.align		4
.L_802:
        /*0048*/ 	.byte	0x03, 0x50
        /*004a*/ 	.short	0x0000


	//----- nvinfo : EIATTR_MAXREG_COUNT
	.align		4
        /*004c*/ 	.byte	0x03, 0x1b
        /*004e*/ 	.short	0x0040


	//----- nvinfo : EIATTR_NUM_BARRIERS
	.align		4
        /*0050*/ 	.byte	0x02, 0x4c
        /*0052*/ 	.byte	0x01
	.zero		1


	//----- nvinfo : EIATTR_MERCURY_ISA_VERSION
	.align		4
        /*0054*/ 	.byte	0x03, 0x5f
        /*0056*/ 	.short	0x0101


	//----- nvinfo : EIATTR_EXIT_INSTR_OFFSETS
	.align		4
        /*0058*/ 	.byte	0x04, 0x1c
        /*005a*/ 	.short	(.L_804 - .L_803)


	//   ....[0]....
.L_803:
        /*005c*/ 	.word	0x00000850


	//   ....[1]....
        /*0060*/ 	.word	0x00001430


	//----- nvinfo : EIATTR_MAX_THREADS
	.align		4
.L_804:
        /*0064*/ 	.byte	0x04, 0x05
        /*0066*/ 	.short	(.L_806 - .L_805)
.L_805:
        /*0068*/ 	.word	0x00000100
        /*006c*/ 	.word	0x00000001
        /*0070*/ 	.word	0x00000001


	//----- nvinfo : EIATTR_CRS_STACK_SIZE
	.align		4
.L_806:
        /*0074*/ 	.byte	0x04, 0x1e
        /*0076*/ 	.short	(.L_808 - .L_807)
.L_807:
        /*0078*/ 	.word	0x00000000


	//----- nvinfo : EIATTR_CBANK_PARAM_SIZE
	.align		4
.L_808:
        /*007c*/ 	.byte	0x03, 0x19
        /*007e*/ 	.short	0x0040


	//----- nvinfo : EIATTR_PARAM_CBANK
	.align		4
        /*0080*/ 	.byte	0x04, 0x0a
        /*0082*/ 	.short	(.L_810 - .L_809)
	.align		4
.L_809:
        /*0084*/ 	.word	index@(.nv.constant0._ZN2at6native63_GLOBAL__N__7310b794_30_DistributionGeometricKernel_cu_fa6e70a443distribution_elementwise_grid_stride_kernelIfLi4EZNS0_9templates4cuda21uniform_and_transformIlfPNS_17CUDAGeneratorImplEZZZNS4_16geometric_kernelIS7_EEvRNS_18TensorIteratorBaseEdT_ENKUlvE_clEvENKUlvE2_clEvEUlfE_EEvSA_T1_T2_EUlP24curandStatePhilox4_32_10E_ZNS1_27distribution_nullary_kernelIlf7double2S7_SJ_SE_EEvSA_SG_RKT3_T4_EUlifE_EEvlNS_15PhiloxCudaStateESF_SG_)
        /*0088*/ 	.short	0x0210
        /*008a*/ 	.short	0x0040


	//----- nvinfo : EIATTR_SW_WAR
	.align		4
.L_810:
        /*008c*/ 	.byte	0x04, 0x36
        /*008e*/ 	.short	(.L_812 - .L_811)
.L_811:
        /*0090*/ 	.word	0x00000008
.L_812:


//--------------------- .nv.info._ZN2at6native63_GLOBAL__N__7310b794_30_DistributionGeometricKernel_cu_fa6e70a443distribution_elementwise_grid_stride_kernelIfLi4EZNS0_9templates4cuda21uniform_and_transformIifPNS_17CUDAGeneratorImplEZZZNS4_16geometric_kernelIS7_EEvRNS_18TensorIteratorBaseEdT_ENKUlvE_clEvENKUlvE1_clEvEUlfE_EEvSA_T1_T2_EUlP24curandStatePhilox4_32_10E0_ZNS1_27distribution_nullary_kernelIif6float4S7_SJ_SE_EEvSA_SG_RKT3_T4_EUlifE0_EEvlNS_15PhiloxCudaStateESF_SG_ --------------------------
	.section	.nv.info._ZN2at6native63_GLOBAL__N__7310b794_30_DistributionGeometricKernel_cu_fa6e70a443distribution_elementwise_grid_stride_kernelIfLi4EZNS0_9templates4cuda21uniform_and_transformIifPNS_17CUDAGeneratorImplEZZZNS4_16geometric_kernelIS7_EEvRNS_18TensorIteratorBaseEdT_ENKUlvE_clEvENKUlvE1_clEvEUlfE_EEvSA_T1_T2_EUlP24curandStatePhilox4_32_10E0_ZNS1_27distribution_nullary_kernelIif6float4S7_SJ_SE_EEvSA_SG_RKT3_T4_EUlifE0_EEvlNS_15PhiloxCudaStateESF_SG_,"",@"SHT_CUDA_INFO"
	.sectionflags	@""
	.align	4


	//----- nvinfo : EIATTR_CUDA_API_VERSION
	.align		4
        /*0000*/ 	.byte	0x04, 0x37
        /*0002*/ 	.short	(.L_814 - .L_813)
.L_813:
        /*0004*/ 	.word	0x00000082


	//----- nvinfo : EIATTR_KPARAM_INFO
	.align		4
.L_814:
        /*0008*/ 	.byte	0x04, 0x17
        /*000a*/ 	.short	(.L_816 - .L_815)
.L_815:
        /*000c*/ 	.word	0x00000000
        /*0010*/ 	.short	0x0003
        /*0012*/ 	.short	0x0028
        /*0014*/ 	.byte	0x00, 0xf0, 0xa1, 0x06


	//----- nvinfo : EIATTR_KPARAM_INFO
	.align		4
.L_816:
        /*0018*/ 	.byte	0x04, 0x17
        /*001a*/ 	.short	(.L_818 - .L_817)
.L_817:
        /*001c*/ 	.word	0x00000000
        /*0020*/ 	.short	0x0002
        /*0022*/ 	.short	0x0020
        /*0024*/ 	.byte	0x00, 0xf0, 0x05, 0x00


	//----- nvinfo : EIATTR_KPARAM_INFO
	.align		4
.L_818:
        /*0028*/ 	.byte	0x04, 0x17
        /*002a*/ 	.short	(.L_820 - .L_819)
.L_819:
        /*002c*/ 	.word	0x00000000
        /*0030*/ 	.short	0x0001
        /*0032*/ 	.short	0x0008
        /*0034*/ 	.byte	0x00, 0xf0, 0x61, 0x00


	//----- nvinfo : EIATTR_KPARAM_INFO
	.align		4
.L_820:
        /*0038*/ 	.byte	0x04, 0x17
        /*003a*/ 	.short	(.L_822 - .L_821)
.L_821:
        /*003c*/ 	.word	0x00000000
        /*0040*/ 	.short	0x0000
        /*0042*/ 	.short	0x0000
        /*0044*/ 	.byte	0x00, 0xf0, 0x21, 0x00


	//----- nvinfo : EIATTR_SPARSE_MMA_MASK
	.align		4
.L_822:
        /*0048*/ 	.byte	0x03, 0x50
        /*004a*/ 	.short	0x0000


	//----- nvinfo : EIATTR_MAXREG_COUNT
	.align		4
        /*004c*/ 	.byte	0x03, 0x1b
        /*004e*/ 	.short	0x0040


	//----- nvinfo : EIATTR_NUM_BARRIERS
	.align		4
        /*0050*/ 	.byte	0x02, 0x4c
        /*0052*/ 	.byte	0x01
	.zero		1


	//----- nvinfo : EIATTR_MERCURY_ISA_VERSION
	.align		4
        /*0054*/ 	.byte	0x03, 0x5f
        /*0056*/ 	.short	0x0101


	//----- nvinfo : EIATTR_EXIT_INSTR_OFFSETS
	.align		4
        /*0058*/ 	.byte	0x04, 0x1c
        /*005a*/ 	.short	(.L_824 - .L_823)


	//   ....[0]....
.L_823:
        /*005c*/ 	.word	0x00000810


	//   ....[1]....
        /*0060*/ 	.word	0x000052b0


	//----- nvinfo : EIATTR_MAX_THREADS
	.align		4
.L_824:
        /*0064*/ 	.byte	0x04, 0x05
        /*0066*/ 	.short	(.L_826 - .L_825)
.L_825:
        /*0068*/ 	.word	0x00000100
        /*006c*/ 	.word	0x00000001
        /*0070*/ 	.word	0x00000001


	//----- nvinfo : EIATTR_CRS_STACK_SIZE
	.align		4
.L_826:
        /*0074*/ 	.byte	0x04, 0x1e
        /*0076*/ 	.short	(.L_828 - .L_827)
.L_827:
        /*0078*/ 	.word	0x00000000


	//----- nvinfo : EIATTR_CBANK_PARAM_SIZE
	.align		4
.L_828:
        /*007c*/ 	.byte	0x03, 0x19
        /*007e*/ 	.short	0x01d0


	//----- nvinfo : EIATTR_PARAM_CBANK
	.align		4
        /*0080*/ 	.byte	0x04, 0x0a
        /*0082*/ 	.short	(.L_830 - .L_829)
	.align		4
.L_829:
        /*0084*/ 	.word	index@(.nv.constant0._ZN2at6native63_GLOBAL__N__7310b794_30_DistributionGeometricKernel_cu_fa6e70a443distribution_elementwise_grid_stride_kernelIfLi4EZNS0_9templates4cuda21uniform_and_transformIifPNS_17CUDAGeneratorImplEZZZNS4_16geometric_kernelIS7_EEvRNS_18TensorIteratorBaseEdT_ENKUlvE_clEvENKUlvE1_clEvEUlfE_EEvSA_T1_T2_EUlP24curandStatePhilox4_32_10E0_ZNS1_27distribution_nullary_kernelIif6float4S7_SJ_SE_EEvSA_SG_RKT3_T4_EUlifE0_EEvlNS_15PhiloxCudaStateESF_SG_)
        /*0088*/ 	.short	0x0210
        /*008a*/ 	.short	0x01d0


	//----- nvinfo : EIATTR_SW_WAR
	.align		4
.L_830:
        /*008c*/ 	.byte	0x04, 0x36
        /*008e*/ 	.short	(.L_832 - .L_831)
.L_831:
        /*0090*/ 	.word	0x00000008
.L_832:


//--------------------- .nv.info._ZN2at6native63_GLOBAL__N__7310b794_30_DistributionGeometricKernel_cu_fa6e70a443distribution_elementwise_grid_stride_kernelIfLi4EZNS0_9templates4cuda21uniform_and_transformIifPNS_17CUDAGeneratorImplEZZZNS4_16geometric_kernelIS7_EEvRNS_18TensorIteratorBaseEdT_ENKUlvE_clEvENKUlvE1_clEvEUlfE_EEvSA_T1_T2_EUlP24curandStatePhilox4_32_10E0_ZNS1_27distribution_nullary_kernelIif6float4S7_SJ_SE_EEvSA_SG_RKT3_T4_EUlifE_EEvlNS_15PhiloxCudaStateESF_SG_ --------------------------
	.section	.nv.info._ZN2at6native63_GLOBAL__N__7310b794_30_DistributionGeometricKernel_cu_fa6e70a443distribution_elementwise_grid_stride_kernelIfLi4EZNS0_9templates4cuda21uniform_and_transformIifPNS_17CUDAGeneratorImplEZZZNS4_16geometric_kernelIS7_EEvRNS_18TensorIteratorBaseEdT_ENKUlvE_clEvENKUlvE1_clEvEUlfE_EEvSA_T1_T2_EUlP24curandStatePhilox4_32_10E0_ZNS1_27distribution_nullary_kernelIif6float4S7_SJ_SE_EEvSA_SG_RKT3_T4_EUlifE_EEvlNS_15PhiloxCudaStateESF_SG_,"",@"SHT_CUDA_INFO"
	.sectionflags	@""
	.align	4


	//----- nvinfo : EIATTR_CUDA_API_VERSION
	.align		4
        /*0000*/ 	.byte	0x04, 0x37
        /*0002*/ 	.short	(.L_834 - .L_833)
.L_833:
        /*0004*/ 	.word	0x00000082


	//----- nvinfo : EIATTR_KPARAM_INFO
	.align		4
.L_834:
        /*0008*/ 	.byte	0x04, 0x17
        /*000a*/ 	.short	(.L_836 - .L_835)
.L_835:
        /*000c*/ 	.word	0x00000000
        /*0010*/ 	.short	0x0003
        /*0012*/ 	.short	0x0028
        /*0014*/ 	.byte	0x00, 0xf0, 0x61, 0x00


	//----- nvinfo : EIATTR_KPARAM_INFO
	.align		4
.L_836:
        /*0018*/ 	.byte	0x04, 0x17
        /*001a*/ 	.short	(.L_838 - .L_837)
.L_837:
        /*001c*/ 	.word	0x00000000
        /*0020*/ 	.short	0x0002
        /*0022*/ 	.short	0x0020
        /*0024*/ 	.byte	0x00, 0xf0, 0x05, 0x00


	//----- nvinfo : EIATTR_KPARAM_INFO
	.align		4
.L_838:
        /*0028*/ 	.byte	0x04, 0x17
        /*002a*/ 	.short	(.L_840 - .L_839)
.L_839:
        /*002c*/ 	.word	0x00000000
        /*0030*/ 	.short	0x0001
        /*0032*/ 	.short	0x0008
        /*0034*/ 	.byte	0x00, 0xf0, 0x61, 0x00


	//----- nvinfo : EIATTR_KPARAM_INFO
	.align		4
.L_840:
        /*0038*/ 	.byte	0x04, 0x17
        /*003a*/ 	.short	(.L_842 - .L_841)
.L_841:
        /*003c*/ 	.word	0x00000000
        /*0040*/ 	.short	0x0000
        /*0042*/ 	.short	0x0000
        /*0044*/ 	.byte	0x00, 0xf0, 0x21, 0x00


	//----- nvinfo : EIATTR_SPARSE_MMA_MASK
	.align		4
.L_842:
        /*0048*/ 	.byte	0x03, 0x50
        /*004a*/ 	.short	0x0000


	//----- nvinfo : EIATTR_MAXREG_COUNT
	.align		4
        /*004c*/ 	.byte	0x03, 0x1b
        /*004e*/ 	.short	0x0040


	//----- nvinfo : EIATTR_NUM_BARRIERS
	.align		4
        /*0050*/ 	.byte	0x02, 0x4c
        /*0052*/ 	.byte	0x01
	.zero		1


	//----- nvinfo : EIATTR_MERCURY_ISA_VERSION
	.align		4
        /*0054*/ 	.byte	0x03, 0x5f
        /*0056*/ 	.short	0x0101


	//----- nvinfo : EIATTR_EXIT_INSTR_OFFSETS
	.align		4
        /*0058*/ 	.byte	0x04, 0x1c
        /*005a*/ 	.short	(.L_844 - .L_843)


	//   ....[0]....
.L_843:
        /*005c*/ 	.word	0x00000840


	//   ....[1]....
        /*0060*/ 	.word	0x000013c0


	//----- nvinfo : EIATTR_MAX_THREADS
	.align		4
.L_844:
        /*0064*/ 	.byte	0x04, 0x05
        /*0066*/ 	.short	(.L_846 - .L_845)
.L_845:
        /*0068*/ 	.word	0x00000100
        /*006c*/ 	.word	0x00000001
        /*0070*/ 	.word	0x00000001


	//----- nvinfo : EIATTR_CRS_STACK_SIZE
	.align		4
.L_846:
        /*0074*/ 	.byte	0x04, 0x1e
        /*0076*/ 	.short	(.L_848 - .L_847)
.L_847:
        /*0078*/ 	.word	0x00000000


	//----- nvinfo : EIATTR_CBANK_PARAM_SIZE
	.align		4
.L_848:
        /*007c*/ 	.byte	0x03, 0x19
        /*007e*/ 	.short	0x0040


	//----- nvinfo : EIATTR_PARAM_CBANK
	.align		4
        /*0080*/ 	.byte	0x04, 0x0a
        /*0082*/ 	.short	(.L_850 - .L_849)
	.align		4
.L_849:
        /*0084*/ 	.word	index@(.nv.constant0._ZN2at6native63_GLOBAL__N__7310b794_30_DistributionGeometricKernel_cu_fa6e70a443distribution_elementwise_grid_stride_kernelIfLi4EZNS0_9templates4cuda21uniform_and_transformIifPNS_17CUDAGeneratorImplEZZZNS4_16geometric_kernelIS7_EEvRNS_18TensorIteratorBaseEdT_ENKUlvE_clEvENKUlvE1_clEvEUlfE_EEvSA_T1_T2_EUlP24curandStatePhilox4_32_10E0_ZNS1_27distribution_nullary_kernelIif6float4S7_SJ_SE_EEvSA_SG_RKT3_T4_EUlifE_EEvlNS_15PhiloxCudaStateESF_SG_)
        /*0088*/ 	.short	0x0210
        /*008a*/ 	.short	0x0040


	//----- nvinfo : EIATTR_SW_WAR
	.align		4
.L_850:
        /*008c*/ 	.byte	0x04, 0x36
        /*008e*/ 	.short	(.L_852 - .L_851)
.L_851:
        /*0090*/ 	.word	0x00000008
.L_852:


//--------------------- .nv.info._ZN2at6native63_GLOBAL__N__7310b794_30_DistributionGeometricKernel_cu_fa6e70a443distribution_elementwise_grid_stride_kernelIfLi4EZNS0_9templates4cuda21uniform_and_transformIifPNS_17CUDAGeneratorImplEZZZNS4_16geometric_kernelIS7_EEvRNS_18TensorIteratorBaseEdT_ENKUlvE_clEvENKUlvE1_clEvEUlfE_EEvSA_T1_T2_EUlP24curandStatePhilox4_32_10E_ZNS1_27distribution_nullary_kernelIif7double2S7_SJ_SE_EEvSA_SG_RKT3_T4_EUlifE0_EEvlNS_15PhiloxCudaStateESF_SG_ --------------------------
	.section	.nv.info._ZN2at6native63_GLOBAL__N__7310b794_30_DistributionGeometricKernel_cu_fa6e70a443distribution_elementwise_grid_stride_kernelIfLi4EZNS0_9templates4cuda21uniform_and_transformIifPNS_17CUDAGeneratorImplEZZZNS4_16geometric_kernelIS7_EEvRNS_18TensorIteratorBaseEdT_ENKUlvE_clEvENKUlvE1_clEvEUlfE_EEvSA_T1_T2_EUlP24curandStatePhilox4_32_10E_ZNS1_27distribution_nullary_kernelIif7double2S7_SJ_SE_EEvSA_SG_RKT3_T4_EUlifE0_EEvlNS_15PhiloxCudaStateESF_SG_,"",@"SHT_CUDA_INFO"
	.sectionflags	@""
	.align	4


	//----- nvinfo : EIATTR_CUDA_API_VERSION
	.align		4
        /*0000*/ 	.byte	0x04, 0x37
        /*0002*/ 	.short	(.L_854 - .L_853)
.L_853:
        /*0004*/ 	.word	0x00000082


	//----- nvinfo : EIATTR_KPARAM_INFO
	.align		4
.L_854:
        /*0008*/ 	.byte	0x04, 0x17
        /*000a*/ 	.short	(.L_856 - .L_855)
.L_855:
        /*000c*/ 	.word	0x00000000
        /*0010*/ 	.short	0x0003
        /*0012*/ 	.short	0x0028
        /*0014*/ 	.byte	0x00, 0xf0, 0xa1, 0x06


	//----- nvinfo : EIATTR_KPARAM_INFO
	.align		4
.L_856:
        /*0018*/ 	.byte	0x04, 0x17
        /*001a*/ 	.short	(.L_858 - .L_857)
.L_857:
        /*001c*/ 	.word	0x00000000
        /*0020*/ 	.short	0x0002
        /*0022*/ 	.short	0x0020
        /*0024*/ 	.byte	0x00, 0xf0, 0x05, 0x00


	//----- nvinfo : EIATTR_KPARAM_INFO
	.align		4
.L_858:
        /*0028*/ 	.byte	0x04, 0x17
        /*002a*/ 	.short	(.L_860 - .L_859)
.L_859:
        /*002c*/ 	.word	0x00000000
        /*0030*/ 	.short	0x0001
        /*0032*/ 	.short	0x0008
        /*0034*/ 	.byte	0x00, 0xf0, 0x61, 0x00


	//----- nvinfo : EIATTR_KPARAM_INFO
	.align		4
.L_860:
        /*0038*/ 	.byte	0x04, 0x17
        /*003a*/ 	.short	(.L_862 - .L_861)
.L_861:
        /*003c*/ 	.word	0x00000000
        /*0040*/ 	.short	0x0000
        /*0042*/ 	.short	0x0000
        /*0044*/ 	.byte	0x00, 0xf0, 0x21, 0x00


	//----- nvinfo : EIATTR_SPARSE_MMA_MASK
	.align		4
.L_862:
        /*0048*/ 	.byte	0x03, 0x50
        /*004a*/ 	.short	0x0000


	//----- nvinfo : EIATTR_MAXREG_COUNT
	.align		4
        /*004c*/ 	.byte	0x03, 0x1b
        /*004e*/ 	.short	0x0040


	//----- nvinfo : EIATTR_NUM_BARRIERS
	.align		4
        /*0050*/ 	.byte	0x02, 0x4c
        /*0052*/ 	.byte	0x01
	.zero		1


	//----- nvinfo : EIATTR_MERCURY_ISA_VERSION
	.align		4
        /*0054*/ 	.byte	0x03, 0x5f
        /*0056*/ 	.short	0x0101


	//----- nvinfo : EIATTR_EXIT_INSTR_OFFSETS
	.align		4
        /*0058*/ 	.byte	0x04, 0x1c
        /*005a*/ 	.short	(.L_864 - .L_863)


	//   ....[0]....
.L_863:
        /*005c*/ 	.word	0x00000800


	//   ....[1]....
        /*0060*/ 	.word	0x000054a0


	//----- nvinfo : EIATTR_MAX_THREADS
	.align		4
.L_864:
        /*0064*/ 	.byte	0x04, 0x05
        /*0066*/ 	.short	(.L_866 - .L_865)
.L_865:
        /*0068*/ 	.word	0x00000100
        /*006c*/ 	.word	0x00000001
        /*0070*/ 	.word	0x00000001


	//----- nvinfo : EIATTR_CRS_STACK_SIZE
	.align		4
.L_866:
        /*0074*/ 	.byte	0x04, 0x1e
        /*0076*/ 	.short	(.L_868 - .L_867)
.L_867:
        /*0078*/ 	.word	0x00000000


	//----- nvinfo : EIATTR_CBANK_PARAM_SIZE
	.align		4
.L_868:
        /*007c*/ 	.byte	0x03, 0x19
        /*007e*/ 	.short	0x01d0


	//----- nvinfo : EIATTR_PARAM_CBANK
	.align		4
        /*0080*/ 	.byte	0x04, 0x0a
        /*0082*/ 	.short	(.L_870 - .L_869)
	.align		4
.L_869:
        /*0084*/ 	.word	index@(.nv.constant0._ZN2at6native63_GLOBAL__N__7310b794_30_DistributionGeometricKernel_cu_fa6e70a443distribution_elementwise_grid_stride_kernelIfLi4EZNS0_9templates4cuda21uniform_and_transformIifPNS_17CUDAGeneratorImplEZZZNS4_16geometric_kernelIS7_EEvRNS_18TensorIteratorBaseEdT_ENKUlvE_clEvENKUlvE1_clEvEUlfE_EEvSA_T1_T2_EUlP24curandStatePhilox4_32_10E_ZNS1_27distribution_nullary_kernelIif7double2S7_SJ_SE_EEvSA_SG_RKT3_T4_EUlifE0_EEvlNS_15PhiloxCudaStateESF_SG_)
        /*0088*/ 	.short	0x0210
        /*008a*/ 	.short	0x01d0


	//----- nvinfo : EIATTR_SW_WAR
	.align		4
.L_870:
        /*008c*/ 	.byte	0x04, 0x36
        /*008e*/ 	.short	(.L_872 - .L_871)
.L_871:
        /*0090*/ 	.word	0x00000008
.L_872:


//--------------------- .nv.info._ZN2at6native63_GLOBAL__N__7310b794_30_DistributionGeometricKernel_cu_fa6e70a443distribution_elementwise_grid_stride_kernelIfLi4EZNS0_9templates4cuda21uniform_and_transformIifPNS_17CUDAGeneratorImplEZZZNS4_16geometric_kernelIS7_EEvRNS_18TensorIteratorBaseEdT_ENKUlvE_clEvENKUlvE1_clEvEUlfE_EEvSA_T1_T2_EUlP24curandStatePhilox4_32_10E_ZNS1_27distribution_nullary_kernelIif7double2S7_SJ_SE_EEvSA_SG_RKT3_T4_EUlifE_EEvlNS_15PhiloxCudaStateESF_SG_ --------------------------
	.section	.nv.info._ZN2at6native63_GLOBAL__N__7310b794_30_DistributionGeometricKernel_cu_fa6e70a443distribution_elementwise_grid_stride_kernelIfLi4EZNS0_9templates4cuda21uniform_and_transformIifPNS_17CUDAGeneratorImplEZZZNS4_16geometric_kernelIS7_EEvRNS_18TensorIteratorBaseEdT_ENKUlvE_clEvENKUlvE1_clEvEUlfE_EEvSA_T1_T2_EUlP24curandStatePhilox4_32_10E_ZNS1_27distribution_nullary_kernelIif7double2S7_SJ_SE_EEvSA_SG_RKT3_T4_EUlifE_EEvlNS_15PhiloxCudaStateESF_SG_,"",@"SHT_CUDA_INFO"
	.sectionflags	@""
	.align	4


	//----- nvinfo : EIATTR_CUDA_API_VERSION
	.align		4
        /*0000*/ 	.byte	0x04, 0x37
        /*0002*/ 	.short	(.L_874 - .L_873)
.L_873:
        /*0004*/ 	.word	0x00000082


	//----- nvinfo : EIATTR_KPARAM_INFO
	.align		4
.L_874:
        /*0008*/ 	.byte	0x04, 0x17
        /*000a*/ 	.short	(.L_876 - .L_875)
.L_875:
        /*000c*/ 	.word	0x00000000
        /*0010*/ 	.short	0x0003
        /*0012*/ 	.short	0x0028
        /*0014*/ 	.byte	0x00, 0xf0, 0x61, 0x00


	//----- nvinfo : EIATTR_KPARAM_INFO
	.align		4
.L_876:
        /*0018*/ 	.byte	0x04, 0x17
        /*001a*/ 	.short	(.L_878 - .L_877)
.L_877:
        /*001c*/ 	.word	0x00000000
        /*0020*/ 	.short	0x0002
        /*0022*/ 	.short	0x0020
        /*0024*/ 	.byte	0x00, 0xf0, 0x05, 0x00


	//----- nvinfo : EIATTR_KPARAM_INFO
	.align		4
.L_878:
        /*0028*/ 	.byte	0x04, 0x17
        /*002a*/ 	.short	(.L_880 - .L_879)
.L_879:
        /*002c*/ 	.word	0x00000000
        /*0030*/ 	.short	0x0001
        /*0032*/ 	.short	0x0008
        /*0034*/ 	.byte	0x00, 0xf0, 0x61, 0x00


	//----- nvinfo : EIATTR_KPARAM_INFO
	.align		4
.L_880:
        /*0038*/ 	.byte	0x04, 0x17
        /*003a*/ 	.short	(.L_882 - .L_881)
.L_881:
        /*003c*/ 	.word	0x00000000
        /*0040*/ 	.short	0x0000
        /*0042*/ 	.short	0x0000
        /*0044*/ 	.byte	0x00, 0xf0, 0x21, 0x00


	//----- nvinfo : EIATTR_SPARSE_MMA_MASK
	.align		4
.L_882:
        /*0048*/ 	.byte	0x03, 0x50
        /*004a*/ 	.short	0x0000


	//----- nvinfo : EIATTR_MAXREG_COUNT
	.align		4
        /*004c*/ 	.byte	0x03, 0x1b
        /*004e*/ 	.short	0x0040


	//----- nvinfo : EIATTR_NUM_BARRIERS
	.align		4
        /*0050*/ 	.byte	0x02, 0x4c
        /*0052*/ 	.byte	0x01
	.zero		1


	//----- nvinfo : EIATTR_MERCURY_ISA_VERSION
	.align		4
        /*0054*/ 	.byte	0x03, 0x5f
        /*0056*/ 	.short	0x0101


	//----- nvinfo : EIATTR_EXIT_INSTR_OFFSETS
	.align		4
        /*0058*/ 	.byte	0x04, 0x1c
        /*005a*/ 	.short	(.L_884 - .L_883)


	//   ....[0]....
.L_883:
        /*005c*/ 	.word	0x00000840


	//   ....[1]....
        /*0060*/ 	.word	0x00001430


	//----- nvinfo : EIATTR_MAX_THREADS
	.align		4
.L_884:
        /*0064*/ 	.byte	0x04, 0x05
        /*0066*/ 	.short	(.L_886 - .L_885)
.L_885:
        /*0068*/ 	.word	0x00000100
        /*006c*/ 	.word	0x00000001
        /*0070*/ 	.word	0x00000001


	//----- nvinfo : EIATTR_CRS_STACK_SIZE
	.align		4
.L_886:
        /*0074*/ 	.byte	0x04, 0x1e
        /*0076*/ 	.short	(.L_888 - .L_887)
.L_887:
        /*0078*/ 	.word	0x00000000


	//----- nvinfo : EIATTR_CBANK_PARAM_SIZE
	.align		4
.L_888:
        /*007c*/ 	.byte	0x03, 0x19
        /*007e*/ 	.short	0x0040


	//----- nvinfo : EIATTR_PARAM_CBANK
	.align		4
        /*0080*/ 	.byte	0x04, 0x0a
        /*0082*/ 	.short	(.L_890 - .L_889)
	.align		4
.L_889:
        /*0084*/ 	.word	index@(.nv.constant0._ZN2at6native63_GLOBAL__N__7310b794_30_DistributionGeometricKernel_cu_fa6e70a443distribution_elementwise_grid_stride_kernelIfLi4EZNS0_9templates4cuda21uniform_and_transformIifPNS_17CUDAGeneratorImplEZZZNS4_16geometric_kernelIS7_EEvRNS_18TensorIteratorBaseEdT_ENKUlvE_clEvENKUlvE1_clEvEUlfE_EEvSA_T1_T2_EUlP24curandStatePhilox4_32_10E_ZNS1_27distribution_nullary_kernelIif7double2S7_SJ_SE_EEvSA_SG_RKT3_T4_EUlifE_EEvlNS_15PhiloxCudaStateESF_SG_)
        /*0088*/ 	.short	0x0210
        /*008a*/ 	.short	0x0040


	//----- nvinfo : EIATTR_SW_WAR
	.align		4
.L_890:
        /*008c*/ 	.byte	0x04, 0x36
        /*008e*/ 	.short	(.L_892 - .L_891)
.L_891:
        /*0090*/ 	.word	0x00000008
.L_892:


//--------------------- .nv.info._ZN2at6native63_GLOBAL__N__7310b794_30_DistributionGeometricKernel_cu_fa6e70a443distribution_elementwise_grid_stride_kernelIfLi4EZNS0_9templates4cuda21uniform_and_transformIafPNS_17CUDAGeneratorImplEZZZNS4_16geometric_kernelIS7_EEvRNS_18TensorIteratorBaseEdT_ENKUlvE_clEvENKUlvE0_clEvEUlfE_EEvSA_T1_T2_EUlP24curandStatePhilox4_32_10E0_ZNS1_27distribution_nullary_kernelIaf6float4S7_SJ_SE_EEvSA_SG_RKT3_T4_EUlifE0_EEvlNS_15PhiloxCudaStateESF_SG_ --------------------------
	.section	.nv.info._ZN2at6native63_GLOBAL__N__7310b794_30_DistributionGeometricKernel_cu_fa6e70a443distribution_elementwise_grid_stride_kernelIfLi4EZNS0_9templates4cuda21uniform_and_transformIafPNS_17CUDAGeneratorImplEZZZNS4_16geometric_kernelIS7_EEvRNS_18TensorIteratorBaseEdT_ENKUlvE_clEvENKUlvE0_clEvEUlfE_EEvSA_T1_T2_EUlP24curandStatePhilox4_32_10E0_ZNS1_27distribution_nullary_kernelIaf6float4S7_SJ_SE_EEvSA_SG_RKT3_T4_EUlifE0_EEvlNS_15PhiloxCudaStateESF_SG_,"",@"SHT_CUDA_INFO"
	.sectionflags	@""
	.align	4


	//----- nvinfo : EIATTR_CUDA_API_VERSION
	.align		4
        /*0000*/ 	.byte	0x04, 0x37
        /*0002*/ 	.short	(.L_894 - .L_893)
.L_893:
        /*0004*/ 	.word	0x00000082


	//----- nvinfo : EIATTR_KPARAM_INFO
	.align		4
.L_894:
        /*0008*/ 	.byte	0x04, 0x17
        /*000a*/ 	.short	(.L_896 - .L_895)
.L_895:
        /*000c*/ 	.word	0x00000000
        /*0010*/ 	.short	0x0003
        /*0012*/ 	.short	0x0028
        /*0014*/ 	.byte	0x00, 0xf0, 0xa1, 0x06


	//----- nvinfo : EIATTR_KPARAM_INFO
	.align		4
.L_896:
        /*0018*/ 	.byte	0x04, 0x17
        /*001a*/ 	.short	(.L_898 - .L_897)
.L_897:
        /*001c*/ 	.word	0x00000000
        /*0020*/ 	.short	0x0002
        /*0022*/ 	.short	0x0020
        /*0024*/ 	.byte	0x00, 0xf0, 0x05, 0x00


	//----- nvinfo : EIATTR_KPARAM_INFO
	.align		4
.L_898:
        /*0028*/ 	.byte	0x04, 0x17
        /*002a*/ 	.short	(.L_900 - .L_899)
.L_899:
        /*002c*/ 	.word	0x00000000
        /*0030*/ 	.short	0x0001
        /*0032*/ 	.short	0x0008
        /*0034*/ 	.byte	0x00, 0xf0, 0x61, 0x00


	//----- nvinfo : EIATTR_KPARAM_INFO
	.align		4
.L_900:
        /*0038*/ 	.byte	0x04, 0x17
        /*003a*/ 	.short	(.L_902 - .L_901)
.L_901:
        /*003c*/ 	.word	0x00000000
        /*0040*/ 	.short	0x0000
        /*0042*/ 	.short	0x0000
        /*0044*/ 	.byte	0x00, 0xf0, 0x21, 0x00


	//----- nvinfo : EIATTR_SPARSE_MMA_MASK
	.align		4
.L_902:
        /*0048*/ 	.byte	0x03, 0x50
        /*004a*/ 	.short	0x0000


	//----- nvinfo : EIATTR_MAXREG_COUNT
	.align		4
        /*004c*/ 	.byte	0x03, 0x1b
        /*004e*/ 	.short	0x0040


	//----- nvinfo : EIATTR_NUM_BARRIERS
	.align		4
        /*0050*/ 	.byte	0x02, 0x4c
        /*0052*/ 	.byte	0x01
	.zero		1


	//----- nvinfo : EIATTR_MERCURY_ISA_VERSION
	.align		4
        /*0054*/ 	.byte	0x03, 0x5f
        /*0056*/ 	.short	0x0101


	//----- nvinfo : EIATTR_EXIT_INSTR_OFFSETS
	.align		4
        /*0058*/ 	.byte	0x04, 0x1c
        /*005a*/ 	.short	(.L_904 - .L_903)


	//   ....[0]....
.L_903:
        /*005c*/ 	.word	0x00000810


	//   ....[1]....
        /*0060*/ 	.word	0x000052b0


	//----- nvinfo : EIATTR_MAX_THREADS
	.align		4
.L_904:
        /*0064*/ 	.byte	0x04, 0x05
        /*0066*/ 	.short	(.L_906 - .L_905)
.L_905:
        /*0068*/ 	.word	0x00000100
        /*006c*/ 	.word	0x00000001
        /*0070*/ 	.word	0x00000001


	//----- nvinfo : EIATTR_CRS_STACK_SIZE
	.align		4
.L_906:
        /*0074*/ 	.byte	0x04, 0x1e
        /*0076*/ 	.short	(.L_908 - .L_907)
.L_907:
        /*0078*/ 	.word	0x00000000


	//----- nvinfo : EIATTR_CBANK_PARAM_SIZE
	.align		4
.L_908:
        /*007c*/ 	.byte	0x03, 0x19
        /*007e*/ 	.short	0x01d0


	//----- nvinfo : EIATTR_PARAM_CBANK
	.align		4
        /*0080*/ 	.byte	0x04, 0x0a
        /*0082*/ 	.short	(.L_910 - .L_909)
	.align		4
.L_909:
        /*0084*/ 	.word	index@(.nv.constant0._ZN2at6native63_GLOBAL__N__7310b794_30_DistributionGeometricKernel_cu_fa6e70a443distribution_elementwise_grid_stride_kernelIfLi4EZNS0_9templates4cuda21uniform_and_transformIafPNS_17CUDAGeneratorImplEZZZNS4_16geometric_kernelIS7_EEvRNS_18TensorIteratorBaseEdT_ENKUlvE_clEvENKUlvE0_clEvEUlfE_EEvSA_T1_T2_EUlP24curandStatePhilox4_32_10E0_ZNS1_27distribution_nullary_kernelIaf6float4S7_SJ_SE_EEvSA_SG_RKT3_T4_EUlifE0_EEvlNS_15PhiloxCudaStateESF_SG_)
        /*0088*/ 	.short	0x0210
        /*008a*/ 	.short	0x01d0


	//----- nvinfo : EIATTR_SW_WAR
	.align		4
.L_910:
        /*008c*/ 	.byte	0x04, 0x36
        /*008e*/ 	.short	(.L_912 - .L_911)
.L_911:
        /*0090*/ 	.word	0x00000008
.L_912:


//--------------------- .nv.info._ZN2at6native63_GLOBAL__N__7310b794_30_DistributionGeometricKernel_cu_fa6e70a443distribution_elementwise_grid_stride_kernelIfLi4EZNS0_9templates4cuda21uniform_and_transformIafPNS_17CUDAGeneratorImplEZZZNS4_16geometric_kernelIS7_EEvRNS_18TensorIteratorBaseEdT_ENKUlvE_clEvENKUlvE0_clEvEUlfE_EEvSA_T1_T2_EUlP24curandStatePhilox4_32_10E0_ZNS1_27distribution_nullary_kernelIaf6float4S7_SJ_SE_EEvSA_SG_RKT3_T4_EUlifE_EEvlNS_15PhiloxCudaStateESF_SG_ --------------------------
	.section	.nv.info._ZN2at6native63_GLOBAL__N__7310b794_30_DistributionGeometricKernel_cu_fa6e70a443distribution_elementwise_grid_stride_kernelIfLi4EZNS0_9templates4cuda21uniform_and_transformIafPNS_17CUDAGeneratorImplEZZZNS4_16geometric_kernelIS7_EEvRNS_18TensorIteratorBaseEdT_ENKUlvE_clEvENKUlvE0_clEvEUlfE_EEvSA_T1_T2_EUlP24curandStatePhilox4_32_10E0_ZNS1_27distribution_nullary_kernelIaf6float4S7_SJ_SE_EEvSA_SG_RKT3_T4_EUlifE_EEvlNS_15PhiloxCudaStateESF_SG_,"",@"SHT_CUDA_INFO"
	.sectionflags	@""
	.align	4


	//----- nvinfo : EIATTR_CUDA_API_VERSION
	.align		4
        /*0000*/ 	.byte	0x04, 0x37
        /*0002*/ 	.short	(.L_914 - .L_913)
.L_913:
        /*0004*/ 	.word	0x00000082


	//----- nvinfo : EIATTR_KPARAM_INFO
	.align		4
.L_914:
        /*0008*/ 	.byte	0x04, 0x17
        /*000a*/ 	.short	(.L_916 - .L_915)
.L_915:
        /*000c*/ 	.word	0x00000000
        /*0010*/ 	.short	0x0003
        /*0012*/ 	.short	0x0028
        /*0014*/ 	.byte	0x00, 0xf0, 0x61, 0x00


	//----- nvinfo : EIATTR_KPARAM_INFO
	.align		4
.L_916:
        /*0018*/ 	.byte	0x04, 0x17
        /*001a*/ 	.short	(.L_918 - .L_917)
.L_917:
        /*001c*/ 	.word	0x00000000
        /*0020*/ 	.short	0x0002
        /*0022*/ 	.short	0x0020
        /*0024*/ 	.byte	0x00, 0xf0, 0x05, 0x00


	//----- nvinfo : EIATTR_KPARAM_INFO
	.align		4
.L_918:
        /*0028*/ 	.byte	0x04, 0x17
        /*002a*/ 	.short	(.L_920 - .L_919)
.L_919:
        /*002c*/ 	.word	0x00000000
        /*0030*/ 	.short	0x0001
        /*0032*/ 	.short	0x0008
        /*0034*/ 	.byte	0x00, 0xf0, 0x61, 0x00


	//----- nvinfo : EIATTR_KPARAM_INFO
	.align		4
.L_920:
        /*0038*/ 	.byte	0x04, 0x17
        /*003a*/ 	.short	(.L_922 - .L_921)
.L_921:
        /*003c*/ 	.word	0x00000000
        /*0040*/ 	.short	0x0000
        /*0042*/ 	.short	0x0000
        /*0044*/ 	.byte	0x00, 0xf0, 0x21, 0x00


	//----- nvinfo : EIATTR_SPARSE_MMA_MASK
	.align		4
.L_922:
        /*0048*/ 	.byte	0x03, 0x50
        /*004a*/ 	.short	0x0000


	//----- nvinfo : EIATTR_MAXREG_COUNT
	.align		4
        /*004c*/ 	.byte	0x03, 0x1b
        /*004e*/ 	.short	0x0040


	//----- nvinfo : EIATTR_NUM_BARRIERS
	.align		4
        /*0050*/ 	.byte	0x02, 0x4c
        /*0052*/ 	.byte	0x01
	.zero		1


	//----- nvinfo : EIATTR_MERCURY_ISA_VERSION
	.align		4
        /*0054*/ 	.byte	0x03, 0x5f
        /*0056*/ 	.short	0x0101


	//----- nvinfo : EIATTR_EXIT_INSTR_OFFSETS
	.align		4
        /*0058*/ 	.byte	0x04, 0x1c
        /*005a*/ 	.short	(.L_924 - .L_923)


	//   ....[0]....
.L_923:
        /*005c*/ 	.word	0x00000840


	//   ....[1]....
        /*0060*/ 	.word	0x000013c0


	//----- nvinfo : EIATTR_MAX_THREADS
	.align		4
.L_924:
        /*0064*/ 	.byte	0x04, 0x05
        /*0066*/ 	.short	(.L_926 - .L_925)
.L_925:
        /*0068*/ 	.word	0x00000100
        /*006c*/ 	.word	0x00000001
        /*0070*/ 	.word	0x00000001


	//----- nvinfo : EIATTR_CRS_STACK_SIZE
	.align		4
.L_926:
        /*0074*/ 	.byte	0x04, 0x1e
        /*0076*/ 	.short	(.L_928 - .L_927)
.L_927:
        /*0078*/ 	.word	0x00000000


	//----- nvinfo : EIATTR_CBANK_PARAM_SIZE
	.align		4
.L_928:
        /*007c*/ 	.byte	0x03, 0x19
        /*007e*/ 	.short	0x0040


	//----- nvinfo : EIATTR_PARAM_CBANK
	.align		4
        /*0080*/ 	.byte	0x04, 0x0a
        /*0082*/ 	.short	(.L_930 - .L_929)
	.align		4
.L_929:
        /*0084*/ 	.word	index@(.nv.constant0._ZN2at6native63_GLOBAL__N__7310b794_30_DistributionGeometricKernel_cu_fa6e70a443distribution_elementwise_grid_stride_kernelIfLi4EZNS0_9templates4cuda21uniform_and_transformIafPNS_17CUDAGeneratorImplEZZZNS4_16geometric_kernelIS7_EEvRNS_18TensorIteratorBaseEdT_ENKUlvE_clEvENKUlvE0_clEvEUlfE_EEvSA_T1_T2_EUlP24curandStatePhilox4_32_10E0_ZNS1_27distribution_nullary_kernelIaf6float4S7_SJ_SE_EEvSA_SG_RKT3_T4_EUlifE_EEvlNS_15PhiloxCudaStateESF_SG_)
        /*0088*/ 	.short	0x0210
        /*008a*/ 	.short	0x0040


	//----- nvinfo : EIATTR_SW_WAR
	.align		4
.L_930:
        /*008c*/ 	.byte	0x04, 0x36
        /*008e*/ 	.short	(.L_932 - .L_931)
.L_931:
        /*0090*/ 	.word	0x00000008
.L_932:


//--------------------- .nv.info._ZN2at6native63_GLOBAL__N__7310b794_30_DistributionGeometricKernel_cu_fa6e70a443distribution_elementwise_grid_stride_kernelIfLi4EZNS0_9templates4cuda21uniform_and_transformIafPNS_17CUDAGeneratorImplEZZZNS4_16geometric_kernelIS7_EEvRNS_18TensorIteratorBaseEdT_ENKUlvE_clEvENKUlvE0_clEvEUlfE_EEvSA_T1_T2_EUlP24curandStatePhilox4_32_10E_ZNS1_27distribution_nullary_kernelIaf7double2S7_SJ_SE_EEvSA_SG_RKT3_T4_EUlifE0_EEvlNS_15PhiloxCudaStateESF_SG_ --------------------------
	.section	.nv.info._ZN2at6native63_GLOBAL__N__7310b794_30_DistributionGeometricKernel_cu_fa6e70a443distribution_elementwise_grid_stride_kernelIfLi4EZNS0_9templates4cuda21uniform_and_transformIafPNS_17CUDAGeneratorImplEZZZNS4_16geometric_kernelIS7_EEvRNS_18TensorIteratorBaseEdT_ENKUlvE_clEvENKUlvE0_clEvEUlfE_EEvSA_T1_T2_EUlP24curandStatePhilox4_32_10E_ZNS1_27distribution_nullary_kernelIaf7double2S7_SJ_SE_EEvSA_SG_RKT3_T4_EUlifE0_EEvlNS_15PhiloxCudaStateESF_SG_,"",@"SHT_CUDA_INFO"
	.sectionflags	@""
	.align	4


	//----- nvinfo : EIATTR_CUDA_API_VERSION
	.align		4
        /*0000*/ 	.byte	0x04, 0x37
        /*0002*/ 	.short	(.L_934 - .L_933)
.L_933:
        /*0004*/ 	.word	0x00000082


	//----- nvinfo : EIATTR_KPARAM_INFO
	.align		4
.L_934:
        /*0008*/ 	.byte	0x04, 0x17
        /*000a*/ 	.short	(.L_936 - .L_935)
.L_935:
        /*000c*/ 	.word	0x00000000
        /*0010*/ 	.short	0x0003
        /*0012*/ 	.short	0x0028
        /*0014*/ 	.byte	0x00, 0xf0, 0xa1, 0x06


	//----- nvinfo : EIATTR_KPARAM_INFO
	.align		4
.L_936:
        /*0018*/ 	.byte	0x04, 0x17
        /*001a*/ 	.short	(.L_938 - .L_937)
.L_937:
        /*001c*/ 	.word	0x00000000
        /*0020*/ 	.short	0x0002
        /*0022*/ 	.short	0x0020
        /*0024*/ 	.byte	0x00, 0xf0, 0x05, 0x00


	//----- nvinfo : EIATTR_KPARAM_INFO
	.align		4
.L_938:
        /*0028*/ 	.byte	0x04, 0x17
        /*002a*/ 	.short	(.L_940 - .L_939)
.L_939:
        /*002c*/ 	.word	0x00000000
        /*0030*/ 	.short	0x0001
        /*0032*/ 	.short	0x0008
        /*0034*/ 	.byte	0x00, 0xf0, 0x61, 0x00


	//----- nvinfo : EIATTR_KPARAM_INFO
	.align		4
.L_940:
        /*0038*/ 	.byte	0x04, 0x17
        /*003a*/ 	.short	(.L_942 - .L_941)
.L_941:
        /*003c*/ 	.word	0x00000000
        /*0040*/ 	.short	0x0000
        /*0042*/ 	.short	0x0000
        /*0044*/ 	.byte	0x00, 0xf0, 0x21, 0x00


	//----- nvinfo : EIATTR_SPARSE_MMA_MASK
	.align		4
.L_942:
        /*0048*/ 	.byte	0x03, 0x50
        /*004a*/ 	.short	0x0000


	//----- nvinfo : EIATTR_MAXREG_COUNT
	.align		4
        /*004c*/ 	.byte	0x03, 0x1b
        /*004e*/ 	.short	0x0040


	//----- nvinfo : EIATTR_NUM_BARRIERS
	.align		4
        /*0050*/ 	.byte	0x02, 0x4c
        /*0052*/ 	.byte	0x01
	.zero		1


	//----- nvinfo : EIATTR_MERCURY_ISA_VERSION
	.align		4
        /*0054*/ 	.byte	0x03, 0x5f
        /*0056*/ 	.short	0x0101


	//----- nvinfo : EIATTR_EXIT_INSTR_OFFSETS
	.align		4
        /*0058*/ 	.byte	0x04, 0x1c
        /*005a*/ 	.short	(.L_944 - .L_943)


	//   ....[0]....
.L_943:
        /*005c*/ 	.word	0x00000800


	//   ....[1]....
        /*0060*/ 	.word	0x000054a0


	//----- nvinfo : EIATTR_MAX_THREADS
	.align		4
.L_944:
        /*0064*/ 	.byte	0x04, 0x05
        /*0066*/ 	.short	(.L_946 - .L_945)
.L_945:
        /*0068*/ 	.word	0x00000100
        /*006c*/ 	.word	0x00000001
        /*0070*/ 	.word	0x00000001


	//----- nvinfo : EIATTR_CRS_STACK_SIZE
	.align		4
.L_946:
        /*0074*/ 	.byte	0x04, 0x1e
        /*0076*/ 	.short	(.L_948 - .L_947)
.L_947:
        /*0078*/ 	.word	0x00000000


	//----- nvinfo : EIATTR_CBANK_PARAM_SIZE
	.align		4
.L_948:
        /*007c*/ 	.byte	0x03, 0x19
        /*007e*/ 	.short	0x01d0


	//----- nvinfo : EIATTR_PARAM_CBANK
	.align		4
        /*0080*/ 	.byte	0x04, 0x0a
        /*0082*/ 	.short	(.L_950 - .L_949)
	.align		4
.L_949:
        /*0084*/ 	.word	index@(.nv.constant0._ZN2at6native63_GLOBAL__N__7310b794_30_DistributionGeometricKernel_cu_fa6e70a443distribution_elementwise_grid_stride_kernelIfLi4EZNS0_9templates4cuda21uniform_and_transformIafPNS_17CUDAGeneratorImplEZZZNS4_16geometric_kernelIS7_EEvRNS_18TensorIteratorBaseEdT_ENKUlvE_clEvENKUlvE0_clEvEUlfE_EEvSA_T1_T2_EUlP24curandStatePhilox4_32_10E_ZNS1_27distribution_nullary_kernelIaf7double2S7_SJ_SE_EEvSA_SG_RKT3_T4_EUlifE0_EEvlNS_15PhiloxCudaStateESF_SG_)
        /*0088*/ 	.short	0x0210
        /*008a*/ 	.short	0x01d0


	//----- nvinfo : EIATTR_SW_WAR
	.align		4
.L_950:
        /*008c*/ 	.byte	0x04, 0x36
        /*008e*/ 	.short	(.L_952 - .L_951)
.L_951:
        /*0090*/ 	.word	0x00000008
.L_952:


//--------------------- .nv.info._ZN2at6native63_GLOBAL__N__7310b794_30_DistributionGeometricKernel_cu_fa6e70a443distribution_elementwise_grid_stride_kernelIfLi4EZNS0_9templates4cuda21uniform_and_transformIafPNS_17CUDAGeneratorImplEZZZNS4_16geometric_kernelIS7_EEvRNS_18TensorIteratorBaseEdT_ENKUlvE_clEvENKUlvE0_clEvEUlfE_EEvSA_T1_T2_EUlP24curandStatePhilox4_32_10E_ZNS1_27distribution_nullary_kernelIaf7double2S7_SJ_SE_EEvSA_SG_RKT3_T4_EUlifE_EEvlNS_15PhiloxCudaStateESF_SG_ --------------------------
	.section	.nv.info._ZN2at6native63_GLOBAL__N__7310b794_30_DistributionGeometricKernel_cu_fa6e70a443distribution_elementwise_grid_stride_kernelIfLi4EZNS0_9templates4cuda21uniform_and_transformIafPNS_17CUDAGeneratorImplEZZZNS4_16geometric_kernelIS7_EEvRNS_18TensorIteratorBaseEdT_ENKUlvE_clEvENKUlvE0_clEvEUlfE_EEvSA_T1_T2_EUlP24curandStatePhilox4_32_10E_ZNS1_27distribution_nullary_kernelIaf7double2S7_SJ_SE_EEvSA_SG_RKT3_T4_EUlifE_EEvlNS_15PhiloxCudaStateESF_SG_,"",@"SHT_CUDA_INFO"
	.sectionflags	@""
	.align	4


	//----- nvinfo : EIATTR_CUDA_API_VERSION
	.align		4
        /*0000*/ 	.byte	0x04, 0x37
        /*0002*/ 	.short	(.L_954 - .L_953)
.L_953:
        /*0004*/ 	.word	0x00000082


	//----- nvinfo : EIATTR_KPARAM_INFO
	.align		4
.L_954:
        /*0008*/ 	.byte	0x04, 0x17
        /*000a*/ 	.short	(.L_956 - .L_955)
.L_955:
        /*000c*/ 	.word	0x00000000
        /*0010*/ 	.short	0x0003
        /*0012*/ 	.short	0x0028
        /*0014*/ 	.byte	0x00, 0xf0, 0x61, 0x00


	//----- nvinfo : EIATTR_KPARAM_INFO
	.align		4
.L_956:
        /*0018*/ 	.byte	0x04, 0x17
        /*001a*/ 	.short	(.L_958 - .L_957)
.L_957:
        /*001c*/ 	.word	0x00000000
        /*0020*/ 	.short	0x0002
        /*0022*/ 	.short	0x0020
        /*0024*/ 	.byte	0x00, 0xf0, 0x05, 0x00


	//----- nvinfo : EIATTR_KPARAM_INFO
	.align		4
.L_958:
        /*0028*/ 	.byte	0x04, 0x17
        /*002a*/ 	.short	(.L_960 - .L_959)
.L_959:
        /*002c*/ 	.word	0x00000000
        /*0030*/ 	.short	0x0001
        /*0032*/ 	.short	0x0008
        /*0034*/ 	.byte	0x00, 0xf0, 0x61, 0x00


	//----- nvinfo : EIATTR_KPARAM_INFO
	.align		4
.L_960:
        /*0038*/ 	.byte	0x04, 0x17
        /*003a*/ 	.short	(.L_962 - .L_961)
.L_961:
        /*003c*/ 	.word	0x00000000
        /*0040*/ 	.short	0x0000
        /*0042*/ 	.short	0x0000
        /*0044*/ 	.byte	0x00, 0xf0, 0x21, 0x00


	//----- nvinfo : EIATTR_SPARSE_MMA_MASK
	.align		4
.L_962:
        /*0048*/ 	.byte	0x03, 0x50
        /*004a*/ 	.short	0x0000


	//----- nvinfo : EIATTR_MAXREG_COUNT
	.align		4
        /*004c*/ 	.byte	0x03, 0x1b
        /*004e*/ 	.short	0x0040


	//----- nvinfo : EIATTR_NUM_BARRIERS
	.align		4
        /*0050*/ 	.byte	0x02, 0x4c
        /*0052*/ 	.byte	0x01
	.zero		1


	//----- nvinfo : EIATTR_MERCURY_ISA_VERSION
	.align		4
        /*0054*/ 	.byte	0x03, 0x5f
        /*0056*/ 	.short	0x0101


	//----- nvinfo : EIATTR_EXIT_INSTR_OFFSETS
	.align		4
        /*0058*/ 	.byte	0x04, 0x1c
        /*005a*/ 	.short	(.L_964 - .L_963)


	//   ....[0]....
.L_963:
        /*005c*/ 	.word	0x00000840


	//   ....[1]....
        /*0060*/ 	.word	0x00001430


	//----- nvinfo : EIATTR_MAX_THREADS
	.align		4
.L_964:
        /*0064*/ 	.byte	0x04, 0x05
        /*0066*/ 	.short	(.L_966 - .L_965)
.L_965:
        /*0068*/ 	.word	0x00000100
        /*006c*/ 	.word	0x00000001
        /*0070*/ 	.word	0x00000001


	//----- nvinfo : EIATTR_CRS_STACK_SIZE
	.align		4
.L_966:
        /*0074*/ 	.byte	0x04, 0x1e
        /*0076*/ 	.short	(.L_968 - .L_967)
.L_967:
        /*0078*/ 	.word	0x00000000


	//----- nvinfo : EIATTR_CBANK_PARAM_SIZE
	.align		4
.L_968:
        /*007c*/ 	.byte	0x03, 0x19
        /*007e*/ 	.short	0x0040


	//----- nvinfo : EIATTR_PARAM_CBANK
	.align		4
        /*0080*/ 	.byte	0x04, 0x0a
        /*0082*/ 	.short	(.L_970 - .L_969)
	.align		4
.L_969:
        /*0084*/ 	.word	index@(.nv.constant0._ZN2at6native63_GLOBAL__N__7310b794_30_DistributionGeometricKernel_cu_fa6e70a443distribution_elementwise_grid_stride_kernelIfLi4EZNS0_9templates4cuda21uniform_and_transformIafPNS_17CUDAGeneratorImplEZZZNS4_16geometric_kernelIS7_EEvRNS_18TensorIteratorBaseEdT_ENKUlvE_clEvENKUlvE0_clEvEUlfE_EEvSA_T1_T2_EUlP24curandStatePhilox4_32_10E_ZNS1_27distribution_nullary_kernelIaf7double2S7_SJ_SE_EEvSA_SG_RKT3_T4_EUlifE_EEvlNS_15PhiloxCudaStateESF_SG_)
        /*0088*/ 	.short	0x0210
        /*008a*/ 	.short	0x0040


	//----- nvinfo : EIATTR_SW_WAR
	.align		4
.L_970:
        /*008c*/ 	.byte	0x04, 0x36
        /*008e*/ 	.short	(.L_972 - .L_971)
.L_971:
        /*0090*/ 	.word	0x00000008
.L_972:


//--------------------- .nv.info._ZN2at6native63_GLOBAL__N__7310b794_30_DistributionGeometricKernel_cu_fa6e70a443distribution_elementwise_grid_stride_kernelIfLi4EZNS0_9templates4cuda21uniform_and_transformIhfPNS_17CUDAGeneratorImplEZZZNS4_16geometric_kernelIS7_EEvRNS_18TensorIteratorBaseEdT_ENKUlvE_clEvENKUlvE_clEvEUlfE_EEvSA_T1_T2_EUlP24curandStatePhilox4_32_10E0_ZNS1_27distribution_nullary_kernelIhf6float4S7_SJ_SE_EEvSA_SG_RKT3_T4_EUlifE0_EEvlNS_15PhiloxCudaStateESF_SG_ --------------------------
	.section	.nv.info._ZN2at6native63_GLOBAL__N__7310b794_30_DistributionGeometricKernel_cu_fa6e70a443distribution_elementwise_grid_stride_kernelIfLi4EZNS0_9templates4cuda21uniform_and_transformIhfPNS_17CUDAGeneratorImplEZZZNS4_16geometric_kernelIS7_EEvRNS_18TensorIteratorBaseEdT_ENKUlvE_clEvENKUlvE_clEvEUlfE_EEvSA_T1_T2_EUlP24curandStatePhilox4_32_10E0_ZNS1_27distribution_nullary_kernelIhf6float4S7_SJ_SE_EEvSA_SG_RKT3_T4_EUlifE0_EEvlNS_15PhiloxCudaStateESF_SG_,"",@"SHT_CUDA_INFO"
	.sectionflags	@""
	.align	4


	//----- nvinfo : EIATTR_CUDA_API_VERSION
	.align		4
        /*0000*/ 	.byte	0x04, 0x37
        /*0002*/ 	.short	(.L_974 - .L_973)
.L_973:
        /*0004*/ 	.word	0x00000082


	//----- nvinfo : EIATTR_KPARAM_INFO
	.align		4
.L_974:
        /*0008*/ 	.byte	0x04, 0x17
        /*000a*/ 	.short	(.L_976 - .L_975)
.L_975:
        /*000c*/ 	.word	0x00000000
        /*0010*/ 	.short	0x0003
        /*0012*/ 	.short	0x0028
        /*0014*/ 	.byte	0x00, 0xf0, 0xa1, 0x06


	//----- nvinfo : EIATTR_KPARAM_INFO
	.align		4
.L_976:
        /*0018*/ 	.byte	0x04, 0x17
        /*001a*/ 	.short	(.L_978 - .L_977)
.L_977:
        /*001c*/ 	.word	0x00000000
        /*0020*/ 	.short	0x0002
        /*0022*/ 	.short	0x0020
        /*0024*/ 	.byte	0x00, 0xf0, 0x05, 0x00


	//----- nvinfo : EIATTR_KPARAM_INFO
	.align		4
.L_978:
        /*0028*/ 	.byte	0x04, 0x17
        /*002a*/ 	.short	(.L_980 - .L_979)
.L_979:
        /*002c*/ 	.word	0x00000000
        /*0030*/ 	.short	0x0001
        /*0032*/ 	.short	0x0008
        /*0034*/ 	.byte	0x00, 0xf0, 0x61, 0x00


	//----- nvinfo : EIATTR_KPARAM_INFO
	.align		4
.L_980:
        /*0038*/ 	.byte	0x04, 0x17
        /*003a*/ 	.short	(.L_982 - .L_981)
.L_981:
        /*003c*/ 	.word	0x00000000
        /*0040*/ 	.short	0x0000
        /*0042*/ 	.short	0x0000
        /*0044*/ 	.byte	0x00, 0xf0, 0x21, 0x00


	//----- nvinfo : EIATTR_SPARSE_MMA_MASK
	.align		4
.L_982:
        /*0048*/ 	.byte	0x03, 0x50
        /*004a*/ 	.short	0x0000


	//----- nvinfo : EIATTR_MAXREG_COUNT
	.align		4
        /*004c*/ 	.byte	0x03, 0x1b
        /*004e*/ 	.short	0x0040


	//----- nvinfo : EIATTR_NUM_BARRIERS
	.align		4
        /*0050*/ 	.byte	0x02, 0x4c
        /*0052*/ 	.byte	0x01
	.zero		1


	//----- nvinfo : EIATTR_MERCURY_ISA_VERSION
	.align		4
        /*0054*/ 	.byte	0x03, 0x5f
        /*0056*/ 	.short	0x0101


	//----- nvinfo : EIATTR_EXIT_INSTR_OFFSETS
	.align		4
        /*0058*/ 	.byte	0x04, 0x1c
        /*005a*/ 	.short	(.L_984 - .L_983)


	//   ....[0]....
.L_983:
        /*005c*/ 	.word	0x00000810


	//   ....[1]....
        /*0060*/ 	.word	0x000052b0


	//----- nvinfo : EIATTR_MAX_THREADS
	.align		4
.L_984:
        /*0064*/ 	.byte	0x04, 0x05
        /*0066*/ 	.short	(.L_986 - .L_985)
.L_985:
        /*0068*/ 	.word	0x00000100
        /*006c*/ 	.word	0x00000001
        /*0070*/ 	.word	0x00000001


	//----- nvinfo : EIATTR_CRS_STACK_SIZE
	.align		4
.L_986:
        /*0074*/ 	.byte	0x04, 0x1e
        /*0076*/ 	.short	(.L_988 - .L_987)
.L_987:
        /*0078*/ 	.word	0x00000000


	//----- nvinfo : EIATTR_CBANK_PARAM_SIZE
	.align		4
.L_988:
        /*007c*/ 	.byte	0x03, 0x19
        /*007e*/ 	.short	0x01d0


	//----- nvinfo : EIATTR_PARAM_CBANK
	.align		4
        /*0080*/ 	.byte	0x04, 0x0a
        /*0082*/ 	.short	(.L_990 - .L_989)
	.align		4
.L_989:
        /*0084*/ 	.word	index@(.nv.constant0._ZN2at6native63_GLOBAL__N__7310b794_30_DistributionGeometricKernel_cu_fa6e70a443distribution_elementwise_grid_stride_kernelIfLi4EZNS0_9templates4cuda21uniform_and_transformIhfPNS_17CUDAGeneratorImplEZZZNS4_16geometric_kernelIS7_EEvRNS_18TensorIteratorBaseEdT_ENKUlvE_clEvENKUlvE_clEvEUlfE_EEvSA_T1_T2_EUlP24curandStatePhilox4_32_10E0_ZNS1_27distribution_nullary_kernelIhf6float4S7_SJ_SE_EEvSA_SG_RKT3_T4_EUlifE0_EEvlNS_15PhiloxCudaStateESF_SG_)
        /*0088*/ 	.short	0x0210
        /*008a*/ 	.short	0x01d0


	//----- nvinfo : EIATTR_SW_WAR
	.align		4
.L_990:
        /*008c*/ 	.byte	0x04, 0x36
        /*008e*/ 	.short	(.L_992 - .L_991)
.L_991:
        /*0090*/ 	.word	0x00000008
.L_992:


//--------------------- .nv.info._ZN2at6native63_GLOBAL__N__7310b794_30_DistributionGeometricKernel_cu_fa6e70a443distribution_elementwise_grid_stride_kernelIfLi4EZNS0_9templates4cuda21uniform_and_transformIhfPNS_17CUDAGeneratorImplEZZZNS4_16geometric_kernelIS7_EEvRNS_18TensorIteratorBaseEdT_ENKUlvE_clEvENKUlvE_clEvEUlfE_EEvSA_T1_T2_EUlP24curandStatePhilox4_32_10E0_ZNS1_27distribution_nullary_kernelIhf6float4S7_SJ_SE_EEvSA_SG_RKT3_T4_EUlifE_EEvlNS_15PhiloxCudaStateESF_SG_ --------------------------
	.section	.nv.info._ZN2at6native63_GLOBAL__N__7310b794_30_DistributionGeometricKernel_cu_fa6e70a443distribution_elementwise_grid_stride_kernelIfLi4EZNS0_9templates4cuda21uniform_and_transformIhfPNS_17CUDAGeneratorImplEZZZNS4_16geometric_kernelIS7_EEvRNS_18TensorIteratorBaseEdT_ENKUlvE_clEvENKUlvE_clEvEUlfE_EEvSA_T1_T2_EUlP24curandStatePhilox4_32_10E0_ZNS1_27distribution_nullary_kernelIhf6float4S7_SJ_SE_EEvSA_SG_RKT3_T4_EUlifE_EEvlNS_15PhiloxCudaStateESF_SG_,"",@"SHT_CUDA_INFO"
	.sectionflags	@""
	.align	4


	//----- nvinfo : EIATTR_CUDA_API_VERSION
	.align		4
        /*0000*/ 	.byte	0x04, 0x37
        /*0002*/ 	.short	(.L_994 - .L_993)
.L_993:
        /*0004*/ 	.word	0x00000082


	//----- nvinfo : EIATTR_KPARAM_INFO
	.align		4
.L_994:
        /*0008*/ 	.byte	0x04, 0x17
        /*000a*/ 	.short	(.L_996 - .L_995)
.L_995:
        /*000c*/ 	.word	0x00000000
        /*0010*/ 	.short	0x0003
        /*0012*/ 	.short	0x0028
        /*0014*/ 	.byte	0x00, 0xf0, 0x61, 0x00


	//----- nvinfo : EIATTR_KPARAM_INFO
	.align		4
.L_996:
        /*0018*/ 	.byte	0x04, 0x17
        /*001a*/ 	.short	(.L_998 - .L_997)
.L_997:
        /*001c*/ 	.word	0x00000000
        /*0020*/ 	.short	0x0002
        /*0022*/ 	.short	0x0020
        /*0024*/ 	.byte	0x00, 0xf0, 0x05, 0x00


	//----- nvinfo : EIATTR_KPARAM_INFO
	.align		4
.L_998:
        /*0028*/ 	.byte	0x04, 0x17
        /*002a*/ 	.short	(.L_1000 - .L_999)
.L_999:
        /*002c*/ 	.word	0x00000000
        /*0030*/ 	.short	0x0001
        /*0032*/ 	.short	0x0008
        /*0034*/ 	.byte	0x00, 0xf0, 0x61, 0x00


	//----- nvinfo : EIATTR_KPARAM_INFO
	.align		4
.L_1000:
        /*0038*/ 	.byte	0x04, 0x17
        /*003a*/ 	.short	(.L_1002 - .L_1001)
.L_1001:
        /*003c*/ 	.word	0x00000000
        /*0040*/ 	.short	0x0000
        /*0042*/ 	.short	0x0000
        /*0044*/ 	.byte	0x00, 0xf0, 0x21, 0x00


	//----- nvinfo : EIATTR_SPARSE_MMA_MASK
	.align		4
.L_1002:
        /*0048*/ 	.byte	0x03, 0x50
        /*004a*/ 	.short	0x0000


	//----- nvinfo : EIATTR_MAXREG_COUNT
	.align		4
        /*004c*/ 	.byte	0x03, 0x1b
        /*004e*/ 	.short	0x0040


	//----- nvinfo : EIATTR_NUM_BARRIERS
	.align		4
        /*0050*/ 	.byte	0x02, 0x4c
        /*0052*/ 	.byte	0x01
	.zero		1


	//----- nvinfo : EIATTR_MERCURY_ISA_VERSION
	.align		4
        /*0054*/ 	.byte	0x03, 0x5f
        /*0056*/ 	.short	0x0101


	//----- nvinfo : EIATTR_EXIT_INSTR_OFFSETS
	.align		4
        /*0058*/ 	.byte	0x04, 0x1c
        /*005a*/ 	.short	(.L_1004 - .L_1003)


	//   ....[0]....
.L_1003:
        /*005c*/ 	.word	0x00000840


	//   ....[1]....
        /*0060*/ 	.word	0x000013c0


	//----- nvinfo : EIATTR_MAX_THREADS
	.align		4
.L_1004:
        /*0064*/ 	.byte	0x04, 0x05
        /*0066*/ 	.short	(.L_1006 - .L_1005)
.L_1005:
        /*0068*/ 	.word	0x00000100
        /*006c*/ 	.word	0x00000001
        /*0070*/ 	.word	0x00000001


	//----- nvinfo : EIATTR_CRS_STACK_SIZE
	.align		4
.L_1006:
        /*0074*/ 	.byte	0x04, 0x1e
        /*0076*/ 	.short	(.L_1008 - .L_1007)
.L_1007:
        /*0078*/ 	.word	0x00000000


	//----- nvinfo : EIATTR_CBANK_PARAM_SIZE
	.align		4
.L_1008:
        /*007c*/ 	.byte	0x03, 0x19
        /*007e*/ 	.short	0x0040


	//----- nvinfo : EIATTR_PARAM_CBANK
	.align		4
        /*0080*/ 	.byte	0x04, 0x0a
        /*0082*/ 	.short	(.L_1010 - .L_1009)
	.align		4
.L_1009:
        /*0084*/ 	.word	index@(.nv.constant0._ZN2at6native63_GLOBAL__N__7310b794_30_DistributionGeometricKernel_cu_fa6e70a443distribution_elementwise_grid_stride_kernelIfLi4EZNS0_9templates4cuda21uniform_and_transformIhfPNS_17CUDAGeneratorImplEZZZNS4_16geometric_kernelIS7_EEvRNS_18TensorIteratorBaseEdT_ENKUlvE_clEvENKUlvE_clEvEUlfE_EEvSA_T1_T2_EUlP24curandStatePhilox4_32_10E0_ZNS1_27distribution_nullary_kernelIhf6float4S7_SJ_SE_EEvSA_SG_RKT3_T4_EUlifE_EEvlNS_15PhiloxCudaStateESF_SG_)
        /*0088*/ 	.short	0x0210
        /*008a*/ 	.short	0x0040


	//----- nvinfo : EIATTR_SW_WAR
	.align		4
.L_1010:
        /*008c*/ 	.byte	0x04, 0x36
        /*008e*/ 	.short	(.L_1012 - .L_1011)
.L_1011:
        /*0090*/ 	.word	0x00000008
.L_1012:


//--------------------- .nv.info._ZN2at6native63_GLOBAL__N__7310b794_30_DistributionGeometricKernel_cu_fa6e70a443distribution_elementwise_grid_stride_kernelIfLi4EZNS0_9templates4cuda21uniform_and_transformIhfPNS_17CUDAGeneratorImplEZZZNS4_16geometric_kernelIS7_EEvRNS_18TensorIteratorBaseEdT_ENKUlvE_clEvENKUlvE_clEvEUlfE_EEvSA_T1_T2_EUlP24curandStatePhilox4_32_10E_ZNS1_27distribution_nullary_kernelIhf7double2S7_SJ_SE_EEvSA_SG_RKT3_T4_EUlifE0_EEvlNS_15PhiloxCudaStateESF_SG_ --------------------------
	.section	.nv.info._ZN2at6native63_GLOBAL__N__7310b794_30_DistributionGeometricKernel_cu_fa6e70a443distribution_elementwise_grid_stride_kernelIfLi4EZNS0_9templates4cuda21uniform_and_transformIhfPNS_17CUDAGeneratorImplEZZZNS4_16geometric_kernelIS7_EEvRNS_18TensorIteratorBaseEdT_ENKUlvE_clEvENKUlvE_clEvEUlfE_EEvSA_T1_T2_EUlP24curandStatePhilox4_32_10E_ZNS1_27distribution_nullary_kernelIhf7double2S7_SJ_SE_EEvSA_SG_RKT3_T4_EUlifE0_EEvlNS_15PhiloxCudaStateESF_SG_,"",@"SHT_CUDA_INFO"
	.sectionflags	@""
	.align	4


	//----- nvinfo : EIATTR_CUDA_API_VERSION
	.align		4
        /*0000*/ 	.byte	0x04, 0x37
        /*0002*/ 	.short	(.L_1014 - .L_1013)
.L_1013:
        /*0004*/ 	.word	0x00000082


	//----- nvinfo : EIATTR_KPARAM_INFO
	.align		4
.L_1014:
        /*0008*/ 	.byte	0x04, 0x17
        /*000a*/ 	.short	(.L_1016 - .L_1015)
.L_1015:
        /*000c*/ 	.word	0x00000000
        /*0010*/ 	.short	0x0003
        /*0012*/ 	.short	0x0028
        /*0014*/ 	.byte	0x00, 0xf0, 0xa1, 0x06


	//----- nvinfo : EIATTR_KPARAM_INFO
	.align		4
.L_1016:
        /*0018*/ 	.byte	0x04, 0x17
        /*001a*/ 	.short	(.L_1018 - .L_1017)
.L_1017:
        /*001c*/ 	.word	0x00000000
        /*0020*/ 	.short	0x0002
        /*0022*/ 	.short	0x0020
        /*0024*/ 	.byte	0x00, 0xf0, 0x05, 0x00


	//----- nvinfo : EIATTR_KPARAM_INFO
	.align		4
.L_1018:
        /*0028*/ 	.byte	0x04, 0x17
        /*002a*/ 	.short	(.L_1020 - .L_1019)
.L_1019:
        /*002c*/ 	.word	0x00000000
        /*0030*/ 	.short	0x0001
        /*0032*/ 	.short	0x0008
        /*0034*/ 	.byte	0x00, 0xf0, 0x61, 0x00


	//----- nvinfo : EIATTR_KPARAM_INFO
	.align		4
.L_1020:
        /*0038*/ 	.byte	0x04, 0x17
        /*003a*/ 	.short	(.L_1022 - .L_1021)
.L_1021:
        /*003c*/ 	.word	0x00000000
        /*0040*/ 	.short	0x0000
        /*0042*/ 	.short	0x0000
        /*0044*/ 	.byte	0x00, 0xf0, 0x21, 0x00


	//----- nvinfo : EIATTR_SPARSE_MMA_MASK
	.align		4
.L_1022:
        /*0048*/ 	.byte	0x03, 0x50
        /*004a*/ 	.short	0x0000


	//----- nvinfo : EIATTR_MAXREG_COUNT
	.align		4
        /*004c*/ 	.byte	0x03, 0x1b
        /*004e*/ 	.short	0x0040


	//----- nvinfo : EIATTR_NUM_BARRIERS
	.align		4
        /*0050*/ 	.byte	0x02, 0x4c
        /*0052*/ 	.byte	0x01
	.zero		1


	//----- nvinfo : EIATTR_MERCURY_ISA_VERSION
	.align		4
        /*0054*/ 	.byte	0x03, 0x5f
        /*0056*/ 	.short	0x0101


	//----- nvinfo : EIATTR_EXIT_INSTR_OFFSETS
	.align		4
        /*0058*/ 	.byte	0x04, 0x1c
        /*005a*/ 	.short	(.L_1024 - .L_1023)


	//   ....[0]....
.L_1023:
        /*005c*/ 	.word	0x00000800


	//   ....[1]....
        /*0060*/ 	.word	0x000054a0


	//----- nvinfo : EIATTR_MAX_THREADS
	.align		4
.L_1024:
        /*0064*/ 	.byte	0x04, 0x05
        /*0066*/ 	.short	(.L_1026 - .L_1025)
.L_1025:
        /*0068*/ 	.word	0x00000100
        /*006c*/ 	.word	0x00000001
        /*0070*/ 	.word	0x00000001


	//----- nvinfo : EIATTR_CRS_STACK_SIZE
	.align		4
.L_1026:
        /*0074*/ 	.byte	0x04, 0x1e
        /*0076*/ 	.short	(.L_1028 - .L_1027)
.L_1027:
        /*0078*/ 	.word	0x00000000


	//----- nvinfo : EIATTR_CBANK_PARAM_SIZE
	.align		4
.L_1028:
        /*007c*/ 	.byte	0x03, 0x19
        /*007e*/ 	.short	0x01d0


	//----- nvinfo : EIATTR_PARAM_CBANK
	.align		4
        /*0080*/ 	.byte	0x04, 0x0a
        /*0082*/ 	.short	(.L_1030 - .L_1029)
	.align		4
.L_1029:
        /*0084*/ 	.word	index@(.nv.constant0._ZN2at6native63_GLOBAL__N__7310b794_30_DistributionGeometricKernel_cu_fa6e70a443distribution_elementwise_grid_stride_kernelIfLi4EZNS0_9templates4cuda21uniform_and_transformIhfPNS_17CUDAGeneratorImplEZZZNS4_16geometric_kernelIS7_EEvRNS_18TensorIteratorBaseEdT_ENKUlvE_clEvENKUlvE_clEvEUlfE_EEvSA_T1_T2_EUlP24curandStatePhilox4_32_10E_ZNS1_27distribution_nullary_kernelIhf7double2S7_SJ_SE_EEvSA_SG_RKT3_T4_EUlifE0_EEvlNS_15PhiloxCudaStateESF_SG_)
        /*0088*/ 	.short	0x0210
        /*008a*/ 	.short	0x01d0


	//----- nvinfo : EIATTR_SW_WAR
	.align		4
.L_1030:
        /*008c*/ 	.byte	0x04, 0x36
        /*008e*/ 	.short	(.L_1032 - .L_1031)
.L_1031:
        /*0090*/ 	.word	0x00000008
.L_1032:


//--------------------- .nv.info._ZN2at6native63_GLOBAL__N__7310b794_30_DistributionGeometricKernel_cu_fa6e70a443distribution_elementwise_grid_stride_kernelIfLi4EZNS0_9templates4cuda21uniform_and_transformIhfPNS_17CUDAGeneratorImplEZZZNS4_16geometric_kernelIS7_EEvRNS_18TensorIteratorBaseEdT_ENKUlvE_clEvENKUlvE_clEvEUlfE_EEvSA_T1_T2_EUlP24curandStatePhilox4_32_10E_ZNS1_27distribution_nullary_kernelIhf7double2S7_SJ_SE_EEvSA_SG_RKT3_T4_EUlifE_EEvlNS_15PhiloxCudaStateESF_SG_ --------------------------
	.section	.nv.info._ZN2at6native63_GLOBAL__N__7310b794_30_DistributionGeometricKernel_cu_fa6e70a443distribution_elementwise_grid_stride_kernelIfLi4EZNS0_9templates4cuda21uniform_and_transformIhfPNS_17CUDAGeneratorImplEZZZNS4_16geometric_kernelIS7_EEvRNS_18TensorIteratorBaseEdT_ENKUlvE_clEvENKUlvE_clEvEUlfE_EEvSA_T1_T2_EUlP24curandStatePhilox4_32_10E_ZNS1_27distribution_nullary_kernelIhf7double2S7_SJ_SE_EEvSA_SG_RKT3_T4_EUlifE_EEvlNS_15PhiloxCudaStateESF_SG_,"",@"SHT_CUDA_INFO"
	.sectionflags	@""
	.align	4


	//----- nvinfo : EIATTR_CUDA_API_VERSION
	.align		4
        /*0000*/ 	.byte	0x04, 0x37
        /*0002*/ 	.short	(.L_1034 - .L_1033)
.L_1033:
        /*0004*/ 	.word	0x00000082


	//----- nvinfo : EIATTR_KPARAM_INFO
	.align		4
.L_1034:
        /*0008*/ 	.byte	0x04, 0x17
        /*000a*/ 	.short	(.L_1036 - .L_1035)
.L_1035:
        /*000c*/ 	.word	0x00000000
        /*0010*/ 	.short	0x0003
        /*0012*/ 	.short	0x0028
        /*0014*/ 	.byte	0x00, 0xf0, 0x61, 0x00


	//----- nvinfo : EIATTR_KPARAM_INFO
	.align		4
.L_1036:
        /*0018*/ 	.byte	0x04, 0x17
        /*001a*/ 	.short	(.L_1038 - .L_1037)
.L_1037:
        /*001c*/ 	.word	0x00000000
        /*0020*/ 	.short	0x0002
        /*0022*/ 	.short	0x0020
        /*0024*/ 	.byte	0x00, 0xf0, 0x05, 0x00


	//----- nvinfo : EIATTR_KPARAM_INFO
	.align		4
.L_1038:
        /*0028*/ 	.byte	0x04, 0x17
        /*002a*/ 	.short	(.L_1040 - .L_1039)
.L_1039:
        /*002c*/ 	.word	0x00000000
        /*0030*/ 	.short	0x0001
        /*0032*/ 	.short	0x0008
        /*0034*/ 	.byte	0x00, 0xf0, 0x61, 0x00


	//----- nvinfo : EIATTR_KPARAM_INFO
	.align		4
.L_1040:
        /*0038*/ 	.byte	0x04, 0x17
        /*003a*/ 	.short	(.L_1042 - .L_1041)
.L_1041:
        /*003c*/ 	.word	0x00000000
        /*0040*/ 	.short	0x0000
        /*0042*/ 	.short	0x0000
        /*0044*/ 	.byte	0x00, 0xf0, 0x21, 0x00


	//----- nvinfo : EIATTR_SPARSE_MMA_MASK
	.align		4
.L_1042:
        /*0048*/ 	.byte	0x03, 0x50
        /*004a*/ 	.short	0x0000


	//----- nvinfo : EIATTR_MAXREG_COUNT
	.align		4
        /*004c*/ 	.byte	0x03, 0x1b
        /*004e*/ 	.short	0x0040


	//----- nvinfo : EIATTR_NUM_BARRIERS
	.align		4
        /*0050*/ 	.byte	0x02, 0x4c
        /*0052*/ 	.byte	0x01
	.zero		1


	//----- nvinfo : EIATTR_MERCURY_ISA_VERSION
	.align		4
        /*0054*/ 	.byte	0x03, 0x5f
        /*0056*/ 	.short	0x0101


	//----- nvinfo : EIATTR_EXIT_INSTR_OFFSETS
	.align		4
        /*0058*/ 	.byte	0x04, 0x1c
        /*005a*/ 	.short	(.L_1044 - .L_1043)


	//   ....[0]....
.L_1043:
        /*005c*/ 	.word	0x00000840


	//   ....[1]....
        /*0060*/ 	.word	0x00001430


	//----- nvinfo : EIATTR_MAX_THREADS
	.align		4
.L_1044:
        /*0064*/ 	.byte	0x04, 0x05
        /*0066*/ 	.short	(.L_1046 - .L_1045)
.L_1045:
        /*0068*/ 	.word	0x00000100
        /*006c*/ 	.word	0x00000001
        /*0070*/ 	.word	0x00000001


	//----- nvinfo : EIATTR_CRS_STACK_SIZE
	.align		4
.L_1046:
        /*0074*/ 	.byte	0x04, 0x1e
        /*0076*/ 	.short	(.L_1048 - .L_1047)
.L_1047:
        /*0078*/ 	.word	0x00000000


	//----- nvinfo : EIATTR_CBANK_PARAM_SIZE
	.align		4
.L_1048:
        /*007c*/ 	.byte	0x03, 0x19
        /*007e*/ 	.short	0x0040


	//----- nvinfo : EIATTR_PARAM_CBANK
	.align		4
        /*0080*/ 	.byte	0x04, 0x0a
        /*0082*/ 	.short	(.L_1050 - .L_1049)
	.align		4
.L_1049:
        /*0084*/ 	.word	index@(.nv.constant0._ZN2at6native63_GLOBAL__N__7310b794_30_DistributionGeometricKernel_cu_fa6e70a443distribution_elementwise_grid_stride_kernelIfLi4EZNS0_9templates4cuda21uniform_and_transformIhfPNS_17CUDAGeneratorImplEZZZNS4_16geometric_kernelIS7_EEvRNS_18TensorIteratorBaseEdT_ENKUlvE_clEvENKUlvE_clEvEUlfE_EEvSA_T1_T2_EUlP24curandStatePhilox4_32_10E_ZNS1_27distribution_nullary_kernelIhf7double2S7_SJ_SE_EEvSA_SG_RKT3_T4_EUlifE_EEvlNS_15PhiloxCudaStateESF_SG_)
        /*0088*/ 	.short	0x0210
        /*008a*/ 	.short	0x0040


	//----- nvinfo : EIATTR_SW_WAR
	.align		4
.L_1050:
        /*008c*/ 	.byte	0x04, 0x36
        /*008e*/ 	.short	(.L_1052 - .L_1051)
.L_1051:
        /*0090*/ 	.word	0x00000008
.L_1052:


//--------------------- .nv.callgraph             --------------------------
	.section	.nv.callgraph,"",@"SHT_CUDA_CALLGRAPH"
	.align	4
	.sectionentsize	8
	.align		4
        /*0000*/ 	.word	0x00000000
	.align		4
        /*0004*/ 	.word	0xffffffff
	.align		4
        /*0008*/ 	.word	0x00000000
	.align		4
        /*000c*/ 	.word	0xfffffffe
	.align		4
        /*0010*/ 	.word	0x00000000
	.align		4
        /*0014*/ 	.word	0xfffffffd
	.align		4
        /*0018*/ 	.word	0x00000000
	.align		4
        /*001c*/ 	.word	0xfffffffc


//--------------------- .nv.constant4             --------------------------
	.section	.nv.constant4,"a",@progbits
	.align	8
	.align		8
.nv.constant4:
        /*0000*/ 	.dword	precalc_xorwow_matrix
	.align		8
        /*0008*/ 	.dword	precalc_xorwow_offset_matrix
	.align		8
        /*0010*/ 	.dword	mrg32k3aM1
	.align		8
        /*0018*/ 	.dword	mrg32k3aM2
	.align		8
        /*0020*/ 	.dword	mrg32k3aM1SubSeq
	.align		8
        /*0028*/ 	.dword	mrg32k3aM2SubSeq
	.align		8
        /*0030*/ 	.dword	mrg32k3aM1Seq
	.align		8
        /*0038*/ 	.dword	mrg32k3aM2Seq
	.align		8
        /*0040*/ 	.dword	_ZN61_INTERNAL_7310b794_30_DistributionGeometricKernel_cu_fa6e70a44cuda3std3__45__cpo5beginE
	.align		8
        /*0048*/ 	.dword	_ZN61_INTERNAL_7310b794_30_DistributionGeometricKernel_cu_fa6e70a44cuda3std3__45__cpo3endE
	.align		8
        /*0050*/ 	.dword	_ZN61_INTERNAL_7310b794_30_DistributionGeometricKernel_cu_fa6e70a44cuda3std3__45__cpo6cbeginE
	.align		8
        /*0058*/ 	.dword	_ZN61_INTERNAL_7310b794_30_DistributionGeometricKernel_cu_fa6e70a44cuda3std3__45__cpo4cendE
	.align		8
        /*0060*/ 	.dword	_ZN61_INTERNAL_7310b794_30_DistributionGeometricKernel_cu_fa6e70a44cuda3std3__45__cpo6rbeginE
	.align		8
        /*0068*/ 	.dword	_ZN61_INTERNAL_7310b794_30_DistributionGeometricKernel_cu_fa6e70a44cuda3std3__45__cpo4rendE
	.align		8
        /*0070*/ 	.dword	_ZN61_INTERNAL_7310b794_30_DistributionGeometricKernel_cu_fa6e70a44cuda3std3__45__cpo7crbeginE
	.align		8
        /*0078*/ 	.dword	_ZN61_INTERNAL_7310b794_30_DistributionGeometricKernel_cu_fa6e70a44cuda3std3__45__cpo5crendE
	.align		8
        /*0080*/ 	.dword	_ZN61_INTERNAL_7310b794_30_DistributionGeometricKernel_cu_fa6e70a44cuda3std3__463_GLOBAL__N__7310b794_30_DistributionGeometricKernel_cu_fa6e70a46ignoreE
	.align		8
        /*0088*/ 	.dword	_ZN61_INTERNAL_7310b794_30_DistributionGeometricKernel_cu_fa6e70a44cuda3std3__419piecewise_constructE
	.align		8
        /*0090*/ 	.dword	_ZN61_INTERNAL_7310b794_30_DistributionGeometricKernel_cu_fa6e70a44cuda3std3__48in_placeE
	.align		8
        /*0098*/ 	.dword	_ZN61_INTERNAL_7310b794_30_DistributionGeometricKernel_cu_fa6e70a44cuda3std3__420unreachable_sentinelE
	.align		8
        /*00a0*/ 	.dword	_ZN61_INTERNAL_7310b794_30_DistributionGeometricKernel_cu_fa6e70a44cuda3std6ranges3__45__cpo4swapE
	.align		8
        /*00a8*/ 	.dword	_ZN61_INTERNAL_7310b794_30_DistributionGeometricKernel_cu_fa6e70a44cuda3std6ranges3__45__cpo9iter_moveE
	.align		8
        /*00b0*/ 	.dword	_ZN61_INTERNAL_7310b794_30_DistributionGeometricKernel_cu_fa6e70a44cuda3std6ranges3__45__cpo5beginE
	.align		8
        /*00b8*/ 	.dword	_ZN61_INTERNAL_7310b794_30_DistributionGeometricKernel_cu_fa6e70a44cuda3std6ranges3__45__cpo3endE
	.align		8
        /*00c0*/ 	.dword	_ZN61_INTERNAL_7310b794_30_DistributionGeometricKernel_cu_fa6e70a44cuda3std6ranges3__45__cpo6cbeginE
	.align		8
        /*00c8*/ 	.dword	_ZN61_INTERNAL_7310b794_30_DistributionGeometricKernel_cu_fa6e70a44cuda3std6ranges3__45__cpo4cendE
	.align		8
        /*00d0*/ 	.dword	_ZN61_INTERNAL_7310b794_30_DistributionGeometricKernel_cu_fa6e70a44cuda3std6ranges3__45__cpo7advanceE
	.align		8
        /*00d8*/ 	.dword	_ZN61_INTERNAL_7310b794_30_DistributionGeometricKernel_cu_fa6e70a44cuda3std6ranges3__45__cpo9iter_swapE
	.align		8
        /*00e0*/ 	.dword	_ZN61_INTERNAL_7310b794_30_DistributionGeometricKernel_cu_fa6e70a44cuda3std6ranges3__45__cpo4nextE
	.align		8
        /*00e8*/ 	.dword	_ZN61_INTERNAL_7310b794_30_DistributionGeometricKernel_cu_fa6e70a44cuda3std6ranges3__45__cpo4prevE
	.align		8
        /*00f0*/ 	.dword	_ZN61_INTERNAL_7310b794_30_DistributionGeometricKernel_cu_fa6e70a44cuda3std6ranges3__45__cpo4dataE
	.align		8
        /*00f8*/ 	.dword	_ZN61_INTERNAL_7310b794_30_DistributionGeometricKernel_cu_fa6e70a44cuda3std6ranges3__45__cpo5cdataE
	.align		8
        /*0100*/ 	.dword	_ZN61_INTERNAL_7310b794_30_DistributionGeometricKernel_cu_fa6e70a44cuda3std6ranges3__45__cpo4sizeE
	.align		8
        /*0108*/ 	.dword	_ZN61_INTERNAL_7310b794_30_DistributionGeometricKernel_cu_fa6e70a44cuda3std6ranges3__45__cpo5ssizeE
	.align		8
        /*0110*/ 	.dword	_ZN61_INTERNAL_7310b794_30_DistributionGeometricKernel_cu_fa6e70a44cuda3std6ranges3__45__cpo8distanceE
	.align		8
        /*0118*/ 	.dword	_ZN61_INTERNAL_7310b794_30_DistributionGeometricKernel_cu_fa6e70a46thrust23THRUST_300001_SM_900_NS6system6detail10sequential3seqE


//--------------------- .nv.constant3             --------------------------
	.section	.nv.constant3,"a",@progbits
	.align	8
.nv.constant3:
	.type		__cr_lgamma_table,@object
	.size		__cr_lgamma_table,(.L_8 - __cr_lgamma_table)
__cr_lgamma_table:
        /*0000*/ 	.byte	0x00, 0x00, 0x00, 0x00, 0x00, 0x00, 0x00, 0x00, 0x00, 0x00, 0x00, 0x00, 0x00, 0x00, 0x00, 0x00
        /*0010*/ 	.byte	0xef, 0x39, 0xfa, 0xfe, 0x42, 0x2e, 0xe6, 0x3f, 0x02, 0x20, 0x2a, 0xfa, 0x0b, 0xab, 0xfc, 0x3f
        /*0020*/ 	.byte	0xf9, 0x2c, 0x92, 0x7c, 0xa7, 0x6c, 0x09, 0x40, 0xc9, 0x79, 0x44, 0x3c, 0x64, 0x26, 0x13, 0x40
        /*0030*/ 	.byte	0xca, 0x01, 0xcf, 0x3a, 0x27, 0x51, 0x1a, 0x40, 0x30, 0xcc, 0x2d, 0xf3, 0xe1, 0x0c, 0x21, 0x40
        /*0040*/ 	.byte	0x0d, 0xb7, 0xfc, 0x82, 0x8e, 0x35, 0x25, 0x40
.L_8:


//--------------------- .text._ZN2at6native63_GLOBAL__N__7310b794_30_DistributionGeometricKernel_cu_fa6e70a443distribution_elementwise_grid_stride_kernelIfLi4EZNS0_9templates4cuda21uniform_and_transformIN3c108BFloat16EfPNS_17CUDAGeneratorImplEZZZNS4_16geometric_kernelIS9_EEvRNS_18TensorIteratorBaseEdT_ENKUlvE_clEvENKUlvE7_clEvEUlfE_EEvSC_T1_T2_EUlP24curandStatePhilox4_32_10E0_ZNS1_27distribution_nullary_kernelIS7_f6float4S9_SL_SG_EEvSC_SI_RKT3_T4_EUlifE0_EEvlNS_15PhiloxCudaStateESH_SI_ --------------------------
	.section	.text._ZN2at6native63_GLOBAL__N__7310b794_30_DistributionGeometricKernel_cu_fa6e70a443distribution_elementwise_grid_stride_kernelIfLi4EZNS0_9templates4cuda21uniform_and_transformIN3c108BFloat16EfPNS_17CUDAGeneratorImplEZZZNS4_16geometric_kernelIS9_EEvRNS_18TensorIteratorBaseEdT_ENKUlvE_clEvENKUlvE7_clEvEUlfE_EEvSC_T1_T2_EUlP24curandStatePhilox4_32_10E0_ZNS1_27distribution_nullary_kernelIS7_f6float4S9_SL_SG_EEvSC_SI_RKT3_T4_EUlifE0_EEvlNS_15PhiloxCudaStateESH_SI_,"ax",@progbits
	.align	128
.text._ZN2at6native63_GLOBAL__N__7310b794_30_DistributionGeometricKernel_cu_fa6e70a443distribution_elementwise_grid_stride_kernelIfLi4EZNS0_9templates4cuda21uniform_and_transformIN3c108BFloat16EfPNS_17CUDAGeneratorImplEZZZNS4_16geometric_kernelIS9_EEvRNS_18TensorIteratorBaseEdT_ENKUlvE_clEvENKUlvE7_clEvEUlfE_EEvSC_T1_T2_EUlP24curandStatePhilox4_32_10E0_ZNS1_27distribution_nullary_kernelIS7_f6float4S9_SL_SG_EEvSC_SI_RKT3_T4_EUlifE0_EEvlNS_15PhiloxCudaStateESH_SI_:
        .type           _ZN2at6native63_GLOBAL__N__7310b794_30_DistributionGeometricKernel_cu_fa6e70a443distribution_elementwise_grid_stride_kernelIfLi4EZNS0_9templates4cuda21uniform_and_transformIN3c108BFloat16EfPNS_17CUDAGeneratorImplEZZZNS4_16geometric_kernelIS9_EEvRNS_18TensorIteratorBaseEdT_ENKUlvE_clEvENKUlvE7_clEvEUlfE_EEvSC_T1_T2_EUlP24curandStatePhilox4_32_10E0_ZNS1_27distribution_nullary_kernelIS7_f6float4S9_SL_SG_EEvSC_SI_RKT3_T4_EUlifE0_EEvlNS_15PhiloxCudaStateESH_SI_,@function
        .size           _ZN2at6native63_GLOBAL__N__7310b794_30_DistributionGeometricKernel_cu_fa6e70a443distribution_elementwise_grid_stride_kernelIfLi4EZNS0_9templates4cuda21uniform_and_transformIN3c108BFloat16EfPNS_17CUDAGeneratorImplEZZZNS4_16geometric_kernelIS9_EEvRNS_18TensorIteratorBaseEdT_ENKUlvE_clEvENKUlvE7_clEvEUlfE_EEvSC_T1_T2_EUlP24curandStatePhilox4_32_10E0_ZNS1_27distribution_nullary_kernelIS7_f6float4S9_SL_SG_EEvSC_SI_RKT3_T4_EUlifE0_EEvlNS_15PhiloxCudaStateESH_SI_,(.L_x_648 - _ZN2at6native63_GLOBAL__N__7310b794_30_DistributionGeometricKernel_cu_fa6e70a443distribution_elementwise_grid_stride_kernelIfLi4EZNS0_9templates4cuda21uniform_and_transformIN3c108BFloat16EfPNS_17CUDAGeneratorImplEZZZNS4_16geometric_kernelIS9_EEvRNS_18TensorIteratorBaseEdT_ENKUlvE_clEvENKUlvE7_clEvEUlfE_EEvSC_T1_T2_EUlP24curandStatePhilox4_32_10E0_ZNS1_27distribution_nullary_kernelIS7_f6float4S9_SL_SG_EEvSC_SI_RKT3_T4_EUlifE0_EEvlNS_15PhiloxCudaStateESH_SI_)
        .other          _ZN2at6native63_GLOBAL__N__7310b794_30_DistributionGeometricKernel_cu_fa6e70a443distribution_elementwise_grid_stride_kernelIfLi4EZNS0_9templates4cuda21uniform_and_transformIN3c108BFloat16EfPNS_17CUDAGeneratorImplEZZZNS4_16geometric_kernelIS9_EEvRNS_18TensorIteratorBaseEdT_ENKUlvE_clEvENKUlvE7_clEvEUlfE_EEvSC_T1_T2_EUlP24curandStatePhilox4_32_10E0_ZNS1_27distribution_nullary_kernelIS7_f6float4S9_SL_SG_EEvSC_SI_RKT3_T4_EUlifE0_EEvlNS_15PhiloxCudaStateESH_SI_,@"STO_CUDA_ENTRY STV_DEFAULT"
_ZN2at6native63_GLOBAL__N__7310b794_30_DistributionGeometricKernel_cu_fa6e70a443distribution_elementwise_grid_stride_kernelIfLi4EZNS0_9templates4cuda21uniform_and_transformIN3c108BFloat16EfPNS_17CUDAGeneratorImplEZZZNS4_16geometric_kernelIS9_EEvRNS_18TensorIteratorBaseEdT_ENKUlvE_clEvENKUlvE7_clEvEUlfE_EEvSC_T1_T2_EUlP24curandStatePhilox4_32_10E0_ZNS1_27distribution_nullary_kernelIS7_f6float4S9_SL_SG_EEvSC_SI_RKT3_T4_EUlifE0_EEvlNS_15PhiloxCudaStateESH_SI_:
[----:B------:R-:W-:Y:S08]  /*0000*/  LDC R1, c[0x0][0x28] ;  /* 0x00000a00ff017b82 */ /* 0x000ff00000000800 */
[----:B------:R-:W0:Y:S01]  /*0010*/  LDC R9, c[0x0][0x220] ;  /* 0x00008800ff097b82 */ /* 0x000e220000000800 */
[----:B------:R-:W-:Y:S01]  /*0020*/  ULDC.U8 UR4, c[0x0][0x22c] ;  /* 0x00008b0000047ab9 */ /* 0x000fe20000000000 */
[----:B------:R-:W-:Y:S01]  /*0030*/  ULDC.64 UR60, c[0x0][0x208] ;  /* 0x00008200003c7ab9 */ /* 0x000fe20000000a00 */
[----:B------:R-:W-:-:S05]  /*0040*/  ISETP.NE.AND P0, PT, RZ, UR4, PT ;  /* 0x00000004ff007c0c */ /* 0x000fca000bf05270 */
[----:B------:R-:W1:Y:S01]  /*0050*/  LDC R34, c[0x0][0x224] ;  /* 0x00008900ff227b82 */ /* 0x000e620000000800 */
[----:B------:R-:W-:Y:S01]  /*0060*/  ULDC.64 UR4, c[0x0][0x218] ;  /* 0x0000860000047ab9 */ /* 0x000fe20000000a00 */
[----:B------:R-:W2:Y:S06]  /*0070*/  S2R R6, SR_TID.X ;  /* 0x0000000000067919 */ /* 0x000eac0000002100 */
[----:B------:R-:W3:Y:S01]  /*0080*/  @P0 LDC R5, c[0x0][0x228] ;  /* 0x00008a00ff050b82 */ /* 0x000ee20000000800 */
[----:B0-----:R-:W-:Y:S01]  /*0090*/  @P0 MOV R2, R9 ;  /* 0x0000000900020202 */ /* 0x001fe20000000f00 */
[----:B-1----:R-:W-:-:S06]  /*00a0*/  @P0 IMAD.MOV.U32 R3, RZ, RZ, R34 ;  /* 0x000000ffff030224 */ /* 0x002fcc00078e0022 */
[----:B------:R-:W3:Y:S01]  /*00b0*/  @P0 LDG.E.64 R2, desc[UR60][R2.64] ;  /* 0x0000003c02020981 */ /* 0x000ee2000c1e1b00 */
[----:B------:R-:W-:Y:S01]  /*00c0*/  MOV R16, UR4 ;  /* 0x0000000400107c02 */ /* 0x000fe20008000f00 */
[----:B------:R-:W-:-:S06]  /*00d0*/  IMAD.U32 R17, RZ, RZ, UR5 ;  /* 0x00000005ff117e24 */ /* 0x000fcc000f8e00ff */
[----:B------:R-:W4:Y:S01]  /*00e0*/  @P0 LDG.E.64 R16, desc[UR60][R16.64] ;  /* 0x0000003c10100981 */ /* 0x000f22000c1e1b00 */
[----:B------:R-:W2:Y:S01]  /*00f0*/  S2UR UR4, SR_CTAID.X ;  /* 0x00000000000479c3 */ /* 0x000ea20000002500 */
[----:B------:R-:W-:-:S07]  /*0100*/  HFMA2.MMA R7, -RZ, RZ, 0, 0 ;  /* 0x00000000ff077435 */ /* 0x000fce00000001ff */
[----:B------:R-:W2:Y:S02]  /*0110*/  LDC R36, c[0x0][RZ] ;  /* 0x00000000ff247b82 */ /* 0x000ea40000000800 */
[----:B--2---:R-:W-:Y:S01]  /*0120*/  IMAD.WIDE.U32 R6, R36, UR4, R6 ;  /* 0x0000000424067c25 */ /* 0x004fe2000f8e0006 */
[----:B------:R-:W-:Y:S02]  /*0130*/  ULDC.64 UR4, c[0x0][0x210] ;  /* 0x0000840000047ab9 */ /* 0x000fe40000000a00 */
[----:B------:R-:W-:Y:S01]  /*0140*/  UIADD3 UR4, UP0, UR4, -0x1, URZ ;  /* 0xffffffff04047890 */ /* 0x000fe2000ff1e03f */
[----:B------:R-:W-:Y:S01]  /*0150*/  MOV R24, R6 ;  /* 0x0000000600187202 */ /* 0x000fe20000000f00 */
[----:B------:R-:W-:Y:S02]  /*0160*/  IMAD.WIDE.U32 R10, R6, -0x326172a9, RZ ;  /* 0xcd9e8d57060a7825 */ /* 0x000fe400078e00ff */
[----:B------:R-:W-:Y:S01]  /*0170*/  UIADD3.X UR5, UR5, -0x1, URZ, UP0, !UPT ;  /* 0xffffffff05057890 */ /* 0x000fe200087fe43f */
[----:B---3--:R-:W-:-:S05]  /*0180*/  @P0 IADD3 R9, P1, R2, R5, RZ ;  /* 0x0000000502090210 */ /* 0x008fca0007f3e0ff */
[----:B------:R-:W-:Y:S01]  /*0190*/  @P0 IMAD.X R34, RZ, RZ, R3, P1 ;  /* 0x000000ffff220224 */ /* 0x000fe200008e0603 */
[----:B------:R-:W-:Y:S02]  /*01a0*/  ISETP.NE.U32.AND P0, PT, RZ, UR5, PT ;  /* 0x00000005ff007c0c */ /* 0x000fe4000bf05070 */
[C---:B----4-:R-:W-:Y:S01]  /*01b0*/  IADD3 R33, R17.reuse, -0x4498517b, RZ ;  /* 0xbb67ae8511217810 */ /* 0x050fe20007ffe0ff */
[----:B------:R-:W-:Y:S01]  /*01c0*/  VIADD R32, R17, 0x76cf5d0a ;  /* 0x76cf5d0a11207836 */ /* 0x000fe20000000000 */
[--C-:B------:R-:W-:Y:S01]  /*01d0*/  SHF.R.U64 R35, R9, 0x2, R34.reuse ;  /* 0x0000000209237819 */ /* 0x100fe20000001222 */
[C---:B------:R-:W-:Y:S01]  /*01e0*/  VIADD R30, R17.reuse, 0xed9eba14 ;  /* 0xed9eba14111e7836 */ /* 0x040fe20000000000 */
[----:B------:R-:W-:Y:S01]  /*01f0*/  SHF.R.U32.HI R34, RZ, 0x2, R34 ;  /* 0x00000002ff227819 */ /* 0x000fe20000011622 */
[C---:B------:R-:W-:Y:S01]  /*0200*/  VIADD R28, R17.reuse, 0x646e171e ;  /* 0x646e171e111c7836 */ /* 0x040fe20000000000 */
[----:B------:R-:W-:Y:S01]  /*0210*/  IADD3 R31, R17, 0x32370b8f, RZ ;  /* 0x32370b8f111f7810 */ /* 0x000fe20007ffe0ff */
[----:B------:R-:W-:Y:S01]  /*0220*/  IMAD.WIDE.U32 R4, R35, -0x2daee0ad, RZ ;  /* 0xd2511f5323047825 */ /* 0x000fe200078e00ff */
[----:B------:R-:W-:-:S02]  /*0230*/  LOP3.LUT R2, R11, R34, R16, 0x96, !PT ;  /* 0x000000220b027212 */ /* 0x000fc400078e9610 */
[C---:B------:R-:W-:Y:S01]  /*0240*/  IADD3 R29, R17.reuse, -0x56f99767, RZ ;  /* 0xa9066899111d7810 */ /* 0x040fe20007ffe0ff */
[C---:B------:R-:W-:Y:S01]  /*0250*/  VIADD R26, R17.reuse, 0xdb3d7428 ;  /* 0xdb3d7428111a7836 */ /* 0x040fe20000000000 */
[C---:B------:R-:W-:Y:S01]  /*0260*/  LOP3.LUT R12, R17.reuse, R5, R7, 0x96, !PT ;  /* 0x00000005110c7212 */ /* 0x040fe200078e9607 */
[----:B------:R-:W-:Y:S01]  /*0270*/  IMAD.WIDE.U32 R2, R2, -0x2daee0ad, RZ ;  /* 0xd2511f5302027825 */ /* 0x000fe200078e00ff */
[----:B------:R-:W-:Y:S02]  /*0280*/  IADD3 R27, R17, 0x1fd5c5a3, RZ ;  /* 0x1fd5c5a3111b7810 */ /* 0x000fe40007ffe0ff */
[----:B------:R-:W-:Y:S01]  /*0290*/  IADD3 R25, R16, -0xe443238, RZ ;  /* 0xf1bbcdc810197810 */ /* 0x000fe20007ffe0ff */
[----:B------:R-:W-:Y:S01]  /*02a0*/  IMAD.WIDE.U32 R12, R12, -0x326172a9, RZ ;  /* 0xcd9e8d570c0c7825 */ /* 0x000fe200078e00ff */
[----:B------:R-:W-:Y:S02]  /*02b0*/  LOP3.LUT R4, R3, R4, R33, 0x96, !PT ;  /* 0x0000000403047212 */ /* 0x000fe400078e9621 */
[C---:B------:R-:W-:Y:S01]  /*02c0*/  IADD3 R3, R16.reuse, 0x3c6ef372, RZ ;  /* 0x3c6ef37210037810 */ /* 0x040fe20007ffe0ff */
[----:B------:R-:W-:-:S05]  /*02d0*/  VIADD R5, R16, 0x9e3779b9 ;  /* 0x9e3779b910057836 */ /* 0x000fca0000000000 */
[----:B------:R-:W-:Y:S01]  /*02e0*/  LOP3.LUT R10, R13, R5, R10, 0x96, !PT ;  /* 0x000000050d0a7212 */ /* 0x000fe200078e960a */
[----:B------:R-:W-:-:S04]  /*02f0*/  IMAD.WIDE.U32 R4, R4, -0x326172a9, RZ ;  /* 0xcd9e8d5704047825 */ /* 0x000fc800078e00ff */
[----:B------:R-:W-:Y:S01]  /*0300*/  IMAD.WIDE.U32 R10, R10, -0x2daee0ad, RZ ;  /* 0xd2511f530a0a7825 */ /* 0x000fe200078e00ff */
[----:B------:R-:W-:-:S03]  /*0310*/  LOP3.LUT R3, R5, R12, R3, 0x96, !PT ;  /* 0x0000000c05037212 */ /* 0x000fc600078e9603 */
[----:B------:R-:W-:Y:S01]  /*0320*/  VIADD R5, R16, 0xdaa66d2b ;  /* 0xdaa66d2b10057836 */ /* 0x000fe20000000000 */
[----:B------:R-:W-:Y:S01]  /*0330*/  LOP3.LUT R12, R11, R2, R32, 0x96, !PT ;  /* 0x000000020b0c7212 */ /* 0x000fe200078e9620 */
[----:B------:R-:W-:-:S04]  /*0340*/  IMAD.WIDE.U32 R2, R3, -0x2daee0ad, RZ ;  /* 0xd2511f5303027825 */ /* 0x000fc800078e00ff */
[----:B------:R-:W-:Y:S01]  /*0350*/  IMAD.WIDE.U32 R12, R12, -0x326172a9, RZ ;  /* 0xcd9e8d570c0c7825 */ /* 0x000fe200078e00ff */
[----:B------:R-:W-:Y:S02]  /*0360*/  LOP3.LUT R11, R3, R10, R31, 0x96, !PT ;  /* 0x0000000a030b7212 */ /* 0x000fe400078e961f */
[----:B------:R-:W-:Y:S02]  /*0370*/  IADD3 R3, R16, 0x78dde6e4, RZ ;  /* 0x78dde6e410037810 */ /* 0x000fe40007ffe0ff */
[----:B------:R-:W-:Y:S01]  /*0380*/  LOP3.LUT R10, R13, R4, R5, 0x96, !PT ;  /* 0x000000040d0a7212 */ /* 0x000fe200078e9605 */
[----:B------:R-:W-:-:S04]  /*0390*/  IMAD.WIDE.U32 R4, R11, -0x326172a9, RZ ;  /* 0xcd9e8d570b047825 */ /* 0x000fc800078e00ff */
[----:B------:R-:W-:Y:S01]  /*03a0*/  IMAD.WIDE.U32 R10, R10, -0x2daee0ad, RZ ;  /* 0xd2511f530a0a7825 */ /* 0x000fe200078e00ff */
[----:B------:R-:W-:-:S03]  /*03b0*/  LOP3.LUT R12, R5, R12, R3, 0x96, !PT ;  /* 0x0000000c050c7212 */ /* 0x000fc600078e9603 */
[----:B------:R-:W-:Y:S01]  /*03c0*/  VIADD R3, R16, 0x1715609d ;  /* 0x1715609d10037836 */ /* 0x000fe20000000000 */
[----:B------:R-:W-:Y:S01]  /*03d0*/  LOP3.LUT R14, R11, R2, R30, 0x96, !PT ;  /* 0x000000020b0e7212 */ /* 0x000fe200078e961e */
[----:B------:R-:W-:Y:S01]  /*03e0*/  IMAD.WIDE.U32 R12, R12, -0x2daee0ad, RZ ;  /* 0xd2511f530c0c7825 */ /* 0x000fe200078e00ff */
[----:B------:R-:W-:-:S03]  /*03f0*/  IADD3 R11, R16, -0x4ab325aa, RZ ;  /* 0xb54cda56100b7810 */ /* 0x000fc60007ffe0ff */
[----:B------:R-:W-:Y:S01]  /*0400*/  IMAD.WIDE.U32 R14, R14, -0x326172a9, RZ ;  /* 0xcd9e8d570e0e7825 */ /* 0x000fe200078e00ff */
[----:B------:R-:W-:Y:S02]  /*0410*/  LOP3.LUT R2, R13, R10, R29, 0x96, !PT ;  /* 0x0000000a0d027212 */ /* 0x000fe400078e961d */
[----:B------:R-:W-:Y:S02]  /*0420*/  MOV R13, R6 ;  /* 0x00000006000d7202 */ /* 0x000fe40000000f00 */
[----:B------:R-:W-:Y:S01]  /*0430*/  LOP3.LUT R4, R15, R4, R3, 0x96, !PT ;  /* 0x000000040f047212 */ /* 0x000fe200078e9603 */
[----:B------:R-:W-:-:S04]  /*0440*/  IMAD.WIDE.U32 R2, R2, -0x326172a9, RZ ;  /* 0xcd9e8d5702027825 */ /* 0x000fc800078e00ff */
[----:B------:R-:W-:Y:S01]  /*0450*/  IMAD.WIDE.U32 R4, R4, -0x2daee0ad, RZ ;  /* 0xd2511f5304047825 */ /* 0x000fe200078e00ff */
[----:B------:R-:W-:Y:S02]  /*0460*/  LOP3.LUT R11, R3, R14, R11, 0x96, !PT ;  /* 0x0000000e030b7212 */ /* 0x000fe400078e960b */
[----:B------:R-:W-:Y:S01]  /*0470*/  IADD3 R14, R17, -0x695add53, RZ ;  /* 0x96a522ad110e7810 */ /* 0x000fe20007ffe0ff */
[----:B------:R-:W-:Y:S01]  /*0480*/  VIADD R3, R16, 0x5384540f ;  /* 0x5384540f10037836 */ /* 0x000fe20000000000 */
[----:B------:R-:W-:Y:S01]  /*0490*/  LOP3.LUT R10, R5, R12, R28, 0x96, !PT ;  /* 0x0000000c050a7212 */ /* 0x000fe200078e961c */
[----:B------:R-:W-:-:S04]  /*04a0*/  IMAD.WIDE.U32 R22, R11, -0x2daee0ad, RZ ;  /* 0xd2511f530b167825 */ /* 0x000fc800078e00ff */
[----:B------:R-:W-:Y:S01]  /*04b0*/  IMAD.WIDE.U32 R10, R10, -0x326172a9, RZ ;  /* 0xcd9e8d570a0a7825 */ /* 0x000fe200078e00ff */
[----:B------:R-:W-:-:S03]  /*04c0*/  LOP3.LUT R5, R23, R4, R27, 0x96, !PT ;  /* 0x0000000417057212 */ /* 0x000fc600078e961b */
[----:B------:R-:W-:Y:S01]  /*04d0*/  IMAD.MOV.U32 R15, RZ, RZ, R7 ;  /* 0x000000ffff0f7224 */ /* 0x000fe200078e0007 */
[----:B------:R-:W-:Y:S01]  /*04e0*/  LOP3.LUT R4, R11, R2, R3, 0x96, !PT ;  /* 0x000000020b047212 */ /* 0x000fe200078e9603 */
[----:B------:R-:W-:-:S04]  /*04f0*/  IMAD.WIDE.U32 R2, R5, -0x326172a9, RZ ;  /* 0xcd9e8d5705027825 */ /* 0x000fc800078e00ff */
[----:B------:R-:W-:Y:S01]  /*0500*/  IMAD.WIDE.U32 R4, R4, -0x2daee0ad, RZ ;  /* 0xd2511f5304047825 */ /* 0x000fe200078e00ff */
[----:B------:R-:W-:-:S03]  /*0510*/  LOP3.LUT R25, R3, R10, R25, 0x96, !PT ;  /* 0x0000000a03197212 */ /* 0x000fc600078e9619 */
[----:B------:R-:W-:Y:S01]  /*0520*/  IMAD.MOV.U32 R12, RZ, RZ, R7 ;  /* 0x000000ffff0c7224 */ /* 0x000fe200078e0007 */
[----:B------:R-:W-:Y:S01]  /*0530*/  LOP3.LUT R22, R5, R22, R26, 0x96, !PT ;  /* 0x0000001605167212 */ /* 0x000fe200078e961a */
[----:B------:R-:W-:-:S04]  /*0540*/  IMAD.HI.U32 R3, R25, -0x2daee0ad, RZ ;  /* 0xd2511f5319037827 */ /* 0x000fc800078e00ff */
[----:B------:R-:W-:Y:S01]  /*0550*/  IMAD.HI.U32 R0, R22, -0x326172a9, RZ ;  /* 0xcd9e8d5716007827 */ /* 0x000fe200078e00ff */
[----:B------:R-:W-:-:S03]  /*0560*/  LOP3.LUT R4, R3, R4, R14, 0x96, !PT ;  /* 0x0000000403047212 */ /* 0x000fc600078e960e */
[----:B------:R-:W-:-:S05]  /*0570*/  VIADD R5, R16, 0x8ff34781 ;  /* 0x8ff3478110057836 */ /* 0x000fca0000000000 */
[----:B------:R-:W-:Y:S01]  /*0580*/  LOP3.LUT R5, R0, R2, R5, 0x96, !PT ;  /* 0x0000000200057212 */ /* 0x000fe200078e9605 */
[----:B------:R-:W-:Y:S06]  /*0590*/  @!P0 BRA `(.L_x_0) ;  /* 0x0000000000208947 */ /* 0x000fec0003800000 */
[----:B------:R-:W-:Y:S01]  /*05a0*/  ULDC UR6, c[0x0][0xc] ;  /* 0x0000030000067ab9 */ /* 0x000fe20000000800 */
[----:B------:R-:W-:Y:S01]  /*05b0*/  MOV R8, 0x5f0 ;  /* 0x000005f000087802 */ /* 0x000fe20000000f00 */
[----:B------:R-:W-:-:S05]  /*05c0*/  IMAD R0, R36, UR6, RZ ;  /* 0x0000000624007c24 */ /* 0x000fca000f8e02ff */
[----:B------:R-:W-:-:S07]  /*05d0*/  SHF.L.U32 R0, R0, 0x2, RZ ;  /* 0x0000000200007819 */ /* 0x000fce00000006ff */
[----:B------:R-:W-:Y:S05]  /*05e0*/  CALL.REL.NOINC `($__internal_0_$__cuda_sm20_div_s64) ;  /* 0x0000004c00907944 */ /* 0x000fea0003c00000 */
[----:B------:R-:W-:Y:S01]  /*05f0*/  IMAD.MOV.U32 R2, RZ, RZ, R0 ;  /* 0x000000ffff027224 */ /* 0x000fe200078e0000 */
[----:B------:R-:W-:Y:S01]  /*0600*/  MOV R3, R7 ;  /* 0x0000000700037202 */ /* 0x000fe20000000f00 */
[----:B------:R-:W-:Y:S06]  /*0610*/  BRA `(.L_x_1) ;  /* 0x0000000000587947 */ /* 0x000fec0003800000 */
.L_x_0:
[----:B------:R-:W0:Y:S02]  /*0620*/  LDC R3, c[0x0][0xc] ;  /* 0x00000300ff037b82 */ /* 0x000e240000000800 */
[----:B0-----:R-:W-:-:S04]  /*0630*/  IMAD R0, R36, R3, RZ ;  /* 0x0000000324007224 */ /* 0x001fc800078e02ff */
[----:B------:R-:W-:-:S04]  /*0640*/  IMAD.SHL.U32 R0, R0, 0x4, RZ ;  /* 0x0000000400007824 */ /* 0x000fc800078e00ff */
[----:B------:R-:W0:Y:S01]  /*0650*/  I2F.U32.RP R6, R0 ;  /* 0x0000000000067306 */ /* 0x000e220000209000 */
[----:B------:R-:W-:Y:S01]  /*0660*/  IMAD.MOV R7, RZ, RZ, -R0 ;  /* 0x000000ffff077224 */ /* 0x000fe200078e0a00 */
[----:B------:R-:W-:-:S06]  /*0670*/  ISETP.NE.U32.AND P2, PT, R0, RZ, PT ;  /* 0x000000ff0000720c */ /* 0x000fcc0003f45070 */
[----:B0-----:R-:W0:Y:S02]  /*0680*/  MUFU.RCP R6, R6 ;  /* 0x0000000600067308 */ /* 0x001e240000001000 */
[----:B0-----:R-:W-:-:S06]  /*0690*/  IADD3 R2, R6, 0xffffffe, RZ ;  /* 0x0ffffffe06027810 */ /* 0x001fcc0007ffe0ff */
[----:B------:R0:W1:Y:S02]  /*06a0*/  F2I.FTZ.U32.TRUNC.NTZ R3, R2 ;  /* 0x0000000200037305 */ /* 0x000064000021f000 */
[----:B0-----:R-:W-:Y:S01]  /*06b0*/  MOV R2, RZ ;  /* 0x000000ff00027202 */ /* 0x001fe20000000f00 */
[----:B-1----:R-:W-:-:S04]  /*06c0*/  IMAD R7, R7, R3, RZ ;  /* 0x0000000307077224 */ /* 0x002fc800078e02ff */
[----:B------:R-:W-:-:S06]  /*06d0*/  IMAD.HI.U32 R3, R3, R7, R2 ;  /* 0x0000000703037227 */ /* 0x000fcc00078e0002 */
[----:B------:R-:W-:-:S04]  /*06e0*/  IMAD.HI.U32 R2, R3, UR4, RZ ;  /* 0x0000000403027c27 */ /* 0x000fc8000f8e00ff */
[----:B------:R-:W-:-:S04]  /*06f0*/  IMAD.MOV R3, RZ, RZ, -R2 ;  /* 0x000000ffff037224 */ /* 0x000fc800078e0a02 */
[----:B------:R-:W-:-:S05]  /*0700*/  IMAD R3, R0, R3, UR4 ;  /* 0x0000000400037e24 */ /* 0x000fca000f8e0203 */
[----:B------:R-:W-:-:S13]  /*0710*/  ISETP.GE.U32.AND P0, PT, R3, R0, PT ;  /* 0x000000000300720c */ /* 0x000fda0003f06070 */
[----:B------:R-:W-:Y:S01]  /*0720*/  @P0 IADD3 R3, -R0, R3, RZ ;  /* 0x0000000300030210 */ /* 0x000fe20007ffe1ff */
[----:B------:R-:W-:-:S03]  /*0730*/  @P0 VIADD R2, R2, 0x1 ;  /* 0x0000000102020836 */ /* 0x000fc60000000000 */
[----:B------:R-:W-:Y:S01]  /*0740*/  ISETP.GE.U32.AND P1, PT, R3, R0, PT ;  /* 0x000000000300720c */ /* 0x000fe20003f26070 */
[----:B------:R-:W-:-:S12]  /*0750*/  IMAD.MOV.U32 R3, RZ, RZ, RZ ;  /* 0x000000ffff037224 */ /* 0x000fd800078e00ff */
[----:B------:R-:W-:Y:S02]  /*0760*/  @P1 IADD3 R2, R2, 0x1, RZ ;  /* 0x0000000102021810 */ /* 0x000fe40007ffe0ff */
[----:B------:R-:W-:-:S07]  /*0770*/  @!P2 LOP3.LUT R2, RZ, R0, RZ, 0x33, !PT ;  /* 0x00000000ff02a212 */ /* 0x000fce00078e33ff */
.L_x_1:
[----:B------:R-:W-:Y:S01]  /*0780*/  ULDC UR4, c[0x0][0xc] ;  /* 0x0000030000047ab9 */ /* 0x000fe20000000800 */
[----:B------:R-:W-:Y:S01]  /*0790*/  IADD3 R11, P0, R2, 0x1, RZ ;  /* 0x00000001020b7810 */ /* 0x000fe20007f1e0ff */
[----:B------:R-:W-:-:S03]  /*07a0*/  IMAD.WIDE.U32 R6, R36, UR4, RZ ;  /* 0x0000000424067c25 */ /* 0x000fc6000f8e00ff */
[----:B------:R-:W-:Y:S01]  /*07b0*/  IADD3.X R19, RZ, R3, RZ, P0, !PT ;  /* 0x00000003ff137210 */ /* 0x000fe200007fe4ff */
[-C--:B------:R-:W-:Y:S02]  /*07c0*/  IMAD R0, R7, R11.reuse, RZ ;  /* 0x0000000b07007224 */ /* 0x080fe400078e02ff */
[----:B------:R-:W-:-:S04]  /*07d0*/  IMAD.WIDE.U32 R2, R6, R11, RZ ;  /* 0x0000000b06027225 */ /* 0x000fc800078e00ff */
[----:B------:R-:W-:Y:S02]  /*07e0*/  IMAD R19, R6, R19, R0 ;  /* 0x0000001306137224 */ /* 0x000fe400078e0200 */
[----:B------:R-:W-:-:S03]  /*07f0*/  IMAD.SHL.U32 R11, R2, 0x4, RZ ;  /* 0x00000004020b7824 */ /* 0x000fc600078e00ff */
[----:B------:R-:W-:Y:S02]  /*0800*/  IADD3 R3, R3, R19, RZ ;  /* 0x0000001303037210 */ /* 0x000fe40007ffe0ff */
[----:B------:R-:W-:Y:S02]  /*0810*/  ISETP.GE.U32.AND P0, PT, R24, R11, PT ;  /* 0x0000000b1800720c */ /* 0x000fe40003f06070 */
[----:B------:R-:W-:-:S04]  /*0820*/  SHF.L.U64.HI R10, R2, 0x2, R3 ;  /* 0x00000002020a7819 */ /* 0x000fc80000010203 */
[----:B------:R-:W-:-:S13]  /*0830*/  ISETP.GE.AND.EX P0, PT, R15, R10, PT, P0 ;  /* 0x0000000a0f00720c */ /* 0x000fda0003f06300 */
[----:B------:R-:W-:Y:S05]  /*0840*/  @P0 EXIT ;  /* 0x000000000000094d */ /* 0x000fea0003800000 */
[----:B------:R-:W0:Y:S01]  /*0850*/  LDC R8, c[0x0][0x238] ;  /* 0x00008e00ff087b82 */ /* 0x000e220000000800 */
[----:B------:R-:W-:Y:S01]  /*0860*/  IMAD R22, R22, -0x326172a9, RZ ;  /* 0xcd9e8d5716167824 */ /* 0x000fe200078e02ff */
[----:B------:R-:W-:Y:S01]  /*0870*/  LOP3.LUT R9, R9, 0x3, RZ, 0xc0, !PT ;  /* 0x0000000309097812 */ /* 0x000fe200078ec0ff */
[----:B------:R-:W-:Y:S01]  /*0880*/  ULDC UR57, c[0x0][0x23c] ;  /* 0x00008f0000397ab9 */ /* 0x000fe20000000800 */
[----:B------:R-:W-:Y:S01]  /*0890*/  ULDC UR56, c[0x0][0x368] ;  /* 0x0000da0000387ab9 */ /* 0x000fe20000000800 */
[----:B------:R-:W-:Y:S01]  /*08a0*/  ULDC UR55, c[0x0][0x250] ;  /* 0x0000940000377ab9 */ /* 0x000fe20000000800 */
[----:B------:R-:W-:Y:S01]  /*08b0*/  ULDC UR54, c[0x0][0x36c] ;  /* 0x0000db0000367ab9 */ /* 0x000fe20000000800 */
[----:B------:R-:W-:Y:S01]  /*08c0*/  ULDC UR53, c[0x0][0x254] ;  /* 0x0000950000357ab9 */ /* 0x000fe20000000800 */
[----:B------:R-:W1:Y:S01]  /*08d0*/  LDC.64 R18, c[0x0][0x210] ;  /* 0x00008400ff127b82 */ /* 0x000e620000000a00 */
[----:B------:R-:W-:Y:S01]  /*08e0*/  ULDC UR52, c[0x0][0x370] ;  /* 0x0000dc0000347ab9 */ /* 0x000fe20000000800 */
        /* <DEDUP_REMOVED lines=44> */
[----:B------:R-:W-:Y:S01]  /*0bb0*/  ULDC.64 UR58, c[0x0][0x3d8] ;  /* 0x0000f600003a7ab9 */ /* 0x000fe20000000a00 */
[----:B0-----:R-:W-:-:S05]  /*0bc0*/  ULDC.64 UR32, c[0x0][0x240] ;  /* 0x0000900000207ab9 */ /* 0x001fca0000000a00 */
.L_x_17:
[----:B------:R-:W-:Y:S01]  /*0bd0*/  VIADD R35, R35, 0x1 ;  /* 0x0000000123237836 */ /* 0x000fe20000000000 */
[----:B------:R-:W-:Y:S03]  /*0be0*/  BSSY B0, `(.L_x_2) ;  /* 0x000000c000007945 */ /* 0x000fe60003800000 */
[C---:B------:R-:W-:Y:S01]  /*0bf0*/  IMAD.HI.U32 R7, R35.reuse, -0x2daee0ad, RZ ;  /* 0xd2511f5323077827 */ /* 0x040fe200078e00ff */
[----:B------:R-:W-:-:S13]  /*0c00*/  ISETP.NE.AND P0, PT, R35, RZ, PT ;  /* 0x000000ff2300720c */ /* 0x000fda0003f05270 */
[----:B------:R-:W-:Y:S05]  /*0c10*/  @P0 BRA `(.L_x_3) ;  /* 0x0000000000200947 */ /* 0x000fea0003800000 */
[----:B------:R-:W-:-:S04]  /*0c20*/  IADD3 R34, R34, 0x1, RZ ;  /* 0x0000000122227810 */ /* 0x000fc80007ffe0ff */
[----:B------:R-:W-:-:S13]  /*0c30*/  ISETP.NE.AND P0, PT, R34, RZ, PT ;  /* 0x000000ff2200720c */ /* 0x000fda0003f05270 */
[----:B------:R-:W-:Y:S01]  /*0c40*/  @!P0 VIADD R13, R13, 0x1 ;  /* 0x000000010d0d8836 */ /* 0x000fe20000000000 */
[----:B------:R-:W-:Y:S02]  /*0c50*/  @!P0 IADD3 R0, R12, 0x1, RZ ;  /* 0x000000010c008810 */ /* 0x000fe40007ffe0ff */
[----:B------:R-:W-:Y:S02]  /*0c60*/  @!P0 MOV R34, RZ ;  /* 0x000000ff00228202 */ /* 0x000fe40000000f00 */
[----:B------:R-:W-:-:S13]  /*0c70*/  ISETP.NE.AND P1, PT, R13, RZ, !P0 ;  /* 0x000000ff0d00720c */ /* 0x000fda0004725270 */
[----:B------:R-:W-:-:S04]  /*0c80*/  @P1 IMAD.MOV R0, RZ, RZ, R12 ;  /* 0x000000ffff001224 */ /* 0x000fc800078e020c */
[----:B------:R-:W-:-:S07]  /*0c90*/  @!P0 IMAD.MOV.U32 R12, RZ, RZ, R0 ;  /* 0x000000ffff0c8224 */ /* 0x000fce00078e0000 */
.L_x_3:
[----:B------:R-:W-:Y:S05]  /*0ca0*/  BSYNC B0 ;  /* 0x0000000000007941 */ /* 0x000fea0003800000 */
.L_x_2:
[----:B------:R-:W-:Y:S01]  /*0cb0*/  IMAD.HI.U32 R3, R13, -0x326172a9, RZ ;  /* 0xcd9e8d570d037827 */ /* 0x000fe200078e00ff */
[----:B------:R-:W-:Y:S02]  /*0cc0*/  LOP3.LUT R7, R7, R12, R17, 0x96, !PT ;  /* 0x0000000c07077212 */ /* 0x000fe400078e9611 */
[----:B------:R-:W-:Y:S01]  /*0cd0*/  IADD3 R6, R16, -0x61c88647, RZ ;  /* 0x9e3779b910067810 */ /* 0x000fe20007ffe0ff */
[----:B------:R-:W-:Y:S01]  /*0ce0*/  IMAD R23, R13, -0x326172a9, RZ ;  /* 0xcd9e8d570d177824 */ /* 0x000fe200078e02ff */
[----:B------:R-:W-:Y:S01]  /*0cf0*/  LOP3.LUT R3, R3, R34, R16, 0x96, !PT ;  /* 0x0000002203037212 */ /* 0x000fe200078e9610 */
[----:B------:R-:W-:Y:S01]  /*0d00*/  IMAD.WIDE.U32 R20, R7, -0x326172a9, RZ ;  /* 0xcd9e8d5707147825 */ /* 0x000fe200078e00ff */
[----:B------:R-:W-:-:S03]  /*0d10*/  ISETP.NE.AND P0, PT, R9, 0x1, PT ;  /* 0x000000010900780c */ /* 0x000fc60003f05270 */
[----:B------:R-:W-:Y:S01]  /*0d20*/  IMAD R0, R35, -0x2daee0ad, RZ ;  /* 0xd2511f5323007824 */ /* 0x000fe200078e02ff */
[----:B------:R-:W-:Y:S01]  /*0d30*/  LOP3.LUT R6, R21, R23, R6, 0x96, !PT ;  /* 0x0000001715067212 */ /* 0x000fe200078e9606 */
[----:B------:R-:W-:-:S04]  /*0d40*/  IMAD.WIDE.U32 R38, R3, -0x2daee0ad, RZ ;  /* 0xd2511f5303267825 */ /* 0x000fc800078e00ff */
[----:B------:R-:W-:Y:S01]  /*0d50*/  IMAD.WIDE.U32 R6, R6, -0x2daee0ad, RZ ;  /* 0xd2511f5306067825 */ /* 0x000fe200078e00ff */
[----:B------:R-:W-:-:S03]  /*0d60*/  LOP3.LUT R0, R39, R0, R33, 0x96, !PT ;  /* 0x0000000027007212 */ /* 0x000fc600078e9621 */
[----:B------:R-:W-:Y:S01]  /*0d70*/  VIADD R21, R16, 0x3c6ef372 ;  /* 0x3c6ef37210157836 */ /* 0x000fe20000000000 */
[----:B------:R-:W-:Y:S01]  /*0d80*/  LOP3.LUT R39, R7, R38, R32, 0x96, !PT ;  /* 0x0000002607277212 */ /* 0x000fe200078e9620 */
[----:B------:R-:W-:-:S04]  /*0d90*/  IMAD.WIDE.U32 R2, R0, -0x326172a9, RZ ;  /* 0xcd9e8d5700027825 */ /* 0x000fc800078e00ff */
[C---:B------:R-:W-:Y:S01]  /*0da0*/  VIADD R23, R16.reuse, 0xf1bbcdc8 ;  /* 0xf1bbcdc810177836 */ /* 0x040fe20000000000 */
[----:B------:R-:W-:Y:S01]  /*0db0*/  LOP3.LUT R38, R3, R20, R21, 0x96, !PT ;  /* 0x0000001403267212 */ /* 0x000fe200078e9615 */
[----:B------:R-:W-:Y:S01]  /*0dc0*/  IMAD.WIDE.U32 R20, R39, -0x326172a9, RZ ;  /* 0xcd9e8d5727147825 */ /* 0x000fe200078e00ff */
[----:B------:R-:W-:-:S03]  /*0dd0*/  IADD3 R3, R16, -0x255992d5, RZ ;  /* 0xdaa66d2b10037810 */ /* 0x000fc60007ffe0ff */
[----:B------:R-:W-:Y:S01]  /*0de0*/  IMAD.WIDE.U32 R38, R38, -0x2daee0ad, RZ ;  /* 0xd2511f5326267825 */ /* 0x000fe200078e00ff */
[----:B------:R-:W-:-:S03]  /*0df0*/  LOP3.LUT R3, R21, R2, R3, 0x96, !PT ;  /* 0x0000000215037212 */ /* 0x000fc600078e9603 */
[----:B------:R-:W-:Y:S01]  /*0e00*/  VIADD R21, R16, 0x78dde6e4 ;  /* 0x78dde6e410157836 */ /* 0x000fe20000000000 */
[----:B------:R-:W-:Y:S01]  /*0e10*/  LOP3.LUT R2, R39, R6, R31, 0x96, !PT ;  /* 0x0000000627027212 */ /* 0x000fe200078e961f */
[----:B------:R-:W-:-:S04]  /*0e20*/  IMAD.WIDE.U32 R6, R3, -0x2daee0ad, RZ ;  /* 0xd2511f5303067825 */ /* 0x000fc800078e00ff */
[----:B------:R-:W-:Y:S01]  /*0e30*/  IMAD.WIDE.U32 R2, R2, -0x326172a9, RZ ;  /* 0xcd9e8d5702027825 */ /* 0x000fe200078e00ff */
[----:B------:R-:W-:-:S03]  /*0e40*/  LOP3.LUT R39, R7, R38, R30, 0x96, !PT ;  /* 0x0000002607277212 */ /* 0x000fc600078e961e */
[----:B------:R-:W-:Y:S01]  /*0e50*/  IMAD R0, R25, -0x2daee0ad, RZ ;  /* 0xd2511f5319007824 */ /* 0x000fe200078e02ff */
[----:B------:R-:W-:Y:S01]  /*0e60*/  LOP3.LUT R38, R3, R20, R21, 0x96, !PT ;  /* 0x0000001403267212 */ /* 0x000fe200078e9615 */
[----:B------:R-:W-:Y:S01]  /*0e70*/  IMAD.WIDE.U32 R20, R39, -0x326172a9, RZ ;  /* 0xcd9e8d5727147825 */ /* 0x000fe200078e00ff */
[----:B------:R-:W-:-:S03]  /*0e80*/  IADD3 R3, R16, 0x1715609d, RZ ;  /* 0x1715609d10037810 */ /* 0x000fc60007ffe0ff */
[----:B------:R-:W-:Y:S01]  /*0e90*/  IMAD.WIDE.U32 R38, R38, -0x2daee0ad, RZ ;  /* 0xd2511f5326267825 */ /* 0x000fe200078e00ff */
[----:B------:R-:W-:-:S03]  /*0ea0*/  LOP3.LUT R3, R21, R2, R3, 0x96, !PT ;  /* 0x0000000215037212 */ /* 0x000fc600078e9603 */
[----:B------:R-:W-:Y:S01]  /*0eb0*/  VIADD R21, R16, 0xb54cda56 ;  /* 0xb54cda5610157836 */ /* 0x000fe20000000000 */
[----:B------:R-:W-:Y:S01]  /*0ec0*/  LOP3.LUT R2, R39, R6, R29, 0x96, !PT ;  /* 0x0000000627027212 */ /* 0x000fe200078e961d */
[----:B------:R-:W-:-:S04]  /*0ed0*/  IMAD.WIDE.U32 R6, R3, -0x2daee0ad, RZ ;  /* 0xd2511f5303067825 */ /* 0x000fc800078e00ff */
[----:B------:R-:W-:Y:S01]  /*0ee0*/  IMAD.WIDE.U32 R2, R2, -0x326172a9, RZ ;  /* 0xcd9e8d5702027825 */ /* 0x000fe200078e00ff */
[----:B------:R-:W-:-:S03]  /*0ef0*/  LOP3.LUT R39, R7, R38, R28, 0x96, !PT ;  /* 0x0000002607277212 */ /* 0x000fc600078e961c */
[----:B------:R-:W-:Y:S01]  /*0f00*/  IMAD.MOV.U32 R37, RZ, RZ, R22 ;  /* 0x000000ffff257224 */ /* 0x000fe200078e0016 */
[----:B------:R-:W-:Y:S01]  /*0f10*/  LOP3.LUT R38, R3, R20, R21, 0x96, !PT ;  /* 0x0000001403267212 */ /* 0x000fe200078e9615 */
[----:B------:R-:W-:Y:S01]  /*0f20*/  IMAD.WIDE.U32 R20, R39, -0x326172a9, RZ ;  /* 0xcd9e8d5727147825 */ /* 0x000fe200078e00ff */
[----:B------:R-:W-:-:S03]  /*0f30*/  IADD3 R3, R16, 0x5384540f, RZ ;  /* 0x5384540f10037810 */ /* 0x000fc60007ffe0ff */
[----:B------:R-:W-:Y:S01]  /*0f40*/  IMAD.WIDE.U32 R38, R38, -0x2daee0ad, RZ ;  /* 0xd2511f5326267825 */ /* 0x000fe200078e00ff */
[----:B------:R-:W-:-:S04]  /*0f50*/  LOP3.LUT R3, R21, R2, R3, 0x96, !PT ;  /* 0x0000000215037212 */ /* 0x000fc800078e9603 */
[----:B------:R-:W-:Y:S01]  /*0f60*/  LOP3.LUT R2, R39, R6, R27, 0x96, !PT ;  /* 0x0000000627027212 */ /* 0x000fe200078e961b */
[----:B------:R-:W-:-:S04]  /*0f70*/  IMAD.WIDE.U32 R6, R3, -0x2daee0ad, RZ ;  /* 0xd2511f5303067825 */ /* 0x000fc800078e00ff */
[----:B------:R-:W-:Y:S01]  /*0f80*/  IMAD.WIDE.U32 R2, R2, -0x326172a9, RZ ;  /* 0xcd9e8d5702027825 */ /* 0x000fe200078e00ff */
[----:B------:R-:W-:Y:S02]  /*0f90*/  LOP3.LUT R21, R7, R38, R26, 0x96, !PT ;  /* 0x0000002607157212 */ /* 0x000fe400078e961a */
[----:B------:R-:W-:Y:S02]  /*0fa0*/  IADD3 R7, R16, -0x700cb87f, RZ ;  /* 0x8ff3478110077810 */ /* 0x000fe40007ffe0ff */
[----:B------:R-:W-:Y:S01]  /*0fb0*/  LOP3.LUT R25, R3, R20, R23, 0x96, !PT ;  /* 0x0000001403197212 */ /* 0x000fe200078e9617 */
[----:B------:R-:W-:Y:S01]  /*0fc0*/  IMAD.WIDE.U32 R20, R21, -0x326172a9, RZ ;  /* 0xcd9e8d5715147825 */ /* 0x000fe200078e00ff */
[----:B------:R-:W-:-:S03]  /*0fd0*/  MOV R23, R4 ;  /* 0x0000000400177202 */ /* 0x000fc60000000f00 */
[----:B------:R-:W-:Y:S01]  /*0fe0*/  IMAD.HI.U32 R3, R25, -0x2daee0ad, RZ ;  /* 0xd2511f5319037827 */ /* 0x000fe200078e00ff */
[----:B------:R-:W-:-:S03]  /*0ff0*/  LOP3.LUT R7, R21, R2, R7, 0x96, !PT ;  /* 0x0000000215077212 */ /* 0x000fc600078e9607 */
[----:B------:R-:W-:Y:S01]  /*1000*/  IMAD.MOV.U32 R2, RZ, RZ, R0 ;  /* 0x000000ffff027224 */ /* 0x000fe200078e0000 */
[----:B------:R-:W-:Y:S02]  /*1010*/  LOP3.LUT R6, R3, R6, R14, 0x96, !PT ;  /* 0x0000000603067212 */ /* 0x000fe400078e960e */
[----:B------:R-:W-:Y:S01]  /*1020*/  MOV R3, R7 ;  /* 0x0000000700037202 */ /* 0x000fe20000000f00 */
[----:B------:R-:W-:Y:S06]  /*1030*/  @!P0 BRA `(.L_x_4) ;  /* 0x0000000000408947 */ /* 0x000fec0003800000 */
[----:B------:R-:W-:-:S13]  /*1040*/  ISETP.NE.AND P0, PT, R9, 0x2, PT ;  /* 0x000000020900780c */ /* 0x000fda0003f05270 */
[----:B------:R-:W-:Y:S05]  /*1050*/  @!P0 BRA `(.L_x_5) ;  /* 0x0000000000288947 */ /* 0x000fea0003800000 */
[----:B------:R-:W-:Y:S01]  /*1060*/  ISETP.NE.AND P0, PT, R9, 0x3, PT ;  /* 0x000000030900780c */ /* 0x000fe20003f05270 */
[----:B------:R-:W-:Y:S01]  /*1070*/  IMAD.MOV.U32 R37, RZ, RZ, R0 ;  /* 0x000000ffff257224 */ /* 0x000fe200078e0000 */
[----:B------:R-:W-:Y:S01]  /*1080*/  MOV R23, R7 ;  /* 0x0000000700177202 */ /* 0x000fe20000000f00 */
[----:B------:R-:W-:Y:S01]  /*1090*/  IMAD.MOV.U32 R2, RZ, RZ, R20 ;  /* 0x000000ffff027224 */ /* 0x000fe200078e0014 */
[----:B------:R-:W-:-:S09]  /*10a0*/  MOV R3, R6 ;  /* 0x0000000600037202 */ /* 0x000fd20000000f00 */
[----:B------:R-:W-:Y:S01]  /*10b0*/  @P0 IMAD.MOV.U32 R37, RZ, RZ, R5 ;  /* 0x000000ffff250224 */ /* 0x000fe200078e0005 */
[----:B------:R-:W-:Y:S01]  /*10c0*/  @P0 MOV R23, R22 ;  /* 0x0000001600170202 */ /* 0x000fe20000000f00 */
[----:B------:R-:W-:Y:S01]  /*10d0*/  @P0 IMAD.MOV.U32 R2, RZ, RZ, R4 ;  /* 0x000000ffff020224 */ /* 0x000fe200078e0004 */
[----:B------:R-:W-:Y:S01]  /*10e0*/  @P0 MOV R3, R0 ;  /* 0x0000000000030202 */ /* 0x000fe20000000f00 */
[----:B------:R-:W-:Y:S06]  /*10f0*/  BRA `(.L_x_4) ;  /* 0x0000000000107947 */ /* 0x000fec0003800000 */
.L_x_5:
[----:B------:R-:W-:Y:S01]  /*1100*/  IMAD.MOV.U32 R37, RZ, RZ, R4 ;  /* 0x000000ffff257224 */ /* 0x000fe200078e0004 */
[----:B------:R-:W-:Y:S01]  /*1110*/  MOV R23, R0 ;  /* 0x0000000000177202 */ /* 0x000fe20000000f00 */
[----:B------:R-:W-:Y:S01]  /*1120*/  IMAD.MOV.U32 R2, RZ, RZ, R7 ;  /* 0x000000ffff027224 */ /* 0x000fe200078e0007 */
[----:B------:R-:W-:-:S07]  /*1130*/  MOV R3, R20 ;  /* 0x0000001400037202 */ /* 0x000fce0000000f00 */
.L_x_4:
[----:B-1----:R-:W-:Y:S01]  /*1140*/  ISETP.GE.U32.AND P0, PT, R24, R18, PT ;  /* 0x000000121800720c */ /* 0x002fe20003f06070 */
[----:B------:R-:W-:Y:S01]  /*1150*/  IMAD.MOV.U32 R0, RZ, RZ, 0x2f800000 ;  /* 0x2f800000ff007424 */ /* 0x000fe200078e00ff */
[----:B------:R-:W-:Y:S01]  /*1160*/  I2FP.F32.U32 R5, R23 ;  /* 0x0000001700057245 */ /* 0x000fe20000201000 */
[----:B------:R-:W-:Y:S01]  /*1170*/  BSSY B0, `(.L_x_6) ;  /* 0x000010a000007945 */ /* 0x000fe20003800000 */
[----:B------:R-:W-:Y:S02]  /*1180*/  ISETP.GE.AND.EX P0, PT, R15, R19, PT, P0 ;  /* 0x000000130f00720c */ /* 0x000fe40003f06300 */
[----:B------:R-:W-:Y:S01]  /*1190*/  I2FP.F32.U32 R37, R37 ;  /* 0x0000002500257245 */ /* 0x000fe20000201000 */
[----:B------:R-:W-:Y:S01]  /*11a0*/  FFMA.FTZ R5, R5, R0, 1.1641532182693481445e-10 ;  /* 0x2f00000005057423 */ /* 0x000fe20000010000 */
[----:B------:R-:W-:Y:S02]  /*11b0*/  I2FP.F32.U32 R23, R2 ;  /* 0x0000000200177245 */ /* 0x000fe40000201000 */
[----:B------:R-:W-:Y:S01]  /*11c0*/  I2FP.F32.U32 R3, R3 ;  /* 0x0000000300037245 */ /* 0x000fe20000201000 */
[----:B------:R-:W-:-:S02]  /*11d0*/  FFMA.FTZ R2, R37, R0, 1.1641532182693481445e-10 ;  /* 0x2f00000025027423 */ /* 0x000fc40000010000 */
[-C--:B------:R-:W-:Y:S02]  /*11e0*/  FFMA.FTZ R4, R23, R0.reuse, 1.1641532182693481445e-10 ;  /* 0x2f00000017047423 */ /* 0x080fe40000010000 */
[----:B------:R-:W-:Y:S02]  /*11f0*/  FFMA.FTZ R3, R3, R0, 1.1641532182693481445e-10 ;  /* 0x2f00000003037423 */ /* 0x000fe40000010000 */
[----:B------:R-:W-:Y:S05]  /*1200*/  @P0 BRA `(.L_x_7) ;  /* 0x0000001000000947 */ /* 0x000fea0003800000 */
[----:B------:R-:W-:Y:S01]  /*1210*/  ISETP.NE.AND P0, PT, R8, RZ, PT ;  /* 0x000000ff0800720c */ /* 0x000fe20003f05270 */
[----:B------:R-:W-:-:S12]  /*1220*/  HFMA2.MMA R0, -RZ, RZ, 0, 0 ;  /* 0x00000000ff007435 */ /* 0x000fd800000001ff */
[----:B------:R-:W-:Y:S05]  /*1230*/  @!P0 BRA `(.L_x_8) ;  /* 0x0000000c00ac8947 */ /* 0x000fea0003800000 */
[----:B------:R-:W-:Y:S01]  /*1240*/  MOV R23, R24 ;  /* 0x0000001800177202 */ /* 0x000fe20000000f00 */
[----:B------:R-:W-:Y:S01]  /*1250*/  IMAD.MOV.U32 R22, RZ, RZ, RZ ;  /* 0x000000ffff167224 */ /* 0x000fe200078e00ff */
[----:B------:R-:W-:-:S03]  /*1260*/  ISETP.NE.AND P0, PT, R8, 0x1, PT ;  /* 0x000000010800780c */ /* 0x000fc60003f05270 */
[----:B------:R-:W-:-:S05]  /*1270*/  IMAD.HI.U32 R22, R24, UR32, R22 ;  /* 0x0000002018167c27 */ /* 0x000fca000f8e0016 */
[----:B------:R-:W-:-:S05]  /*1280*/  SHF.R.U32.HI R22, RZ, UR33, R22 ;  /* 0x00000021ff167c19 */ /* 0x000fca0008011616 */
[----:B------:R-:W-:-:S04]  /*1290*/  IMAD.MOV R23, RZ, RZ, -R22 ;  /* 0x000000ffff177224 */ /* 0x000fc800078e0a16 */
[----:B------:R-:W-:-:S04]  /*12a0*/  IMAD R0, R23, UR57, R24 ;  /* 0x0000003917007c24 */ /* 0x000fc8000f8e0218 */
[----:B------:R-:W-:Y:S01]  /*12b0*/  IMAD R0, R0, UR56, RZ ;  /* 0x0000003800007c24 */ /* 0x000fe2000f8e02ff */
[----:B------:R-:W-:Y:S06]  /*12c0*/  @!P0 BRA `(.L_x_8) ;  /* 0x0000000c00888947 */ /* 0x000fec0003800000 */
[----:B------:R-:W-:Y:S01]  /*12d0*/  MOV R38, RZ ;  /* 0x000000ff00267202 */ /* 0x000fe20000000f00 */
[----:B------:R-:W-:Y:S01]  /*12e0*/  IMAD.MOV.U32 R39, RZ, RZ, R22 ;  /* 0x000000ffff277224 */ /* 0x000fe200078e0016 */
[----:B------:R-:W-:Y:S01]  /*12f0*/  ULDC.64 UR34, c[0x0][0x248] ;  /* 0x0000920000227ab9 */ /* 0x000fe20000000a00 */
[----:B------:R-:W-:Y:S02]  /*1300*/  ISETP.NE.AND P0, PT, R8, 0x2, PT ;  /* 0x000000020800780c */ /* 0x000fe40003f05270 */
[----:B------:R-:W-:-:S05]  /*1310*/  IMAD.HI.U32 R23, R22, UR35, R38 ;  /* 0x0000002316177c27 */ /* 0x000fca000f8e0026 */
[----:B------:R-:W-:-:S04]  /*1320*/  SHF.R.U32.HI R23, RZ, UR55, R23 ;  /* 0x00000037ff177c19 */ /* 0x000fc80008011617 */
[----:B------:R-:W-:-:S05]  /*1330*/  IADD3 R37, -R23, RZ, RZ ;  /* 0x000000ff17257210 */ /* 0x000fca0007ffe1ff */
[----:B------:R-:W-:-:S04]  /*1340*/  IMAD R37, R37, UR34, R22 ;  /* 0x0000002225257c24 */ /* 0x000fc8000f8e0216 */
[----:B------:R-:W-:Y:S01]  /*1350*/  IMAD R0, R37, UR54, R0 ;  /* 0x0000003625007c24 */ /* 0x000fe2000f8e0200 */
[----:B------:R-:W-:Y:S06]  /*1360*/  @!P0 BRA `(.L_x_8) ;  /* 0x0000000c00608947 */ /* 0x000fec0003800000 */
[----:B------:R-:W-:Y:S01]  /*1370*/  IMAD.MOV.U32 R22, RZ, RZ, RZ ;  /* 0x000000ffff167224 */ /* 0x000fe200078e00ff */
        /* <DEDUP_REMOVED lines=8> */
[----:B------:R-:W-:Y:S01]  /*1400*/  MOV R39, R22 ;  /* 0x0000001600277202 */ /* 0x000fe20000000f00 */
[----:B------:R-:W-:Y:S01]  /*1410*/  IMAD.MOV.U32 R38, RZ, RZ, RZ ;  /* 0x000000ffff267224 */ /* 0x000fe200078e00ff */
[----:B------:R-:W-:Y:S01]  /*1420*/  ULDC.64 UR34, c[0x0][0x260] ;  /* 0x0000980000227ab9 */ /* 0x000fe20000000a00 */
[----:B------:R-:W-:Y:S02]  /*1430*/  ISETP.NE.AND P0, PT, R8, 0x4, PT ;  /* 0x000000040800780c */ /* 0x000fe40003f05270 */
[----:B------:R-:W-:-:S05]  /*1440*/  IMAD.HI.U32 R23, R22, UR35, R38 ;  /* 0x0000002316177c27 */ /* 0x000fca000f8e0026 */
[----:B------:R-:W-:-:S05]  /*1450*/  SHF.R.U32.HI R23, RZ, UR51, R23 ;  /* 0x00000033ff177c19 */ /* 0x000fca0008011617 */
[----:B------:R-:W-:-:S04]  /*1460*/  IMAD.MOV R37, RZ, RZ, -R23 ;  /* 0x000000ffff257224 */ /* 0x000fc800078e0a17 */
[----:B------:R-:W-:-:S04]  /*1470*/  IMAD R37, R37, UR34, R22 ;  /* 0x0000002225257c24 */ /* 0x000fc8000f8e0216 */
[----:B------:R-:W-:Y:S01]  /*1480*/  IMAD R0, R37, UR50, R0 ;  /* 0x0000003225007c24 */ /* 0x000fe2000f8e0200 */
[----:B------:R-:W-:Y:S06]  /*1490*/  @!P0 BRA `(.L_x_8) ;  /* 0x0000000c00148947 */ /* 0x000fec0003800000 */
[----:B------:R-:W-:Y:S01]  /*14a0*/  HFMA2.MMA R22, -RZ, RZ, 0, 0 ;  /* 0x00000000ff167435 */ /* 0x000fe200000001ff */
[----:B------:R-:W-:Y:S01]  /*14b0*/  ULDC.64 UR34, c[0x0][0x270] ;  /* 0x00009c0000227ab9 */ /* 0x000fe20000000a00 */
[----:B------:R-:W-:-:S08]  /*14c0*/  ISETP.NE.AND P0, PT, R8, 0x5, PT ;  /* 0x000000050800780c */ /* 0x000fd00003f05270 */
[----:B------:R-:W-:-:S05]  /*14d0*/  IMAD.HI.U32 R22, R23, UR34, R22 ;  /* 0x0000002217167c27 */ /* 0x000fca000f8e0016 */
[----:B------:R-:W-:-:S05]  /*14e0*/  SHF.R.U32.HI R22, RZ, UR35, R22 ;  /* 0x00000023ff167c19 */ /* 0x000fca0008011616 */
[----:B------:R-:W-:-:S04]  /*14f0*/  IMAD.MOV R38, RZ, RZ, -R22 ;  /* 0x000000ffff267224 */ /* 0x000fc800078e0a16 */
[----:B------:R-:W-:-:S04]  /*1500*/  IMAD R23, R38, UR49, R23 ;  /* 0x0000003126177c24 */ /* 0x000fc8000f8e0217 */
[----:B------:R-:W-:Y:S01]  /*1510*/  IMAD R0, R23, UR48, R0 ;  /* 0x0000003017007c24 */ /* 0x000fe2000f8e0200 */
        /* <DEDUP_REMOVED lines=125> */
[----:B------:R-:W-:Y:S01]  /*1cf0*/  MOV R22, RZ ;  /* 0x000000ff00167202 */ /* 0x000fe20000000f00 */
[----:B------:R-:W-:Y:S01]  /*1d00*/  ULDC.64 UR34, c[0x0][0x318] ;  /* 0x0000c60000227ab9 */ /* 0x000fe20000000a00 */
[----:B------:R-:W-:-:S03]  /*1d10*/  ISETP.NE.AND P0, PT, R8, 0x13, PT ;  /* 0x000000130800780c */ /* 0x000fc60003f05270 */
[----:B------:R-:W-:-:S05]  /*1d20*/  IMAD.HI.U32 R22, R23, UR34, R22 ;  /* 0x0000002217167c27 */ /* 0x000fca000f8e0016 */
[----:B------:R-:W-:-:S05]  /*1d30*/  SHF.R.U32.HI R22, RZ, UR35, R22 ;  /* 0x00000023ff167c19 */ /* 0x000fca0008011616 */
[----:B------:R-:W-:-:S04]  /*1d40*/  IMAD.MOV R38, RZ, RZ, -R22 ;  /* 0x000000ffff267224 */ /* 0x000fc800078e0a16 */
[----:B------:R-:W-:-:S04]  /*1d50*/  IMAD R23, R38, UR17, R23 ;  /* 0x0000001126177c24 */ /* 0x000fc8000f8e0217 */
[----:B------:R-:W-:Y:S01]  /*1d60*/  IMAD R0, R23, UR18, R0 ;  /* 0x0000001217007c24 */ /* 0x000fe2000f8e0200 */
[----:B------:R-:W-:Y:S06]  /*1d70*/  @!P0 BRA `(.L_x_8) ;  /* 0x0000000000dc8947 */ /* 0x000fec0003800000 */
[----:B------:R-:W-:Y:S01]  /*1d80*/  HFMA2.MMA R38, -RZ, RZ, 0, 0 ;  /* 0x00000000ff267435 */ /* 0x000fe200000001ff */
[----:B------:R-:W-:Y:S01]  /*1d90*/  MOV R39, R22 ;  /* 0x0000001600277202 */ /* 0x000fe20000000f00 */
[----:B------:R-:W-:Y:S01]  /*1da0*/  ULDC.64 UR34, c[0x0][0x320] ;  /* 0x0000c80000227ab9 */ /* 0x000fe20000000a00 */
[----:B------:R-:W-:-:S07]  /*1db0*/  ISETP.NE.AND P0, PT, R8, 0x14, PT ;  /* 0x000000140800780c */ /* 0x000fce0003f05270 */
[----:B------:R-:W-:-:S05]  /*1dc0*/  IMAD.HI.U32 R23, R22, UR35, R38 ;  /* 0x0000002316177c27 */ /* 0x000fca000f8e0026 */
[----:B------:R-:W-:-:S05]  /*1dd0*/  SHF.R.U32.HI R23, RZ, UR19, R23 ;  /* 0x00000013ff177c19 */ /* 0x000fca0008011617 */
[----:B------:R-:W-:-:S04]  /*1de0*/  IMAD.MOV R37, RZ, RZ, -R23 ;  /* 0x000000ffff257224 */ /* 0x000fc800078e0a17 */
[----:B------:R-:W-:-:S04]  /*1df0*/  IMAD R37, R37, UR34, R22 ;  /* 0x0000002225257c24 */ /* 0x000fc8000f8e0216 */
[----:B------:R-:W-:Y:S01]  /*1e00*/  IMAD R0, R37, UR20, R0 ;  /* 0x0000001425007c24 */ /* 0x000fe2000f8e0200 */
[----:B------:R-:W-:Y:S06]  /*1e10*/  @!P0 BRA `(.L_x_8) ;  /* 0x0000000000b48947 */ /* 0x000fec0003800000 */
[----:B------:R-:W-:Y:S01]  /*1e20*/  MOV R22, RZ ;  /* 0x000000ff00167202 */ /* 0x000fe20000000f00 */
[----:B------:R-:W-:Y:S01]  /*1e30*/  ULDC.64 UR34, c[0x0][0x330] ;  /* 0x0000cc0000227ab9 */ /* 0x000fe20000000a00 */
[----:B------:R-:W-:-:S03]  /*1e40*/  ISETP.NE.AND P0, PT, R8, 0x15, PT ;  /* 0x000000150800780c */ /* 0x000fc60003f05270 */
        /* <DEDUP_REMOVED lines=25> */
[----:B------:R-:W-:Y:S01]  /*1fe0*/  HFMA2.MMA R38, -RZ, RZ, 0, 0 ;  /* 0x00000000ff267435 */ /* 0x000fe200000001ff */
[----:B------:R-:W-:Y:S01]  /*1ff0*/  IMAD.MOV.U32 R39, RZ, RZ, R22 ;  /* 0x000000ffff277224 */ /* 0x000fe200078e0016 */
[----:B------:R-:W-:Y:S01]  /*2000*/  ULDC.64 UR34, c[0x0][0x350] ;  /* 0x0000d40000227ab9 */ /* 0x000fe20000000a00 */
[----:B------:R-:W-:-:S07]  /*2010*/  ISETP.NE.AND P0, PT, R8, 0x18, PT ;  /* 0x000000180800780c */ /* 0x000fce0003f05270 */
[----:B------:R-:W-:-:S05]  /*2020*/  IMAD.HI.U32 R23, R22, UR35, R38 ;  /* 0x0000002316177c27 */ /* 0x000fca000f8e0026 */
[----:B------:R-:W-:-:S04]  /*2030*/  SHF.R.U32.HI R23, RZ, UR27, R23 ;  /* 0x0000001bff177c19 */ /* 0x000fc80008011617 */
[----:B------:R-:W-:-:S05]  /*2040*/  IADD3 R37, -R23, RZ, RZ ;  /* 0x000000ff17257210 */ /* 0x000fca0007ffe1ff */
[----:B------:R-:W-:-:S04]  /*2050*/  IMAD R37, R37, UR34, R22 ;  /* 0x0000002225257c24 */ /* 0x000fc8000f8e0216 */
[----:B------:R-:W-:Y:S01]  /*2060*/  IMAD R0, R37, UR28, R0 ;  /* 0x0000001c25007c24 */ /* 0x000fe2000f8e0200 */
[----:B------:R-:W-:Y:S06]  /*2070*/  @!P0 BRA `(.L_x_8) ;  /* 0x00000000001c8947 */ /* 0x000fec0003800000 */
[----:B------:R-:W-:Y:S01]  /*2080*/  MOV R22, RZ ;  /* 0x000000ff00167202 */ /* 0x000fe20000000f00 */
[----:B------:R-:W-:-:S04]  /*2090*/  ULDC.64 UR34, c[0x0][0x360] ;  /* 0x0000d80000227ab9 */ /* 0x000fc80000000a00 */
[----:B------:R-:W-:-:S05]  /*20a0*/  IMAD.HI.U32 R22, R23, UR34, R22 ;  /* 0x0000002217167c27 */ /* 0x000fca000f8e0016 */
[----:B------:R-:W-:-:S05]  /*20b0*/  SHF.R.U32.HI R22, RZ, UR35, R22 ;  /* 0x00000023ff167c19 */ /* 0x000fca0008011616 */
[----:B------:R-:W-:-:S04]  /*20c0*/  IMAD.MOV R22, RZ, RZ, -R22 ;  /* 0x000000ffff167224 */ /* 0x000fc800078e0a16 */
[----:B------:R-:W-:-:S04]  /*20d0*/  IMAD R23, R22, UR29, R23 ;  /* 0x0000001d16177c24 */ /* 0x000fc8000f8e0217 */
[----:B------:R-:W-:-:S07]  /*20e0*/  IMAD R0, R23, UR30, R0 ;  /* 0x0000001e17007c24 */ /* 0x000fce000f8e0200 */
.L_x_8:
[----:B------:R-:W-:Y:S01]  /*20f0*/  MOV R22, 0xf0000000 ;  /* 0xf000000000167802 */ /* 0x000fe20000000f00 */
[----:B------:R-:W0:Y:S01]  /*2100*/  F2F.F32.F64 R37, UR58 ;  /* 0x0000003a00257d10 */ /* 0x000e220008301000 */
[----:B------:R-:W-:Y:S01]  /*2110*/  MOV R23, 0x380fffff ;  /* 0x380fffff00177802 */ /* 0x000fe20000000f00 */
[----:B------:R-:W-:-:S05]  /*2120*/  ULDC.64 UR34, c[0x0][0x3d0] ;  /* 0x0000f40000227ab9 */ /* 0x000fca0000000a00 */
[----:B------:R-:W-:Y:S01]  /*2130*/  DSETP.LEU.AND P0, PT, R22, |UR58|, PT ;  /* 0x4000003a16007e2a */ /* 0x000fe2000bf0b000 */
[----:B------:R-:W1:-:S13]  /*2140*/  MUFU.LG2 R2, R2 ;  /* 0x0000000200027308 */ /* 0x000e5a0000000c00 */
[----:B0-----:R-:W-:-:S04]  /*2150*/  @!P0 FMUL R37, R37, 1.175494350822287508e-38 ;  /* 0x0080000025258820 */ /* 0x001fc80000400000 */
[----:B------:R-:W-:Y:S01]  /*2160*/  FADD.FTZ R37, -R37, 1 ;  /* 0x3f80000025257421 */ /* 0x000fe20000010100 */
[----:B-1----:R-:W-:-:S05]  /*2170*/  FMUL.FTZ R22, R2, 0.69314718246459960938 ;  /* 0x3f31721802167820 */ /* 0x002fca0000410000 */
[----:B------:R-:W0:Y:S02]  /*2180*/  MUFU.LG2 R37, R37 ;  /* 0x0000002500257308 */ /* 0x000e240000000c00 */
[----:B0-----:R-:W-:-:S06]  /*2190*/  FMUL.FTZ R38, R37, 0.69314718246459960938 ;  /* 0x3f31721825267820 */ /* 0x001fcc0000410000 */
[----:B------:R-:W0:Y:S02]  /*21a0*/  MUFU.RCP R39, R38 ;  /* 0x0000002600277308 */ /* 0x000e240000001000 */
[----:B0-----:R-:W-:Y:S01]  /*21b0*/  FMUL.FTZ R39, R22, R39 ;  /* 0x0000002716277220 */ /* 0x001fe20000410000 */
[----:B------:R-:W-:-:S05]  /*21c0*/  IADD3 R22, P0, R0, UR34, RZ ;  /* 0x0000002200167c10 */ /* 0x000fca000ff1e0ff */
[----:B------:R-:W0:Y:S01]  /*21d0*/  FRND.FTZ.CEIL R39, R39 ;  /* 0x0000002700277307 */ /* 0x000e220000219000 */
[----:B------:R-:W-:Y:S01]  /*21e0*/  IMAD.X R23, RZ, RZ, UR35, P0 ;  /* 0x00000023ff177e24 */ /* 0x000fe200080e06ff */
[----:B0-----:R-:W-:-:S05]  /*21f0*/  F2FP.BF16.F32.PACK_AB R0, RZ, R39 ;  /* 0x00000027ff00723e */ /* 0x001fca00000010ff */
[----:B------:R0:W-:Y:S02]  /*2200*/  STG.E.U16 desc[UR60][R22.64], R0 ;  /* 0x0000000016007986 */ /* 0x0001e4000c10153c */
.L_x_7:
[----:B------:R-:W-:Y:S05]  /*2210*/  BSYNC B0 ;  /* 0x0000000000007941 */ /* 0x000fea0003800000 */
.L_x_6:
[----:B------:R-:W-:Y:S01]  /*2220*/  ULDC UR34, c[0x0][0xc] ;  /* 0x0000030000227ab9 */ /* 0x000fe20000000800 */
[----:B------:R-:W-:Y:S01]  /*2230*/  BSSY B0, `(.L_x_9) ;  /* 0x0000108000007945 */ /* 0x000fe20003800000 */
[----:B------:R-:W-:-:S05]  /*2240*/  IMAD R2, R36, UR34, RZ ;  /* 0x0000002224027c24 */ /* 0x000fca000f8e02ff */
[----:B0-----:R-:W-:-:S04]  /*2250*/  IADD3 R23, P1, R2, R24, RZ ;  /* 0x0000001802177210 */ /* 0x001fc80007f3e0ff */
[----:B------:R-:W-:Y:S02]  /*2260*/  ISETP.GE.U32.AND P0, PT, R23, R18, PT ;  /* 0x000000121700720c */ /* 0x000fe40003f06070 */
[----:B------:R-:W-:-:S04]  /*2270*/  IADD3.X R0, RZ, R15, RZ, P1, !PT ;  /* 0x0000000fff007210 */ /* 0x000fc80000ffe4ff */
[----:B------:R-:W-:-:S13]  /*2280*/  ISETP.GE.AND.EX P0, PT, R0, R19, PT, P0 ;  /* 0x000000130000720c */ /* 0x000fda0003f06300 */
[----:B------:R-:W-:Y:S05]  /*2290*/  @P0 BRA `(.L_x_10) ;  /* 0x0000001000040947 */ /* 0x000fea0003800000 */
[----:B------:R-:W-:Y:S02]  /*22a0*/  ISETP.NE.AND P0, PT, R8, RZ, PT ;  /* 0x000000ff0800720c */ /* 0x000fe40003f05270 */
[----:B------:R-:W-:-:S11]  /*22b0*/  MOV R0, RZ ;  /* 0x000000ff00007202 */ /* 0x000fd60000000f00 */
[----:B------:R-:W-:Y:S05]  /*22c0*/  @!P0 BRA `(.L_x_11) ;  /* 0x0000000c00b08947 */ /* 0x000fea0003800000 */
[----:B------:R-:W-:Y:S01]  /*22d0*/  ULDC UR34, c[0x0][0xc] ;  /* 0x0000030000227ab9 */ /* 0x000fe20000000800 */
[----:B------:R-:W-:Y:S01]  /*22e0*/  IMAD.MOV.U32 R22, RZ, RZ, RZ ;  /* 0x000000ffff167224 */ /* 0x000fe200078e00ff */
[----:B------:R-:W-:Y:S01]  /*22f0*/  ISETP.NE.AND P0, PT, R8, 0x1, PT ;  /* 0x000000010800780c */ /* 0x000fe20003f05270 */
[----:B------:R-:W-:-:S04]  /*2300*/  IMAD R23, R36, UR34, R24 ;  /* 0x0000002224177c24 */ /* 0x000fc8000f8e0218 */
[----:B------:R-:W-:-:S05]  /*2310*/  IMAD.HI.U32 R22, R23, UR32, R22 ;  /* 0x0000002017167c27 */ /* 0x000fca000f8e0016 */
[----:B------:R-:W-:-:S04]  /*2320*/  SHF.R.U32.HI R22, RZ, UR33, R22 ;  /* 0x00000021ff167c19 */ /* 0x000fc80008011616 */
[----:B------:R-:W-:-:S05]  /*2330*/  IADD3 R37, -R22, RZ, RZ ;  /* 0x000000ff16257210 */ /* 0x000fca0007ffe1ff */
[----:B------:R-:W-:-:S04]  /*2340*/  IMAD R0, R37, UR57, R23 ;  /* 0x0000003925007c24 */ /* 0x000fc8000f8e0217 */
[----:B------:R-:W-:Y:S01]  /*2350*/  IMAD R0, R0, UR56, RZ ;  /* 0x0000003800007c24 */ /* 0x000fe2000f8e02ff */
        /* <DEDUP_REMOVED lines=22> */
[----:B------:R-:W-:Y:S02]  /*24c0*/  MOV R39, R22 ;  /* 0x0000001600277202 */ /* 0x000fe40000000f00 */
[----:B------:R-:W-:Y:S01]  /*24d0*/  ISETP.NE.AND P0, PT, R8, 0x4, PT ;  /* 0x000000040800780c */ /* 0x000fe20003f05270 */
        /* <DEDUP_REMOVED lines=197> */
[----:B------:R-:W-:-:S03]  /*3130*/  ULDC.64 UR34, c[0x0][0x360] ;  /* 0x0000d80000227ab9 */ /* 0x000fc60000000a00 */
[----:B------:R-:W-:-:S05]  /*3140*/  IMAD.HI.U32 R22, R23, UR34, R22 ;  /* 0x0000002217167c27 */ /* 0x000fca000f8e0016 */
[----:B------:R-:W-:-:S04]  /*3150*/  SHF.R.U32.HI R22, RZ, UR35, R22 ;  /* 0x00000023ff167c19 */ /* 0x000fc80008011616 */
[----:B------:R-:W-:-:S05]  /*3160*/  IADD3 R22, -R22, RZ, RZ ;  /* 0x000000ff16167210 */ /* 0x000fca0007ffe1ff */
[----:B------:R-:W-:-:S04]  /*3170*/  IMAD R23, R22, UR29, R23 ;  /* 0x0000001d16177c24 */ /* 0x000fc8000f8e0217 */
[----:B------:R-:W-:-:S07]  /*3180*/  IMAD R0, R23, UR30, R0 ;  /* 0x0000001e17007c24 */ /* 0x000fce000f8e0200 */
.L_x_11:
[----:B------:R-:W-:Y:S01]  /*3190*/  MOV R22, 0xf0000000 ;  /* 0xf000000000167802 */ /* 0x000fe20000000f00 */
[----:B------:R-:W-:Y:S01]  /*31a0*/  IMAD.MOV.U32 R23, RZ, RZ, 0x380fffff ;  /* 0x380fffffff177424 */ /* 0x000fe200078e00ff */
[----:B------:R-:W0:Y:S01]  /*31b0*/  F2F.F32.F64 R37, UR58 ;  /* 0x0000003a00257d10 */ /* 0x000e220008301000 */
[----:B------:R-:W-:-:S04]  /*31c0*/  ULDC.64 UR34, c[0x0][0x3d0] ;  /* 0x0000f40000227ab9 */ /* 0x000fc80000000a00 */
[----:B------:R-:W-:-:S03]  /*31d0*/  DSETP.LEU.AND P0, PT, R22, |UR58|, PT ;  /* 0x4000003a16007e2a */ /* 0x000fc6000bf0b000 */
[----:B------:R-:W1:Y:S11]  /*31e0*/  MUFU.LG2 R5, R5 ;  /* 0x0000000500057308 */ /* 0x000e760000000c00 */
[----:B0-----:R-:W-:-:S04]  /*31f0*/  @!P0 FMUL R37, R37, 1.175494350822287508e-38 ;  /* 0x0080000025258820 */ /* 0x001fc80000400000 */
[----:B------:R-:W-:Y:S01]  /*3200*/  FADD.FTZ R38, -R37, 1 ;  /* 0x3f80000025267421 */ /* 0x000fe20000010100 */
[----:B-1----:R-:W-:-:S05]  /*3210*/  FMUL.FTZ R22, R5, 0.69314718246459960938 ;  /* 0x3f31721805167820 */ /* 0x002fca0000410000 */
[----:B------:R-:W0:Y:S02]  /*3220*/  MUFU.LG2 R38, R38 ;  /* 0x0000002600267308 */ /* 0x000e240000000c00 */
[----:B0-----:R-:W-:-:S06]  /*3230*/  FMUL.FTZ R39, R38, 0.69314718246459960938 ;  /* 0x3f31721826277820 */ /* 0x001fcc0000410000 */
[----:B------:R-:W0:Y:S02]  /*3240*/  MUFU.RCP R37, R39 ;  /* 0x0000002700257308 */ /* 0x000e240000001000 */
[----:B0-----:R-:W-:Y:S01]  /*3250*/  FMUL.FTZ R37, R22, R37 ;  /* 0x0000002516257220 */ /* 0x001fe20000410000 */
[----:B------:R-:W-:-:S04]  /*3260*/  IADD3 R22, P0, R0, UR34, RZ ;  /* 0x0000002200167c10 */ /* 0x000fc8000ff1e0ff */
[----:B------:R-:W-:Y:S01]  /*3270*/  IADD3.X R23, RZ, UR35, RZ, P0, !PT ;  /* 0x00000023ff177c10 */ /* 0x000fe200087fe4ff */
[----:B------:R-:W0:Y:S02]  /*3280*/  FRND.FTZ.CEIL R37, R37 ;  /* 0x0000002500257307 */ /* 0x000e240000219000 */
[----:B0-----:R-:W-:-:S05]  /*3290*/  F2FP.BF16.F32.PACK_AB R0, RZ, R37 ;  /* 0x00000025ff00723e */ /* 0x001fca00000010ff */
[----:B------:R0:W-:Y:S02]  /*32a0*/  STG.E.U16 desc[UR60][R22.64], R0 ;  /* 0x0000000016007986 */ /* 0x0001e4000c10153c */
.L_x_10:
[----:B------:R-:W-:Y:S05]  /*32b0*/  BSYNC B0 ;  /* 0x0000000000007941 */ /* 0x000fea0003800000 */
.L_x_9:
[----:B0-----:R-:W-:Y:S01]  /*32c0*/  LEA R23, P1, R2, R24, 0x1 ;  /* 0x0000001802177211 */ /* 0x001fe200078208ff */
[----:B------:R-:W-:Y:S03]  /*32d0*/  BSSY B0, `(.L_x_12) ;  /* 0x0000104000007945 */ /* 0x000fe60003800000 */
[----:B------:R-:W-:Y:S02]  /*32e0*/  ISETP.GE.U32.AND P0, PT, R23, R18, PT ;  /* 0x000000121700720c */ /* 0x000fe40003f06070 */
[----:B------:R-:W-:-:S04]  /*32f0*/  IADD3.X R0, RZ, R15, RZ, P1, !PT ;  /* 0x0000000fff007210 */ /* 0x000fc80000ffe4ff */
[----:B------:R-:W-:-:S13]  /*3300*/  ISETP.GE.AND.EX P0, PT, R0, R19, PT, P0 ;  /* 0x000000130000720c */ /* 0x000fda0003f06300 */
[----:B------:R-:W-:Y:S05]  /*3310*/  @P0 BRA `(.L_x_13) ;  /* 0x0000000c00fc0947 */ /* 0x000fea0003800000 */
[----:B------:R-:W-:Y:S01]  /*3320*/  ISETP.NE.AND P0, PT, R8, RZ, PT ;  /* 0x000000ff0800720c */ /* 0x000fe20003f05270 */
[----:B------:R-:W-:-:S12]  /*3330*/  IMAD.MOV.U32 R0, RZ, RZ, RZ ;  /* 0x000000ffff007224 */ /* 0x000fd800078e00ff */
[----:B------:R-:W-:Y:S05]  /*3340*/  @!P0 BRA `(.L_x_14) ;  /* 0x0000000c00a88947 */ /* 0x000fea0003800000 */
[----:B------:R-:W-:Y:S02]  /*3350*/  MOV R22, RZ ;  /* 0x000000ff00167202 */ /* 0x000fe40000000f00 */
[----:B------:R-:W-:-:S03]  /*3360*/  ISETP.NE.AND P0, PT, R8, 0x1, PT ;  /* 0x000000010800780c */ /* 0x000fc60003f05270 */
[----:B------:R-:W-:-:S05]  /*3370*/  IMAD.HI.U32 R5, R23, UR32, R22 ;  /* 0x0000002017057c27 */ /* 0x000fca000f8e0016 */
[----:B------:R-:W-:-:S04]  /*3380*/  SHF.R.U32.HI R5, RZ, UR33, R5 ;  /* 0x00000021ff057c19 */ /* 0x000fc80008011605 */
[----:B------:R-:W-:-:S05]  /*3390*/  IADD3 R0, -R5, RZ, RZ ;  /* 0x000000ff05007210 */ /* 0x000fca0007ffe1ff */
[----:B------:R-:W-:-:S04]  /*33a0*/  IMAD R0, R0, UR57, R23 ;  /* 0x0000003900007c24 */ /* 0x000fc8000f8e0217 */
[----:B------:R-:W-:Y:S01]  /*33b0*/  IMAD R0, R0, UR56, RZ ;  /* 0x0000003800007c24 */ /* 0x000fe2000f8e02ff */
        /* <DEDUP_REMOVED lines=221> */
[----:B------:R-:W-:-:S04]  /*4190*/  ULDC.64 UR34, c[0x0][0x360] ;  /* 0x0000d80000227ab9 */ /* 0x000fc80000000a00 */
[----:B------:R-:W-:-:S05]  /*41a0*/  IMAD.HI.U32 R5, R23, UR34, R22 ;  /* 0x0000002217057c27 */ /* 0x000fca000f8e0016 */
[----:B------:R-:W-:-:S04]  /*41b0*/  SHF.R.U32.HI R5, RZ, UR35, R5 ;  /* 0x00000023ff057c19 */ /* 0x000fc80008011605 */
[----:B------:R-:W-:-:S05]  /*41c0*/  IADD3 R22, -R5, RZ, RZ ;  /* 0x000000ff05167210 */ /* 0x000fca0007ffe1ff */
[----:B------:R-:W-:-:S04]  /*41d0*/  IMAD R23, R22, UR29, R23 ;  /* 0x0000001d16177c24 */ /* 0x000fc8000f8e0217 */
[----:B------:R-:W-:-:S07]  /*41e0*/  IMAD R0, R23, UR30, R0 ;  /* 0x0000001e17007c24 */ /* 0x000fce000f8e0200 */
.L_x_14:
[----:B------:R-:W-:Y:S01]  /*41f0*/  IMAD.MOV.U32 R22, RZ, RZ, -0x10000000 ;  /* 0xf0000000ff167424 */ /* 0x000fe200078e00ff */
[----:B------:R-:W-:Y:S01]  /*4200*/  MOV R23, 0x380fffff ;  /* 0x380fffff00177802 */ /* 0x000fe20000000f00 */
[----:B------:R-:W0:Y:S01]  /*4210*/  F2F.F32.F64 R5, UR58 ;  /* 0x0000003a00057d10 */ /* 0x000e220008301000 */
[----:B------:R-:W-:-:S04]  /*4220*/  ULDC.64 UR34, c[0x0][0x3d0] ;  /* 0x0000f40000227ab9 */ /* 0x000fc80000000a00 */
[----:B------:R-:W-:-:S03]  /*4230*/  DSETP.LEU.AND P0, PT, R22, |UR58|, PT ;  /* 0x4000003a16007e2a */ /* 0x000fc6000bf0b000 */
[----:B------:R-:W1:Y:S11]  /*4240*/  MUFU.LG2 R4, R4 ;  /* 0x0000000400047308 */ /* 0x000e760000000c00 */
[----:B0-----:R-:W-:-:S04]  /*4250*/  @!P0 FMUL R5, R5, 1.175494350822287508e-38 ;  /* 0x0080000005058820 */ /* 0x001fc80000400000 */
[----:B------:R-:W-:Y:S01]  /*4260*/  FADD.FTZ R23, -R5, 1 ;  /* 0x3f80000005177421 */ /* 0x000fe20000010100 */
[----:B-1----:R-:W-:Y:S01]  /*4270*/  FMUL.FTZ R5, R4, 0.69314718246459960938 ;  /* 0x3f31721804057820 */ /* 0x002fe20000410000 */
[----:B------:R-:W-:-:S04]  /*4280*/  IADD3 R4, P0, R0, UR34, RZ ;  /* 0x0000002200047c10 */ /* 0x000fc8000ff1e0ff */
[----:B------:R-:W0:Y:S02]  /*4290*/  MUFU.LG2 R23, R23 ;  /* 0x0000001700177308 */ /* 0x000e240000000c00 */
[----:B0-----:R-:W-:-:S06]  /*42a0*/  FMUL.FTZ R37, R23, 0.69314718246459960938 ;  /* 0x3f31721817257820 */ /* 0x001fcc0000410000 */
[----:B------:R-:W0:Y:S02]  /*42b0*/  MUFU.RCP R22, R37 ;  /* 0x0000002500167308 */ /* 0x000e240000001000 */
[----:B0-----:R-:W-:Y:S01]  /*42c0*/  FMUL.FTZ R22, R5, R22 ;  /* 0x0000001605167220 */ /* 0x001fe20000410000 */
[----:B------:R-:W-:-:S05]  /*42d0*/  IADD3.X R5, RZ, UR35, RZ, P0, !PT ;  /* 0x00000023ff057c10 */ /* 0x000fca00087fe4ff */
[----:B------:R-:W0:Y:S02]  /*42e0*/  FRND.FTZ.CEIL R22, R22 ;  /* 0x0000001600167307 */ /* 0x000e240000219000 */
[----:B0-----:R-:W-:-:S05]  /*42f0*/  F2FP.BF16.F32.PACK_AB R0, RZ, R22 ;  /* 0x00000016ff00723e */ /* 0x001fca00000010ff */
[----:B------:R0:W-:Y:S02]  /*4300*/  STG.E.U16 desc[UR60][R4.64], R0 ;  /* 0x0000000004007986 */ /* 0x0001e4000c10153c */
.L_x_13:
[----:B------:R-:W-:Y:S05]  /*4310*/  BSYNC B0 ;  /* 0x0000000000007941 */ /* 0x000fea0003800000 */
.L_x_12:
[----:B------:R-:W-:-:S05]  /*4320*/  IMAD R23, R2, 0x3, RZ ;  /* 0x0000000302177824 */ /* 0x000fca00078e02ff */
[----:B------:R-:W-:-:S04]  /*4330*/  IADD3 R23, P1, R23, R24, RZ ;  /* 0x0000001817177210 */ /* 0x000fc80007f3e0ff */
[----:B------:R-:W-:Y:S01]  /*4340*/  ISETP.GE.U32.AND P0, PT, R23, R18, PT ;  /* 0x000000121700720c */ /* 0x000fe20003f06070 */
[----:B0-----:R-:W-:-:S05]  /*4350*/  IMAD.X R0, RZ, RZ, R15, P1 ;  /* 0x000000ffff007224 */ /* 0x001fca00008e060f */
[----:B------:R-:W-:-:S13]  /*4360*/  ISETP.GE.AND.EX P0, PT, R0, R19, PT, P0 ;  /* 0x000000130000720c */ /* 0x000fda0003f06300 */
[----:B------:R-:W-:Y:S05]  /*4370*/  @P0 BRA `(.L_x_15) ;  /* 0x0000001000000947 */ /* 0x000fea0003800000 */
[----:B------:R-:W-:Y:S02]  /*4380*/  ISETP.NE.AND P0, PT, R8, RZ, PT ;  /* 0x000000ff0800720c */ /* 0x000fe40003f05270 */
[----:B------:R-:W-:-:S11]  /*4390*/  MOV R0, RZ ;  /* 0x000000ff00007202 */ /* 0x000fd60000000f00 */
[----:B------:R-:W-:Y:S05]  /*43a0*/  @!P0 BRA `(.L_x_16) ;  /* 0x0000000c00ac8947 */ /* 0x000fea0003800000 */
[----:B------:R-:W-:Y:S01]  /*43b0*/  HFMA2.MMA R4, -RZ, RZ, 0, 0 ;  /* 0x00000000ff047435 */ /* 0x000fe200000001ff */
[----:B------:R-:W-:Y:S01]  /*43c0*/  IMAD.MOV.U32 R5, RZ, RZ, R23 ;  /* 0x000000ffff057224 */ /* 0x000fe200078e0017 */
[----:B------:R-:W-:-:S08]  /*43d0*/  ISETP.NE.AND P0, PT, R8, 0x1, PT ;  /* 0x000000010800780c */ /* 0x000fd00003f05270 */
[----:B------:R-:W-:-:S05]  /*43e0*/  IMAD.HI.U32 R5, R23, UR32, R4 ;  /* 0x0000002017057c27 */ /* 0x000fca000f8e0004 */
[----:B------:R-:W-:-:S04]  /*43f0*/  SHF.R.U32.HI R5, RZ, UR33, R5 ;  /* 0x00000021ff057c19 */ /* 0x000fc80008011605 */
[----:B------:R-:W-:-:S05]  /*4400*/  IADD3 R0, -R5, RZ, RZ ;  /* 0x000000ff05007210 */ /* 0x000fca0007ffe1ff */
[----:B------:R-:W-:-:S04]  /*4410*/  IMAD R0, R0, UR57, R23 ;  /* 0x0000003900007c24 */ /* 0x000fc8000f8e0217 */
[----:B------:R-:W-:Y:S01]  /*4420*/  IMAD R0, R0, UR56, RZ ;  /* 0x0000003800007c24 */ /* 0x000fe2000f8e02ff */
        /* <DEDUP_REMOVED lines=221> */
[----:B------:R-:W-:-:S08]  /*5200*/  ULDC.64 UR34, c[0x0][0x360] ;  /* 0x0000d80000227ab9 */ /* 0x000fd00000000a00 */
[----:B------:R-:W-:-:S05]  /*5210*/  IMAD.HI.U32 R4, R23, UR34, R4 ;  /* 0x0000002217047c27 */ /* 0x000fca000f8e0004 */
[----:B------:R-:W-:-:S04]  /*5220*/  SHF.R.U32.HI R4, RZ, UR35, R4 ;  /* 0x00000023ff047c19 */ /* 0x000fc80008011604 */
[----:B------:R-:W-:-:S05]  /*5230*/  IADD3 R4, -R4, RZ, RZ ;  /* 0x000000ff04047210 */ /* 0x000fca0007ffe1ff */
[----:B------:R-:W-:-:S04]  /*5240*/  IMAD R23, R4, UR29, R23 ;  /* 0x0000001d04177c24 */ /* 0x000fc8000f8e0217 */
[----:B------:R-:W-:-:S07]  /*5250*/  IMAD R0, R23, UR30, R0 ;  /* 0x0000001e17007c24 */ /* 0x000fce000f8e0200 */
.L_x_16:
        /* <DEDUP_REMOVED lines=18> */
.L_x_15:
[----:B------:R-:W-:Y:S01]  /*5380*/  LEA R24, P0, R2, R24, 0x2 ;  /* 0x0000001802187211 */ /* 0x000fe200078010ff */
[----:B------:R-:W-:Y:S05]  /*5390*/  WARPSYNC.ALL ;  /* 0x0000000000007948 */ /* 0x000fea0003800000 */
[----:B------:R-:W-:Y:S01]  /*53a0*/  IADD3.X R15, RZ, R15, RZ, P0, !PT ;  /* 0x0000000fff0f7210 */ /* 0x000fe200007fe4ff */
[----:B------:R-:W-:Y:S01]  /*53b0*/  BAR.SYNC.DEFER_BLOCKING 0x0 ;  /* 0x0000000000007b1d */ /* 0x000fe20000010000 */
[----:B------:R-:W-:Y:S01]  /*53c0*/  ISETP.GE.U32.AND P0, PT, R24, R11, PT ;  /* 0x0000000b1800720c */ /* 0x000fe20003f06070 */
[----:B------:R-:W-:Y:S01]  /*53d0*/  IMAD.MOV.U32 R22, RZ, RZ, R20 ;  /* 0x000000ffff167224 */ /* 0x000fe200078e0014 */
[----:B0-----:R-:W-:-:S02]  /*53e0*/  MOV R5, R7 ;  /* 0x0000000700057202 */ /* 0x001fc40000000f00 */
[----:B------:R-:W-:Y:S02]  /*53f0*/  ISETP.GE.AND.EX P0, PT, R15, R10, PT, P0 ;  /* 0x0000000a0f00720c */ /* 0x000fe40003f06300 */
[----:B------:R-:W-:-:S11]  /*5400*/  MOV R4, R6 ;  /* 0x0000000600047202 */ /* 0x000fd60000000f00 */
[----:B------:R-:W-:Y:S05]  /*5410*/  @!P0 BRA `(.L_x_17) ;  /* 0xffffffb400ec8947 */ /* 0x000fea000383ffff */
[----:B------:R-:W-:Y:S05]  /*5420*/  EXIT ;  /* 0x000000000000794d */ /* 0x000fea0003800000 */
        .weak           $__internal_0_$__cuda_sm20_div_s64
        .type           $__internal_0_$__cuda_sm20_div_s64,@function
        .size           $__internal_0_$__cuda_sm20_div_s64,(.L_x_648 - $__internal_0_$__cuda_sm20_div_s64)
$__internal_0_$__cuda_sm20_div_s64:
[----:B------:R-:W-:Y:S01]  /*5430*/  IMAD.MOV.U32 R2, RZ, RZ, R0 ;  /* 0x000000ffff027224 */ /* 0x000fe200078e0000 */
[----:B------:R-:W-:-:S04]  /*5440*/  MOV R3, RZ ;  /* 0x000000ff00037202 */ /* 0x000fc80000000f00 */
[----:B------:R-:W0:Y:S08]  /*5450*/  I2F.U64.RP R10, R2 ;  /* 0x00000002000a7312 */ /* 0x000e300000309000 */
[----:B0-----:R-:W0:Y:S02]  /*5460*/  MUFU.RCP R10, R10 ;  /* 0x0000000a000a7308 */ /* 0x001e240000001000 */
[----:B0-----:R-:W-:-:S06]  /*5470*/  IADD3 R6, R10, 0x1ffffffe, RZ ;  /* 0x1ffffffe0a067810 */ /* 0x001fcc0007ffe0ff */
[----:B------:R-:W0:Y:S02]  /*5480*/  F2I.U64.TRUNC R6, R6 ;  /* 0x0000000600067311 */ /* 0x000e24000020d800 */
[----:B0-----:R-:W-:-:S04]  /*5490*/  IMAD.WIDE.U32 R2, R6, R0, RZ ;  /* 0x0000000006027225 */ /* 0x001fc800078e00ff */
[----:B------:R-:W-:Y:S01]  /*54a0*/  IMAD R11, R0, R7, R3 ;  /* 0x00000007000b7224 */ /* 0x000fe200078e0203 */
[----:B------:R-:W-:Y:S02]  /*54b0*/  IADD3 R19, P0, RZ, -R2, RZ ;  /* 0x80000002ff137210 */ /* 0x000fe40007f1e0ff */
[----:B------:R-:W-:-:S03]  /*54c0*/  MOV R3, R6 ;  /* 0x0000000600037202 */ /* 0x000fc60000000f00 */
[----:B------:R-:W-:-:S04]  /*54d0*/  IMAD.HI.U32 R2, R6, R19, RZ ;  /* 0x0000001306027227 */ /* 0x000fc800078e00ff */
[----:B------:R-:W-:-:S04]  /*54e0*/  IMAD.X R11, RZ, RZ, ~R11, P0 ;  /* 0x000000ffff0b7224 */ /* 0x000fc800000e0e0b */
[----:B------:R-:W-:-:S04]  /*54f0*/  IMAD.WIDE.U32 R2, P0, R6, R11, R2 ;  /* 0x0000000b06027225 */ /* 0x000fc80007800002 */
[C---:B------:R-:W-:Y:S02]  /*5500*/  IMAD R21, R7.reuse, R11, RZ ;  /* 0x0000000b07157224 */ /* 0x040fe400078e02ff */
[----:B------:R-:W-:-:S04]  /*5510*/  IMAD.HI.U32 R2, P1, R7, R19, R2 ;  /* 0x0000001307027227 */ /* 0x000fc80007820002 */
[----:B------:R-:W-:Y:S01]  /*5520*/  IMAD.HI.U32 R11, R7, R11, RZ ;  /* 0x0000000b070b7227 */ /* 0x000fe200078e00ff */
[----:B------:R-:W-:-:S04]  /*5530*/  IADD3 R3, P2, R21, R2, RZ ;  /* 0x0000000215037210 */ /* 0x000fc80007f5e0ff */
[----:B------:R-:W-:Y:S01]  /*5540*/  IADD3.X R11, R11, R7, RZ, P0, !PT ;  /* 0x000000070b0b7210 */ /* 0x000fe200007fe4ff */
[----:B------:R-:W-:-:S03]  /*5550*/  IMAD.WIDE.U32 R6, R3, R0, RZ ;  /* 0x0000000003067225 */ /* 0x000fc600078e00ff */
[----:B------:R-:W-:Y:S02]  /*5560*/  IADD3.X R11, RZ, RZ, R11, P2, P1 ;  /* 0x000000ffff0b7210 */ /* 0x000fe400017e240b */
[----:B------:R-:W-:Y:S02]  /*5570*/  IADD3 R19, P0, RZ, -R6, RZ ;  /* 0x80000006ff137210 */ /* 0x000fe40007f1e0ff */
[----:B------:R-:W-:Y:S01]  /*5580*/  ISETP.LE.AND P1, PT, RZ, UR5, PT ;  /* 0x00000005ff007c0c */ /* 0x000fe2000bf23270 */
[----:B------:R-:W-:Y:S01]  /*5590*/  IMAD R6, R0, R11, R7 ;  /* 0x0000000b00067224 */ /* 0x000fe200078e0207 */
[----:B------:R-:W-:Y:S01]  /*55a0*/  IADD3 R7, P4, RZ, -UR4, RZ ;  /* 0x80000004ff077c10 */ /* 0x000fe2000ff9e0ff */
[----:B------:R-:W-:-:S03]  /*55b0*/  IMAD.HI.U32 R2, R3, R19, RZ ;  /* 0x0000001303027227 */ /* 0x000fc600078e00ff */
[----:B------:R-:W-:Y:S01]  /*55c0*/  SEL R7, R7, UR4, !P1 ;  /* 0x0000000407077c07 */ /* 0x000fe2000c800000 */
[----:B------:R-:W-:Y:S01]  /*55d0*/  IMAD.X R6, RZ, RZ, ~R6, P0 ;  /* 0x000000ffff067224 */ /* 0x000fe200000e0e06 */
[----:B------:R-:W-:-:S03]  /*55e0*/  IADD3.X R10, RZ, ~UR5, RZ, P4, !PT ;  /* 0x80000005ff0a7c10 */ /* 0x000fc6000a7fe4ff */
[----:B------:R-:W-:-:S04]  /*55f0*/  IMAD.WIDE.U32 R2, P0, R3, R6, R2 ;  /* 0x0000000603027225 */ /* 0x000fc80007800002 */
[----:B------:R-:W-:-:S04]  /*5600*/  IMAD.HI.U32 R18, R11, R6, RZ ;  /* 0x000000060b127227 */ /* 0x000fc800078e00ff */
[----:B------:R-:W-:-:S04]  /*5610*/  IMAD.HI.U32 R2, P2, R11, R19, R2 ;  /* 0x000000130b027227 */ /* 0x000fc80007840002 */
[----:B------:R-:W-:-:S05]  /*5620*/  IMAD R3, R11, R6, RZ ;  /* 0x000000060b037224 */ /* 0x000fca00078e02ff */
[----:B------:R-:W-:Y:S02]  /*5630*/  IADD3 R6, P3, R3, R2, RZ ;  /* 0x0000000203067210 */ /* 0x000fe40007f7e0ff */
[----:B------:R-:W-:Y:S02]  /*5640*/  IADD3.X R3, R18, R11, RZ, P0, !PT ;  /* 0x0000000b12037210 */ /* 0x000fe400007fe4ff */
[----:B------:R-:W-:Y:S01]  /*5650*/  SEL R11, R10, UR5, !P1 ;  /* 0x000000050a0b7c07 */ /* 0x000fe2000c800000 */
[----:B------:R-:W-:Y:S01]  /*5660*/  IMAD.HI.U32 R2, R6, R7, RZ ;  /* 0x0000000706027227 */ /* 0x000fe200078e00ff */
[----:B------:R-:W-:-:S03]  /*5670*/  IADD3.X R10, RZ, RZ, R3, P3, P2 ;  /* 0x000000ffff0a7210 */ /* 0x000fc60001fe4403 */
[----:B------:R-:W-:Y:S02]  /*5680*/  IMAD.MOV.U32 R3, RZ, RZ, RZ ;  /* 0x000000ffff037224 */ /* 0x000fe400078e00ff */
[-C--:B------:R-:W-:Y:S02]  /*5690*/  IMAD R19, R10, R11.reuse, RZ ;  /* 0x0000000b0a137224 */ /* 0x080fe400078e02ff */
[----:B------:R-:W-:-:S04]  /*56a0*/  IMAD.WIDE.U32 R2, R6, R11, R2 ;  /* 0x0000000b06027225 */ /* 0x000fc800078e0002 */
[----:B------:R-:W-:-:S04]  /*56b0*/  IMAD.HI.U32 R21, R10, R11, RZ ;  /* 0x0000000b0a157227 */ /* 0x000fc800078e00ff */
[----:B------:R-:W-:-:S05]  /*56c0*/  IMAD.HI.U32 R2, P0, R10, R7, R2 ;  /* 0x000000070a027227 */ /* 0x000fca0007800002 */
[----:B------:R-:W-:Y:S02]  /*56d0*/  IADD3 R19, P2, R19, R2, RZ ;  /* 0x0000000213137210 */ /* 0x000fe40007f5e0ff */
[----:B------:R-:W-:-:S03]  /*56e0*/  IADD3.X R21, R21, RZ, RZ, P0, !PT ;  /* 0x000000ff15157210 */ /* 0x000fc600007fe4ff */
[----:B------:R-:W-:Y:S01]  /*56f0*/  IMAD.WIDE.U32 R2, R19, R0, RZ ;  /* 0x0000000013027225 */ /* 0x000fe200078e00ff */
[----:B------:R-:W-:Y:S02]  /*5700*/  IADD3.X R21, RZ, R21, RZ, P2, !PT ;  /* 0x00000015ff157210 */ /* 0x000fe400017fe4ff */
[----:B------:R-:W-:-:S03]  /*5710*/  IADD3 R23, P0, -R2, R7, RZ ;  /* 0x0000000702177210 */ /* 0x000fc60007f1e1ff */
[C---:B------:R-:W-:Y:S01]  /*5720*/  IMAD R6, R0.reuse, R21, R3 ;  /* 0x0000001500067224 */ /* 0x040fe200078e0203 */
[----:B------:R-:W-:Y:S02]  /*5730*/  IADD3 R2, P3, R19, 0x1, RZ ;  /* 0x0000000113027810 */ /* 0x000fe40007f7e0ff */
[----:B------:R-:W-:Y:S01]  /*5740*/  IADD3 R3, P2, -R0, R23, RZ ;  /* 0x0000001700037210 */ /* 0x000fe20007f5e1ff */
[----:B------:R-:W-:Y:S01]  /*5750*/  IMAD.X R10, R11, 0x1, ~R6, P0 ;  /* 0x000000010b0a7824 */ /* 0x000fe200000e0e06 */
[----:B------:R-:W-:Y:S02]  /*5760*/  ISETP.GE.U32.AND P0, PT, R23, R0, PT ;  /* 0x000000001700720c */ /* 0x000fe40003f06070 */
[----:B------:R-:W-:Y:S02]  /*5770*/  IADD3.X R6, RZ, R21, RZ, P3, !PT ;  /* 0x00000015ff067210 */ /* 0x000fe40001ffe4ff */
[C---:B------:R-:W-:Y:S02]  /*5780*/  ISETP.GE.U32.AND.EX P0, PT, R10.reuse, RZ, PT, P0 ;  /* 0x000000ff0a00720c */ /* 0x040fe40003f06100 */
[----:B------:R-:W-:-:S02]  /*5790*/  IADD3.X R7, R10, -0x1, RZ, P2, !PT ;  /* 0xffffffff0a077810 */ /* 0x000fc400017fe4ff */
[----:B------:R-:W-:Y:S02]  /*57a0*/  SEL R3, R3, R23, P0 ;  /* 0x0000001703037207 */ /* 0x000fe40000000000 */
[----:B------:R-:W-:Y:S02]  /*57b0*/  SEL R7, R7, R10, P0 ;  /* 0x0000000a07077207 */ /* 0x000fe40000000000 */
[----:B------:R-:W-:Y:S02]  /*57c0*/  SEL R19, R2, R19, P0 ;  /* 0x0000001302137207 */ /* 0x000fe40000000000 */
[----:B------:R-:W-:Y:S02]  /*57d0*/  ISETP.GE.U32.AND P2, PT, R3, R0, PT ;  /* 0x000000000300720c */ /* 0x000fe40003f46070 */
[----:B------:R-:W-:Y:S02]  /*57e0*/  SEL R6, R6, R21, P0 ;  /* 0x0000001506067207 */ /* 0x000fe40000000000 */
[----:B------:R-:W-:-:S02]  /*57f0*/  IADD3 R2, P3, R19, 0x1, RZ ;  /* 0x0000000113027810 */ /* 0x000fc40007f7e0ff */
[----:B------:R-:W-:Y:S02]  /*5800*/  ISETP.GE.U32.AND.EX P0, PT, R7, RZ, PT, P2 ;  /* 0x000000ff0700720c */ /* 0x000fe40003f06120 */
[-C--:B------:R-:W-:Y:S02]  /*5810*/  IADD3.X R7, RZ, R6.reuse, RZ, P3, !PT ;  /* 0x00000006ff077210 */ /* 0x080fe40001ffe4ff */
[----:B------:R-:W-:Y:S02]  /*5820*/  SEL R2, R2, R19, P0 ;  /* 0x0000001302027207 */ /* 0x000fe40000000000 */
[----:B------:R-:W-:Y:S02]  /*5830*/  SEL R7, R7, R6, P0 ;  /* 0x0000000607077207 */ /* 0x000fe40000000000 */
[----:B------:R-:W-:Y:S02]  /*5840*/  IADD3 R3, P2, RZ, -R2, RZ ;  /* 0x80000002ff037210 */ /* 0x000fe40007f5e0ff */
[----:B------:R-:W-:-:S02]  /*5850*/  ISETP.NE.U32.AND P0, PT, R0, RZ, PT ;  /* 0x000000ff0000720c */ /* 0x000fc40003f05070 */
[----:B------:R-:W-:Y:S01]  /*5860*/  SEL R0, R3, R2, !P1 ;  /* 0x0000000203007207 */ /* 0x000fe20004800000 */
[----:B------:R-:W-:Y:S01]  /*5870*/  IMAD.X R6, RZ, RZ, ~R7, P2 ;  /* 0x000000ffff067224 */ /* 0x000fe200010e0e07 */
[----:B------:R-:W-:Y:S01]  /*5880*/  HFMA2.MMA R3, -RZ, RZ, 0, 0 ;  /* 0x00000000ff037435 */ /* 0x000fe200000001ff */
[----:B------:R-:W-:Y:S02]  /*5890*/  MOV R2, R8 ;  /* 0x0000000800027202 */ /* 0x000fe40000000f00 */
[----:B------:R-:W-:Y:S02]  /*58a0*/  ISETP.NE.AND.EX P0, PT, RZ, RZ, PT, P0 ;  /* 0x000000ffff00720c */ /* 0x000fe40003f05300 */
[----:B------:R-:W-:Y:S02]  /*58b0*/  SEL R7, R6, R7, !P1 ;  /* 0x0000000706077207 */ /* 0x000fe40004800000 */
[----:B------:R-:W-:Y:S02]  /*58c0*/  SEL R0, R0, 0xffffffff, P0 ;  /* 0xffffffff00007807 */ /* 0x000fe40000000000 */
[----:B------:R-:W-:Y:S01]  /*58d0*/  SEL R7, R7, 0xffffffff, P0 ;  /* 0xffffffff07077807 */ /* 0x000fe20000000000 */
[----:B------:R-:W-:Y:S06]  /*58e0*/  RET.REL.NODEC R2 `(_ZN2at6native63_GLOBAL__N__7310b794_30_DistributionGeometricKernel_cu_fa6e70a443distribution_elementwise_grid_stride_kernelIfLi4EZNS0_9templates4cuda21uniform_and_transformIN3c108BFloat16EfPNS_17CUDAGeneratorImplEZZZNS4_16geometric_kernelIS9_EEvRNS_18TensorIteratorBaseEdT_ENKUlvE_clEvENKUlvE7_clEvEUlfE_EEvSC_T1_T2_EUlP24curandStatePhilox4_32_10E0_ZNS1_27distribution_nullary_kernelIS7_f6float4S9_SL_SG_EEvSC_SI_RKT3_T4_EUlifE0_EEvlNS_15PhiloxCudaStateESH_SI_) ;  /* 0xffffffa402c47950 */ /* 0x000fec0003c3ffff */
.L_x_18:
[----:B------:R-:W-:-:S00]  /*58f0*/  BRA `(.L_x_18) ;  /* 0xfffffffc00fc7947 */ /* 0x000fc0000383ffff */
[----:B------:R-:W-:-:S00]  /*5900*/  NOP ;  /* 0x0000000000007918 */ /* 0x000fc00000000000 */
[----:B------:R-:W-:-:S00]  /*5910*/  NOP ;  /* 0x0000000000007918 */ /* 0x000fc00000000000 */
[----:B------:R-:W-:-:S00]  /*5920*/  NOP ;  /* 0x0000000000007918 */ /* 0x000fc00000000000 */
[----:B------:R-:W-:-:S00]  /*5930*/  NOP ;  /* 0x0000000000007918 */ /* 0x000fc00000000000 */
[----:B------:R-:W-:-:S00]  /*5940*/  NOP ;  /* 0x0000000000007918 */ /* 0x000fc00000000000 */
[----:B------:R-:W-:-:S00]  /*5950*/  NOP ;  /* 0x0000000000007918 */ /* 0x000fc00000000000 */
[----:B------:R-:W-:-:S00]  /*5960*/  NOP ;  /* 0x0000000000007918 */ /* 0x000fc00000000000 */
[----:B------:R-:W-:-:S00]  /*5970*/  NOP ;  /* 0x0000000000007918 */ /* 0x000fc00000000000 */
.L_x_648:


//--------------------- .text._ZN2at6native63_GLOBAL__N__7310b794_30_DistributionGeometricKernel_cu_fa6e70a443distribution_elementwise_grid_stride_kernelIfLi4EZNS0_9templates4cuda21uniform_and_transformIN3c108BFloat16EfPNS_17CUDAGeneratorImplEZZZNS4_16geometric_kernelIS9_EEvRNS_18TensorIteratorBaseEdT_ENKUlvE_clEvENKUlvE7_clEvEUlfE_EEvSC_T1_T2_EUlP24curandStatePhilox4_32_10E0_ZNS1_27distribution_nullary_kernelIS7_f6float4S9_SL_SG_EEvSC_SI_RKT3_T4_EUlifE_EEvlNS_15PhiloxCudaStateESH_SI_ --------------------------
	.section	.text._ZN2at6native63_GLOBAL__N__7310b794_30_DistributionGeometricKernel_cu_fa6e70a443distribution_elementwise_grid_stride_kernelIfLi4EZNS0_9templates4cuda21uniform_and_transformIN3c108BFloat16EfPNS_17CUDAGeneratorImplEZZZNS4_16geometric_kernelIS9_EEvRNS_18TensorIteratorBaseEdT_ENKUlvE_clEvENKUlvE7_clEvEUlfE_EEvSC_T1_T2_EUlP24curandStatePhilox4_32_10E0_ZNS1_27distribution_nullary_kernelIS7_f6float4S9_SL_SG_EEvSC_SI_RKT3_T4_EUlifE_EEvlNS_15PhiloxCudaStateESH_SI_,"ax",@progbits
	.align	128
.text._ZN2at6native63_GLOBAL__N__7310b794_30_DistributionGeometricKernel_cu_fa6e70a443distribution_elementwise_grid_stride_kernelIfLi4EZNS0_9templates4cuda21uniform_and_transformIN3c108BFloat16EfPNS_17CUDAGeneratorImplEZZZNS4_16geometric_kernelIS9_EEvRNS_18TensorIteratorBaseEdT_ENKUlvE_clEvENKUlvE7_clEvEUlfE_EEvSC_T1_T2_EUlP24curandStatePhilox4_32_10E0_ZNS1_27distribution_nullary_kernelIS7_f6float4S9_SL_SG_EEvSC_SI_RKT3_T4_EUlifE_EEvlNS_15PhiloxCudaStateESH_SI_:
        .type           _ZN2at6native63_GLOBAL__N__7310b794_30_DistributionGeometricKernel_cu_fa6e70a443distribution_elementwise_grid_stride_kernelIfLi4EZNS0_9templates4cuda21uniform_and_transformIN3c108BFloat16EfPNS_17CUDAGeneratorImplEZZZNS4_16geometric_kernelIS9_EEvRNS_18TensorIteratorBaseEdT_ENKUlvE_clEvENKUlvE7_clEvEUlfE_EEvSC_T1_T2_EUlP24curandStatePhilox4_32_10E0_ZNS1_27distribution_nullary_kernelIS7_f6float4S9_SL_SG_EEvSC_SI_RKT3_T4_EUlifE_EEvlNS_15PhiloxCudaStateESH_SI_,@function
        .size           _ZN2at6native63_GLOBAL__N__7310b794_30_DistributionGeometricKernel_cu_fa6e70a443distribution_elementwise_grid_stride_kernelIfLi4EZNS0_9templates4cuda21uniform_and_transformIN3c108BFloat16EfPNS_17CUDAGeneratorImplEZZZNS4_16geometric_kernelIS9_EEvRNS_18TensorIteratorBaseEdT_ENKUlvE_clEvENKUlvE7_clEvEUlfE_EEvSC_T1_T2_EUlP24curandStatePhilox4_32_10E0_ZNS1_27distribution_nullary_kernelIS7_f6float4S9_SL_SG_EEvSC_SI_RKT3_T4_EUlifE_EEvlNS_15PhiloxCudaStateESH_SI_,(.L_x_650 - _ZN2at6native63_GLOBAL__N__7310b794_30_DistributionGeometricKernel_cu_fa6e70a443distribution_elementwise_grid_stride_kernelIfLi4EZNS0_9templates4cuda21uniform_and_transformIN3c108BFloat16EfPNS_17CUDAGeneratorImplEZZZNS4_16geometric_kernelIS9_EEvRNS_18TensorIteratorBaseEdT_ENKUlvE_clEvENKUlvE7_clEvEUlfE_EEvSC_T1_T2_EUlP24curandStatePhilox4_32_10E0_ZNS1_27distribution_nullary_kernelIS7_f6float4S9_SL_SG_EEvSC_SI_RKT3_T4_EUlifE_EEvlNS_15PhiloxCudaStateESH_SI_)
        .other          _ZN2at6native63_GLOBAL__N__7310b794_30_DistributionGeometricKernel_cu_fa6e70a443distribution_elementwise_grid_stride_kernelIfLi4EZNS0_9templates4cuda21uniform_and_transformIN3c108BFloat16EfPNS_17CUDAGeneratorImplEZZZNS4_16geometric_kernelIS9_EEvRNS_18TensorIteratorBaseEdT_ENKUlvE_clEvENKUlvE7_clEvEUlfE_EEvSC_T1_T2_EUlP24curandStatePhilox4_32_10E0_ZNS1_27distribution_nullary_kernelIS7_f6float4S9_SL_SG_EEvSC_SI_RKT3_T4_EUlifE_EEvlNS_15PhiloxCudaStateESH_SI_,@"STO_CUDA_ENTRY STV_DEFAULT"
_ZN2at6native63_GLOBAL__N__7310b794_30_DistributionGeometricKernel_cu_fa6e70a443distribution_elementwise_grid_stride_kernelIfLi4EZNS0_9templates4cuda21uniform_and_transformIN3c108BFloat16EfPNS_17CUDAGeneratorImplEZZZNS4_16geometric_kernelIS9_EEvRNS_18TensorIteratorBaseEdT_ENKUlvE_clEvENKUlvE7_clEvEUlfE_EEvSC_T1_T2_EUlP24curandStatePhilox4_32_10E0_ZNS1_27distribution_nullary_kernelIS7_f6float4S9_SL_SG_EEvSC_SI_RKT3_T4_EUlifE_EEvlNS_15PhiloxCudaStateESH_SI_:
[----:B------:R-:W-:Y:S08]  /*0000*/  LDC R1, c[0x0][0x28] ;  /* 0x00000a00ff017b82 */ /* 0x000ff00000000800 */
[----:B------:R-:W0:Y:S01]  /*0010*/  LDC R42, c[0x0][0x220] ;  /* 0x00008800ff2a7b82 */ /* 0x000e220000000800 */
[----:B------:R-:W-:Y:S01]  /*0020*/  ULDC.U8 UR4, c[0x0][0x22c] ;  /* 0x00008b0000047ab9 */ /* 0x000fe20000000000 */
[----:B------:R-:W-:Y:S01]  /*0030*/  ULDC.64 UR8, c[0x0][0x208] ;  /* 0x0000820000087ab9 */ /* 0x000fe20000000a00 */
[----:B------:R-:W-:-:S05]  /*0040*/  ISETP.NE.AND P0, PT, RZ, UR4, PT ;  /* 0x00000004ff007c0c */ /* 0x000fca000bf05270 */
[----:B------:R-:W0:Y:S01]  /*0050*/  LDC R43, c[0x0][0x224] ;  /* 0x00008900ff2b7b82 */ /* 0x000e220000000800 */
[----:B------:R-:W-:Y:S01]  /*0060*/  ULDC.64 UR4, c[0x0][0x218] ;  /* 0x0000860000047ab9 */ /* 0x000fe20000000a00 */
[----:B------:R-:W1:Y:S01]  /*0070*/  S2R R34, SR_TID.X ;  /* 0x0000000000227919 */ /* 0x000e620000002100 */
[----:B------:R-:W-:-:S05]  /*0080*/  IMAD.U32 R22, RZ, RZ, UR4 ;  /* 0x00000004ff167e24 */ /* 0x000fca000f8e00ff */
[----:B------:R-:W1:Y:S01]  /*0090*/  LDC R5, c[0x0][RZ] ;  /* 0x00000000ff057b82 */ /* 0x000e620000000800 */
[----:B------:R-:W-:Y:S01]  /*00a0*/  IMAD.U32 R23, RZ, RZ, UR5 ;  /* 0x00000005ff177e24 */ /* 0x000fe2000f8e00ff */
[----:B------:R-:W-:Y:S01]  /*00b0*/  HFMA2.MMA R35, -RZ, RZ, 0, 0 ;  /* 0x00000000ff237435 */ /* 0x000fe200000001ff */
[----:B------:R-:W-:-:S04]  /*00c0*/  ULDC.64 UR6, c[0x0][0x210] ;  /* 0x0000840000067ab9 */ /* 0x000fc80000000a00 */
[----:B------:R-:W2:Y:S01]  /*00d0*/  @P0 LDG.E.64 R22, desc[UR8][R22.64] ;  /* 0x0000000816160981 */ /* 0x000ea2000c1e1b00 */
[----:B------:R-:W3:Y:S03]  /*00e0*/  @P0 LDC R7, c[0x0][0x228] ;  /* 0x00008a00ff070b82 */ /* 0x000ee60000000800 */
[----:B0-----:R-:W3:Y:S05]  /*00f0*/  @P0 LDG.E.64 R2, desc[UR8][R42.64] ;  /* 0x000000082a020981 */ /* 0x001eea000c1e1b00 */
[----:B------:R-:W1:Y:S02]  /*0100*/  S2UR UR4, SR_CTAID.X ;  /* 0x00000000000479c3 */ /* 0x000e640000002500 */
[----:B-1----:R-:W-:Y:S01]  /*0110*/  IMAD.WIDE.U32 R34, R5, UR4, R34 ;  /* 0x0000000405227c25 */ /* 0x002fe2000f8e0022 */
[----:B------:R-:W-:-:S04]  /*0120*/  UIADD3 UR6, UP0, UR6, -0x1, URZ ;  /* 0xffffffff06067890 */ /* 0x000fc8000ff1e03f */
[----:B------:R-:W-:Y:S01]  /*0130*/  UIADD3.X UR7, UR7, -0x1, URZ, UP0, !UPT ;  /* 0xffffffff07077890 */ /* 0x000fe200087fe43f */
[----:B---3--:R-:W-:-:S05]  /*0140*/  @P0 IADD3 R42, P1, R2, R7, RZ ;  /* 0x00000007022a0210 */ /* 0x008fca0007f3e0ff */
[----:B------:R-:W-:-:S05]  /*0150*/  @P0 IMAD.X R43, RZ, RZ, R3, P1 ;  /* 0x000000ffff2b0224 */ /* 0x000fca00008e0603 */
[--C-:B------:R-:W-:Y:S01]  /*0160*/  SHF.R.U64 R4, R42, 0x2, R43.reuse ;  /* 0x000000022a047819 */ /* 0x100fe2000000122b */
[----:B------:R-:W-:Y:S01]  /*0170*/  IMAD.WIDE.U32 R6, R34, -0x326172a9, RZ ;  /* 0xcd9e8d5722067825 */ /* 0x000fe200078e00ff */
[----:B------:R-:W-:-:S03]  /*0180*/  SHF.R.U32.HI R3, RZ, 0x2, R43 ;  /* 0x00000002ff037819 */ /* 0x000fc6000001162b */
[----:B------:R-:W-:Y:S01]  /*0190*/  IMAD.WIDE.U32 R4, R4, -0x2daee0ad, RZ ;  /* 0xd2511f5304047825 */ /* 0x000fe200078e00ff */
[----:B--2---:R-:W-:-:S04]  /*01a0*/  LOP3.LUT R8, R7, R3, R22, 0x96, !PT ;  /* 0x0000000307087212 */ /* 0x004fc800078e9616 */
[----:B------:R-:W-:Y:S01]  /*01b0*/  LOP3.LUT R10, R23, R5, R35, 0x96, !PT ;  /* 0x00000005170a7212 */ /* 0x000fe200078e9623 */
[----:B------:R-:W-:Y:S01]  /*01c0*/  IMAD.WIDE.U32 R8, R8, -0x2daee0ad, RZ ;  /* 0xd2511f5308087825 */ /* 0x000fe200078e00ff */
[----:B------:R-:W-:-:S03]  /*01d0*/  IADD3 R2, R22, -0x61c88647, RZ ;  /* 0x9e3779b916027810 */ /* 0x000fc60007ffe0ff */
[----:B------:R-:W-:Y:S02]  /*01e0*/  VIADD R0, R23, 0xbb67ae85 ;  /* 0xbb67ae8517007836 */ /* 0x000fe40000000000 */
[----:B------:R-:W-:-:S03]  /*01f0*/  IMAD.WIDE.U32 R10, R10, -0x326172a9, RZ ;  /* 0xcd9e8d570a0a7825 */ /* 0x000fc600078e00ff */
[----:B------:R-:W-:Y:S02]  /*0200*/  LOP3.LUT R14, R9, R4, R0, 0x96, !PT ;  /* 0x00000004090e7212 */ /* 0x000fe400078e9600 */
[----:B------:R-:W-:Y:S01]  /*0210*/  LOP3.LUT R12, R11, R2, R6, 0x96, !PT ;  /* 0x000000020b0c7212 */ /* 0x000fe200078e9606 */
[----:B------:R-:W-:Y:S02]  /*0220*/  VIADD R3, R22, 0x3c6ef372 ;  /* 0x3c6ef37216037836 */ /* 0x000fe40000000000 */
[----:B------:R-:W-:-:S04]  /*0230*/  IMAD.WIDE.U32 R14, R14, -0x326172a9, RZ ;  /* 0xcd9e8d570e0e7825 */ /* 0x000fc800078e00ff */
[----:B------:R-:W-:-:S04]  /*0240*/  IMAD.WIDE.U32 R12, R12, -0x2daee0ad, RZ ;  /* 0xd2511f530c0c7825 */ /* 0x000fc800078e00ff */
[----:B------:R-:W-:Y:S01]  /*0250*/  VIADD R4, R23, 0x76cf5d0a ;  /* 0x76cf5d0a17047836 */ /* 0x000fe20000000000 */
[----:B------:R-:W-:-:S04]  /*0260*/  LOP3.LUT R10, R15, R10, R3, 0x96, !PT ;  /* 0x0000000a0f0a7212 */ /* 0x000fc800078e9603 */
[----:B------:R-:W-:Y:S01]  /*0270*/  LOP3.LUT R16, R13, R8, R4, 0x96, !PT ;  /* 0x000000080d107212 */ /* 0x000fe200078e9604 */
[----:B------:R-:W-:Y:S01]  /*0280*/  IMAD.WIDE.U32 R10, R10, -0x2daee0ad, RZ ;  /* 0xd2511f530a0a7825 */ /* 0x000fe200078e00ff */
[----:B------:R-:W-:-:S03]  /*0290*/  IADD3 R5, R23, 0x32370b8f, RZ ;  /* 0x32370b8f17057810 */ /* 0x000fc60007ffe0ff */
[----:B------:R-:W-:-:S04]  /*02a0*/  IMAD.WIDE.U32 R16, R16, -0x326172a9, RZ ;  /* 0xcd9e8d5710107825 */ /* 0x000fc800078e00ff */
[----:B------:R-:W-:Y:S01]  /*02b0*/  VIADD R6, R22, 0xdaa66d2b ;  /* 0xdaa66d2b16067836 */ /* 0x000fe20000000000 */
[----:B------:R-:W-:-:S04]  /*02c0*/  LOP3.LUT R15, R11, R12, R5, 0x96, !PT ;  /* 0x0000000c0b0f7212 */ /* 0x000fc800078e9605 */
        /* <DEDUP_REMOVED lines=14> */
[----:B------:R-:W-:-:S03]  /*03b0*/  IADD3 R11, R22, -0x4ab325aa, RZ ;  /* 0xb54cda56160b7810 */ /* 0x000fc60007ffe0ff */
[----:B------:R-:W-:-:S04]  /*03c0*/  IMAD.WIDE.U32 R24, R24, -0x2daee0ad, RZ ;  /* 0xd2511f5318187825 */ /* 0x000fc800078e00ff */
[----:B------:R-:W-:Y:S01]  /*03d0*/  VIADD R12, R23, 0x646e171e ;  /* 0x646e171e170c7836 */ /* 0x000fe20000000000 */
[----:B------:R-:W-:-:S04]  /*03e0*/  LOP3.LUT R40, R17, R20, R11, 0x96, !PT ;  /* 0x0000001411287212 */ /* 0x000fc800078e960b */
[----:B------:R-:W-:Y:S01]  /*03f0*/  LOP3.LUT R44, R25, R18, R12, 0x96, !PT ;  /* 0x00000012192c7212 */ /* 0x000fe200078e960c */
[----:B------:R-:W-:Y:S01]  /*0400*/  IMAD.WIDE.U32 R40, R40, -0x2daee0ad, RZ ;  /* 0xd2511f5328287825 */ /* 0x000fe200078e00ff */
[----:B------:R-:W-:-:S03]  /*0410*/  IADD3 R14, R22, 0x5384540f, RZ ;  /* 0x5384540f160e7810 */ /* 0x000fc60007ffe0ff */
[----:B------:R-:W-:Y:S02]  /*0420*/  VIADD R13, R23, 0x1fd5c5a3 ;  /* 0x1fd5c5a3170d7836 */ /* 0x000fe40000000000 */
[----:B------:R-:W-:-:S03]  /*0430*/  IMAD.WIDE.U32 R44, R44, -0x326172a9, RZ ;  /* 0xcd9e8d572c2c7825 */ /* 0x000fc600078e00ff */
[----:B------:R-:W-:Y:S02]  /*0440*/  LOP3.LUT R36, R41, R24, R13, 0x96, !PT ;  /* 0x0000001829247212 */ /* 0x000fe400078e960d */
[----:B------:R-:W-:Y:S01]  /*0450*/  LOP3.LUT R24, R45, R16, R14, 0x96, !PT ;  /* 0x000000102d187212 */ /* 0x000fe200078e960e */
[----:B------:R-:W-:Y:S01]  /*0460*/  VIADD R15, R22, 0xf1bbcdc8 ;  /* 0xf1bbcdc8160f7836 */ /* 0x000fe20000000000 */
[----:B------:R-:W-:Y:S01]  /*0470*/  ISETP.NE.U32.AND P0, PT, RZ, UR7, PT ;  /* 0x00000007ff007c0c */ /* 0x000fe2000bf05070 */
[----:B------:R-:W-:-:S04]  /*0480*/  IMAD.WIDE.U32 R36, R36, -0x326172a9, RZ ;  /* 0xcd9e8d5724247825 */ /* 0x000fc800078e00ff */
[----:B------:R-:W-:-:S04]  /*0490*/  IMAD.WIDE.U32 R24, R24, -0x2daee0ad, RZ ;  /* 0xd2511f5318187825 */ /* 0x000fc800078e00ff */
[----:B------:R-:W-:Y:S01]  /*04a0*/  VIADD R16, R23, 0xdb3d7428 ;  /* 0xdb3d742817107836 */ /* 0x000fe20000000000 */
[----:B------:R-:W-:-:S04]  /*04b0*/  LOP3.LUT R44, R37, R44, R15, 0x96, !PT ;  /* 0x0000002c252c7212 */ /* 0x000fc800078e960f */
[----:B------:R-:W-:Y:S01]  /*04c0*/  LOP3.LUT R40, R25, R40, R16, 0x96, !PT ;  /* 0x0000002819287212 */ /* 0x000fe200078e9610 */
[----:B------:R-:W-:Y:S01]  /*04d0*/  VIADD R19, R23, 0x96a522ad ;  /* 0x96a522ad17137836 */ /* 0x000fe20000000000 */
[----:B------:R-:W-:Y:S01]  /*04e0*/  IADD3 R20, R22, -0x700cb87f, RZ ;  /* 0x8ff3478116147810 */ /* 0x000fe20007ffe0ff */
[----:B------:R-:W-:-:S04]  /*04f0*/  IMAD.HI.U32 R25, R44, -0x2daee0ad, RZ ;  /* 0xd2511f532c197827 */ /* 0x000fc800078e00ff */
[----:B------:R-:W-:Y:S01]  /*0500*/  IMAD.HI.U32 R27, R40, -0x326172a9, RZ ;  /* 0xcd9e8d57281b7827 */ /* 0x000fe200078e00ff */
[----:B------:R-:W-:-:S03]  /*0510*/  MOV R17, R34 ;  /* 0x0000002200117202 */ /* 0x000fc60000000f00 */
[--C-:B------:R-:W-:Y:S01]  /*0520*/  IMAD.MOV.U32 R18, RZ, RZ, R35.reuse ;  /* 0x000000ffff127224 */ /* 0x100fe200078e0023 */
[----:B------:R-:W-:Y:S01]  /*0530*/  LOP3.LUT R36, R27, R36, R20, 0x96, !PT ;  /* 0x000000241b247212 */ /* 0x000fe200078e9614 */
[----:B------:R-:W-:Y:S01]  /*0540*/  IMAD.MOV.U32 R21, RZ, RZ, R35 ;  /* 0x000000ffff157224 */ /* 0x000fe200078e0023 */
[----:B------:R-:W-:Y:S01]  /*0550*/  LOP3.LUT R35, R25, R24, R19, 0x96, !PT ;  /* 0x0000001819237212 */ /* 0x000fe200078e9613 */
[----:B------:R-:W-:Y:S06]  /*0560*/  @!P0 BRA `(.L_x_19) ;  /* 0x0000000000248947 */ /* 0x000fec0003800000 */
[----:B------:R-:W-:Y:S01]  /*0570*/  ULDC UR4, c[0x0][0x0] ;  /* 0x0000000000047ab9 */ /* 0x000fe20000000800 */
[----:B------:R-:W-:Y:S01]  /*0580*/  ULDC UR5, c[0x0][0xc] ;  /* 0x0000030000057ab9 */ /* 0x000fe20000000800 */
[----:B------:R-:W-:Y:S01]  /*0590*/  MOV R28, 0x5d0 ;  /* 0x000005d0001c7802 */ /* 0x000fe20000000f00 */
[----:B------:R-:W-:-:S04]  /*05a0*/  UIMAD UR4, UR4, UR5, URZ ;  /* 0x00000005040472a4 */ /* 0x000fc8000f8e023f */
[----:B------:R-:W-:-:S12]  /*05b0*/  USHF.L.U32 UR4, UR4, 0x2, URZ ;  /* 0x0000000204047899 */ /* 0x000fd8000800063f */
[----:B------:R-:W-:Y:S05]  /*05c0*/  CALL.REL.NOINC `($__internal_1_$__cuda_sm20_div_s64) ;  /* 0x0000000c00907944 */ /* 0x000fea0003c00000 */
[----:B------:R-:W-:Y:S01]  /*05d0*/  IMAD.MOV.U32 R24, RZ, RZ, R26 ;  /* 0x000000ffff187224 */ /* 0x000fe200078e001a */
[----:B------:R-:W-:Y:S01]  /*05e0*/  MOV R25, R27 ;  /* 0x0000001b00197202 */ /* 0x000fe20000000f00 */
[----:B------:R-:W-:Y:S06]  /*05f0*/  BRA `(.L_x_20) ;  /* 0x00000000005c7947 */ /* 0x000fec0003800000 */
.L_x_19:
[----:B------:R-:W0:Y:S08]  /*0600*/  LDC R24, c[0x0][RZ] ;  /* 0x00000000ff187b82 */ /* 0x000e300000000800 */
[----:B------:R-:W0:Y:S02]  /*0610*/  LDC R25, c[0x0][0xc] ;  /* 0x00000300ff197b82 */ /* 0x000e240000000800 */
[----:B0-----:R-:W-:-:S04]  /*0620*/  IMAD R24, R24, R25, RZ ;  /* 0x0000001918187224 */ /* 0x001fc800078e02ff */
[----:B------:R-:W-:-:S04]  /*0630*/  IMAD.SHL.U32 R26, R24, 0x4, RZ ;  /* 0x00000004181a7824 */ /* 0x000fc800078e00ff */
[----:B------:R-:W0:Y:S01]  /*0640*/  I2F.U32.RP R27, R26 ;  /* 0x0000001a001b7306 */ /* 0x000e220000209000 */
[----:B------:R-:W-:Y:S02]  /*0650*/  IADD3 R29, RZ, -R26, RZ ;  /* 0x8000001aff1d7210 */ /* 0x000fe40007ffe0ff */
[----:B------:R-:W-:-:S05]  /*0660*/  ISETP.NE.U32.AND P2, PT, R26, RZ, PT ;  /* 0x000000ff1a00720c */ /* 0x000fca0003f45070 */
[----:B0-----:R-:W0:Y:S02]  /*0670*/  MUFU.RCP R27, R27 ;  /* 0x0000001b001b7308 */ /* 0x001e240000001000 */
[----:B0-----:R-:W-:-:S06]  /*0680*/  VIADD R24, R27, 0xffffffe ;  /* 0x0ffffffe1b187836 */ /* 0x001fcc0000000000 */
[----:B------:R0:W1:Y:S02]  /*0690*/  F2I.FTZ.U32.TRUNC.NTZ R25, R24 ;  /* 0x0000001800197305 */ /* 0x000064000021f000 */
[----:B0-----:R-:W-:Y:S02]  /*06a0*/  IMAD.MOV.U32 R24, RZ, RZ, RZ ;  /* 0x000000ffff187224 */ /* 0x001fe400078e00ff */
        /* <DEDUP_REMOVED lines=8> */
[----:B------:R-:W-:Y:S02]  /*0730*/  ISETP.GE.U32.AND P1, PT, R25, R26, PT ;  /* 0x0000001a1900720c */ /* 0x000fe40003f26070 */
[----:B------:R-:W-:-:S11]  /*0740*/  MOV R25, RZ ;  /* 0x000000ff00197202 */ /* 0x000fd60000000f00 */
[----:B------:R-:W-:Y:S01]  /*0750*/  @P1 VIADD R24, R24, 0x1 ;  /* 0x0000000118181836 */ /* 0x000fe20000000000 */
[----:B------:R-:W-:-:S07]  /*0760*/  @!P2 LOP3.LUT R24, RZ, R26, RZ, 0x33, !PT ;  /* 0x0000001aff18a212 */ /* 0x000fce00078e33ff */
.L_x_20:
[----:B------:R-:W-:Y:S01]  /*0770*/  ULDC UR4, c[0x0][0x0] ;  /* 0x0000000000047ab9 */ /* 0x000fe20000000800 */
[----:B------:R-:W-:Y:S01]  /*0780*/  ULDC UR5, c[0x0][0xc] ;  /* 0x0000030000057ab9 */ /* 0x000fe20000000800 */
[----:B------:R-:W-:Y:S01]  /*0790*/  IADD3 R24, P0, R24, 0x1, RZ ;  /* 0x0000000118187810 */ /* 0x000fe20007f1e0ff */
[----:B------:R-:W-:-:S04]  /*07a0*/  UIMAD.WIDE.U32 UR4, UR4, UR5, URZ ;  /* 0x00000005040472a5 */ /* 0x000fc8000f8e003f */
[----:B------:R-:W-:Y:S02]  /*07b0*/  IMAD.X R26, RZ, RZ, R25, P0 ;  /* 0x000000ffff1a7224 */ /* 0x000fe400000e0619 */
[C---:B------:R-:W-:Y:S02]  /*07c0*/  IMAD R27, R24.reuse, UR5, RZ ;  /* 0x00000005181b7c24 */ /* 0x040fe4000f8e02ff */
[----:B------:R-:W-:-:S04]  /*07d0*/  IMAD.WIDE.U32 R24, R24, UR4, RZ ;  /* 0x0000000418187c25 */ /* 0x000fc8000f8e00ff */
[----:B------:R-:W-:Y:S02]  /*07e0*/  IMAD R27, R26, UR4, R27 ;  /* 0x000000041a1b7c24 */ /* 0x000fe4000f8e021b */
[----:B------:R-:W-:-:S03]  /*07f0*/  IMAD.SHL.U32 R38, R24, 0x4, RZ ;  /* 0x0000000418267824 */ /* 0x000fc600078e00ff */
[----:B------:R-:W-:Y:S02]  /*0800*/  IADD3 R37, R25, R27, RZ ;  /* 0x0000001b19257210 */ /* 0x000fe40007ffe0ff */
[----:B------:R-:W-:Y:S02]  /*0810*/  ISETP.GE.U32.AND P0, PT, R17, R38, PT ;  /* 0x000000261100720c */ /* 0x000fe40003f06070 */
[----:B------:R-:W-:-:S04]  /*0820*/  SHF.L.U64.HI R37, R24, 0x2, R37 ;  /* 0x0000000218257819 */ /* 0x000fc80000010225 */
[----:B------:R-:W-:-:S13]  /*0830*/  ISETP.GE.AND.EX P0, PT, R18, R37, PT, P0 ;  /* 0x000000251200720c */ /* 0x000fda0003f06300 */
[----:B------:R-:W-:Y:S05]  /*0840*/  @P0 EXIT ;  /* 0x000000000000094d */ /* 0x000fea0003800000 */
[----:B------:R-:W-:Y:S01]  /*0850*/  IMAD.MOV.U32 R24, RZ, RZ, -0x10000000 ;  /* 0xf0000000ff187424 */ /* 0x000fe200078e00ff */
[----:B------:R-:W-:Y:S01]  /*0860*/  ULDC.64 UR4, c[0x0][0x248] ;  /* 0x0000920000047ab9 */ /* 0x000fe20000000a00 */
[----:B------:R-:W-:Y:S01]  /*0870*/  IMAD.MOV.U32 R25, RZ, RZ, 0x380fffff ;  /* 0x380fffffff197424 */ /* 0x000fe200078e00ff */
[----:B------:R-:W0:Y:S01]  /*0880*/  F2F.F32.F64 R26, UR4 ;  /* 0x00000004001a7d10 */ /* 0x000e220008301000 */
[--C-:B------:R-:W-:Y:S01]  /*0890*/  SHF.R.U32.HI R39, RZ, 0x2, R43.reuse ;  /* 0x00000002ff277819 */ /* 0x100fe2000001162b */
[----:B------:R-:W-:Y:S01]  /*08a0*/  IMAD R40, R40, -0x326172a9, RZ ;  /* 0xcd9e8d5728287824 */ /* 0x000fe200078e02ff */
[C---:B------:R-:W-:Y:S01]  /*08b0*/  SHF.R.U64 R41, R42.reuse, 0x2, R43 ;  /* 0x000000022a297819 */ /* 0x040fe2000000122b */
[----:B------:R-:W-:Y:S01]  /*08c0*/  ULDC.64 UR6, c[0x0][0x238] ;  /* 0x00008e0000067ab9 */ /* 0x000fe20000000a00 */
[----:B------:R-:W-:Y:S01]  /*08d0*/  DSETP.LEU.AND P0, PT, R24, |UR4|, PT ;  /* 0x4000000418007e2a */ /* 0x000fe2000bf0b000 */
[----:B------:R-:W-:Y:S01]  /*08e0*/  LOP3.LUT R42, R42, 0x3, RZ, 0xc0, !PT ;  /* 0x000000032a2a7812 */ /* 0x000fe200078ec0ff */
[----:B------:R-:W1:Y:S01]  /*08f0*/  LDC.64 R24, c[0x0][0x210] ;  /* 0x00008400ff187b82 */ /* 0x000e620000000a00 */
[----:B------:R-:W-:-:S11]  /*0900*/  ULDC UR5, c[0x0][0x240] ;  /* 0x0000900000057ab9 */ /* 0x000fd60000000800 */
[----:B0-----:R-:W-:-:S04]  /*0910*/  @!P0 FMUL R26, R26, 1.175494350822287508e-38 ;  /* 0x008000001a1a8820 */ /* 0x001fc80000400000 */
[----:B------:R-:W-:-:S07]  /*0920*/  FADD.FTZ R43, -R26, 1 ;  /* 0x3f8000001a2b7421 */ /* 0x000fce0000010100 */
.L_x_32:
[----:B------:R-:W-:Y:S01]  /*0930*/  IADD3 R41, R41, 0x1, RZ ;  /* 0x0000000129297810 */ /* 0x000fe20007ffe0ff */
[----:B------:R-:W-:Y:S03]  /*0940*/  BSSY B0, `(.L_x_21) ;  /* 0x000000c000007945 */ /* 0x000fe60003800000 */
[C---:B------:R-:W-:Y:S01]  /*0950*/  ISETP.NE.AND P0, PT, R41.reuse, RZ, PT ;  /* 0x000000ff2900720c */ /* 0x040fe20003f05270 */
[----:B01----:R-:W-:-:S12]  /*0960*/  IMAD.HI.U32 R27, R41, -0x2daee0ad, RZ ;  /* 0xd2511f53291b7827 */ /* 0x003fd800078e00ff */
[----:B------:R-:W-:Y:S05]  /*0970*/  @P0 BRA `(.L_x_22) ;  /* 0x0000000000200947 */ /* 0x000fea0003800000 */
[----:B------:R-:W-:-:S05]  /*0980*/  VIADD R39, R39, 0x1 ;  /* 0x0000000127277836 */ /* 0x000fca0000000000 */
[----:B------:R-:W-:-:S13]  /*0990*/  ISETP.NE.AND P0, PT, R39, RZ, PT ;  /* 0x000000ff2700720c */ /* 0x000fda0003f05270 */
[----:B------:R-:W-:Y:S01]  /*09a0*/  @!P0 VIADD R34, R34, 0x1 ;  /* 0x0000000122228836 */ /* 0x000fe20000000000 */
[----:B------:R-:W-:Y:S01]  /*09b0*/  @!P0 IADD3 R26, R21, 0x1, RZ ;  /* 0x00000001151a8810 */ /* 0x000fe20007ffe0ff */
[----:B------:R-:W-:-:S03]  /*09c0*/  @!P0 IMAD.MOV.U32 R39, RZ, RZ, RZ ;  /* 0x000000ffff278224 */ /* 0x000fc600078e00ff */
[----:B------:R-:W-:-:S13]  /*09d0*/  ISETP.NE.AND P1, PT, R34, RZ, !P0 ;  /* 0x000000ff2200720c */ /* 0x000fda0004725270 */
[----:B------:R-:W-:-:S05]  /*09e0*/  @P1 IMAD.MOV R26, RZ, RZ, R21 ;  /* 0x000000ffff1a1224 */ /* 0x000fca00078e0215 */
[----:B------:R-:W-:-:S07]  /*09f0*/  @!P0 MOV R21, R26 ;  /* 0x0000001a00158202 */ /* 0x000fce0000000f00 */
.L_x_22:
[----:B------:R-:W-:Y:S05]  /*0a00*/  BSYNC B0 ;  /* 0x0000000000007941 */ /* 0x000fea0003800000 */
.L_x_21:
[----:B------:R-:W-:Y:S01]  /*0a10*/  IMAD.HI.U32 R26, R34, -0x326172a9, RZ ;  /* 0xcd9e8d57221a7827 */ /* 0x000fe200078e00ff */
[----:B------:R-:W-:Y:S02]  /*0a20*/  LOP3.LUT R27, R27, R21, R23, 0x96, !PT ;  /* 0x000000151b1b7212 */ /* 0x000fe400078e9617 */
[----:B------:R-:W-:Y:S01]  /*0a30*/  ISETP.NE.AND P0, PT, R42, 0x1, PT ;  /* 0x000000012a00780c */ /* 0x000fe20003f05270 */
[----:B------:R-:W-:Y:S01]  /*0a40*/  IMAD R29, R34, -0x326172a9, RZ ;  /* 0xcd9e8d57221d7824 */ /* 0x000fe200078e02ff */
[----:B------:R-:W-:Y:S01]  /*0a50*/  LOP3.LUT R26, R26, R39, R22, 0x96, !PT ;  /* 0x000000271a1a7212 */ /* 0x000fe200078e9616 */
[----:B------:R-:W-:-:S04]  /*0a60*/  IMAD.WIDE.U32 R30, R27, -0x326172a9, RZ ;  /* 0xcd9e8d571b1e7825 */ /* 0x000fc800078e00ff */
[----:B------:R-:W-:Y:S01]  /*0a70*/  IMAD R45, R41, -0x2daee0ad, RZ ;  /* 0xd2511f53292d7824 */ /* 0x000fe200078e02ff */
[----:B------:R-:W-:Y:S01]  /*0a80*/  LOP3.LUT R29, R31, R29, R2, 0x96, !PT ;  /* 0x0000001d1f1d7212 */ /* 0x000fe200078e9602 */
[----:B------:R-:W-:-:S04]  /*0a90*/  IMAD.WIDE.U32 R32, R26, -0x2daee0ad, RZ ;  /* 0xd2511f531a207825 */ /* 0x000fc800078e00ff */
[----:B------:R-:W-:Y:S01]  /*0aa0*/  IMAD.WIDE.U32 R28, R29, -0x2daee0ad, RZ ;  /* 0xd2511f531d1c7825 */ /* 0x000fe200078e00ff */
[----:B------:R-:W-:-:S03]  /*0ab0*/  LOP3.LUT R26, R33, R45, R0, 0x96, !PT ;  /* 0x0000002d211a7212 */ /* 0x000fc600078e9600 */
[----:B------:R-:W-:Y:S01]  /*0ac0*/  IMAD.MOV.U32 R46, RZ, RZ, R35 ;  /* 0x000000ffff2e7224 */ /* 0x000fe200078e0023 */
[----:B------:R-:W-:Y:S01]  /*0ad0*/  LOP3.LUT R31, R29, R32, R4, 0x96, !PT ;  /* 0x000000201d1f7212 */ /* 0x000fe200078e9604 */
[----:B------:R-:W-:-:S05]  /*0ae0*/  IMAD.WIDE.U32 R26, R26, -0x326172a9, RZ ;  /* 0xcd9e8d571a1a7825 */ /* 0x000fca00078e00ff */
[----:B------:R-:W-:Y:S01]  /*0af0*/  LOP3.LUT R32, R27, R30, R3, 0x96, !PT ;  /* 0x0000001e1b207212 */ /* 0x000fe200078e9603 */
[----:B------:R-:W-:-:S04]  /*0b00*/  IMAD.WIDE.U32 R30, R31, -0x326172a9, RZ ;  /* 0xcd9e8d571f1e7825 */ /* 0x000fc800078e00ff */
[----:B------:R-:W-:Y:S01]  /*0b10*/  IMAD.WIDE.U32 R32, R32, -0x2daee0ad, RZ ;  /* 0xd2511f5320207825 */ /* 0x000fe200078e00ff */
[----:B------:R-:W-:-:S04]  /*0b20*/  LOP3.LUT R29, R31, R26, R6, 0x96, !PT ;  /* 0x0000001a1f1d7212 */ /* 0x000fc800078e9606 */
        /* <DEDUP_REMOVED lines=19> */
[----:B------:R-:W-:-:S03]  /*0c60*/  LOP3.LUT R31, R27, R32, R16, 0x96, !PT ;  /* 0x000000201b1f7212 */ /* 0x000fc600078e9610 */
[----:B------:R-:W-:Y:S01]  /*0c70*/  IMAD R33, R44, -0x2daee0ad, RZ ;  /* 0xd2511f532c217824 */ /* 0x000fe200078e02ff */
[----:B------:R-:W-:Y:S01]  /*0c80*/  LOP3.LUT R44, R29, R30, R15, 0x96, !PT ;  /* 0x0000001e1d2c7212 */ /* 0x000fe200078e960f */
[----:B------:R-:W-:-:S03]  /*0c90*/  IMAD.WIDE.U32 R30, R31, -0x326172a9, RZ ;  /* 0xcd9e8d571f1e7825 */ /* 0x000fc600078e00ff */
[----:B------:R-:W-:Y:S01]  /*0ca0*/  MOV R45, R33 ;  /* 0x00000021002d7202 */ /* 0x000fe20000000f00 */
[----:B------:R-:W-:Y:S01]  /*0cb0*/  IMAD.HI.U32 R29, R44, -0x2daee0ad, RZ ;  /* 0xd2511f532c1d7827 */ /* 0x000fe200078e00ff */
[----:B------:R-:W-:-:S04]  /*0cc0*/  LOP3.LUT R28, R31, R28, R20, 0x96, !PT ;  /* 0x0000001c1f1c7212 */ /* 0x000fc800078e9614 */
[----:B------:R-:W-:Y:S01]  /*0cd0*/  LOP3.LUT R29, R29, R26, R19, 0x96, !PT ;  /* 0x0000001a1d1d7212 */ /* 0x000fe200078e9613 */
[----:B------:R-:W-:Y:S02]  /*0ce0*/  IMAD.MOV.U32 R26, RZ, RZ, R40 ;  /* 0x000000ffff1a7224 */ /* 0x000fe400078e0028 */
[----:B------:R-:W-:Y:S01]  /*0cf0*/  IMAD.MOV.U32 R32, RZ, RZ, R28 ;  /* 0x000000ffff207224 */ /* 0x000fe200078e001c */
[----:B------:R-:W-:Y:S06]  /*0d00*/  @!P0 BRA `(.L_x_23) ;  /* 0x0000000000408947 */ /* 0x000fec0003800000 */
[----:B------:R-:W-:-:S13]  /*0d10*/  ISETP.NE.AND P0, PT, R42, 0x2, PT ;  /* 0x000000022a00780c */ /* 0x000fda0003f05270 */
[----:B------:R-:W-:Y:S05]  /*0d20*/  @!P0 BRA `(.L_x_24) ;  /* 0x0000000000288947 */ /* 0x000fea0003800000 */
[----:B------:R-:W-:Y:S01]  /*0d30*/  ISETP.NE.AND P0, PT, R42, 0x3, PT ;  /* 0x000000032a00780c */ /* 0x000fe20003f05270 */
[----:B------:R-:W-:Y:S01]  /*0d40*/  IMAD.MOV.U32 R26, RZ, RZ, R33 ;  /* 0x000000ffff1a7224 */ /* 0x000fe200078e0021 */
[----:B------:R-:W-:Y:S01]  /*0d50*/  MOV R46, R28 ;  /* 0x0000001c002e7202 */ /* 0x000fe20000000f00 */
[----:B------:R-:W-:Y:S02]  /*0d60*/  IMAD.MOV.U32 R45, RZ, RZ, R30 ;  /* 0x000000ffff2d7224 */ /* 0x000fe400078e001e */
[----:B------:R-:W-:-:S08]  /*0d70*/  IMAD.MOV.U32 R32, RZ, RZ, R29 ;  /* 0x000000ffff207224 */ /* 0x000fd000078e001d */
[----:B------:R-:W-:Y:S01]  /*0d80*/  @P0 MOV R26, R36 ;  /* 0x00000024001a0202 */ /* 0x000fe20000000f00 */
[----:B------:R-:W-:Y:S01]  /*0d90*/  @P0 IMAD.MOV.U32 R46, RZ, RZ, R40 ;  /* 0x000000ffff2e0224 */ /* 0x000fe200078e0028 */
[----:B------:R-:W-:Y:S01]  /*0da0*/  @P0 MOV R32, R33 ;  /* 0x0000002100200202 */ /* 0x000fe20000000f00 */
[----:B------:R-:W-:Y:S01]  /*0db0*/  @P0 IMAD.MOV.U32 R45, RZ, RZ, R35 ;  /* 0x000000ffff2d0224 */ /* 0x000fe200078e0023 */
[----:B------:R-:W-:Y:S06]  /*0dc0*/  BRA `(.L_x_23) ;  /* 0x0000000000107947 */ /* 0x000fec0003800000 */
.L_x_24:
[----:B------:R-:W-:Y:S01]  /*0dd0*/  IMAD.MOV.U32 R26, RZ, RZ, R35 ;  /* 0x000000ffff1a7224 */ /* 0x000fe200078e0023 */
[----:B------:R-:W-:Y:S01]  /*0de0*/  MOV R45, R28 ;  /* 0x0000001c002d7202 */ /* 0x000fe20000000f00 */
[----:B------:R-:W-:Y:S02]  /*0df0*/  IMAD.MOV.U32 R46, RZ, RZ, R33 ;  /* 0x000000ffff2e7224 */ /* 0x000fe400078e0021 */
[----:B------:R-:W-:-:S07]  /*0e00*/  IMAD.MOV.U32 R32, RZ, RZ, R30 ;  /* 0x000000ffff207224 */ /* 0x000fce00078e001e */
.L_x_23:
[----:B-1----:R-:W-:Y:S01]  /*0e10*/  ISETP.GE.U32.AND P0, PT, R17, R24, PT ;  /* 0x000000181100720c */ /* 0x002fe20003f06070 */
[----:B------:R-:W-:Y:S01]  /*0e20*/  BSSY B0, `(.L_x_25) ;  /* 0x0000012000007945 */ /* 0x000fe20003800000 */
[----:B------:R-:W-:Y:S02]  /*0e30*/  IMAD.MOV.U32 R33, RZ, RZ, 0x2f800000 ;  /* 0x2f800000ff217424 */ /* 0x000fe400078e00ff */
[----:B------:R-:W-:-:S13]  /*0e40*/  ISETP.GE.AND.EX P0, PT, R18, R25, PT, P0 ;  /* 0x000000191200720c */ /* 0x000fda0003f06300 */
[----:B------:R-:W-:Y:S05]  /*0e50*/  @P0 BRA `(.L_x_26) ;  /* 0x0000000000380947 */ /* 0x000fea0003800000 */
[----:B------:R-:W0:Y:S01]  /*0e60*/  MUFU.LG2 R27, R43 ;  /* 0x0000002b001b7308 */ /* 0x000e220000000c00 */
[----:B------:R-:W-:-:S05]  /*0e70*/  I2FP.F32.U32 R26, R26 ;  /* 0x0000001a001a7245 */ /* 0x000fca0000201000 */
[----:B------:R-:W-:-:S06]  /*0e80*/  FFMA.FTZ R35, R26, R33, 1.1641532182693481445e-10 ;  /* 0x2f0000001a237423 */ /* 0x000fcc0000010021 */
[----:B------:R-:W1:Y:S01]  /*0e90*/  MUFU.LG2 R35, R35 ;  /* 0x0000002300237308 */ /* 0x000e620000000c00 */
[----:B0-----:R-:W-:-:S07]  /*0ea0*/  FMUL.FTZ R36, R27, 0.69314718246459960938 ;  /* 0x3f3172181b247820 */ /* 0x001fce0000410000 */
[----:B------:R-:W0:Y:S01]  /*0eb0*/  MUFU.RCP R27, R36 ;  /* 0x00000024001b7308 */ /* 0x000e220000001000 */
[----:B-1----:R-:W-:-:S04]  /*0ec0*/  FMUL.FTZ R26, R35, 0.69314718246459960938 ;  /* 0x3f317218231a7820 */ /* 0x002fc80000410000 */
[----:B0-----:R-:W-:Y:S01]  /*0ed0*/  FMUL.FTZ R40, R26, R27 ;  /* 0x0000001b1a287220 */ /* 0x001fe20000410000 */
[----:B------:R-:W-:-:S05]  /*0ee0*/  IMAD R27, R17, UR5, RZ ;  /* 0x00000005111b7c24 */ /* 0x000fca000f8e02ff */
[----:B------:R-:W0:Y:S01]  /*0ef0*/  FRND.FTZ.CEIL R40, R40 ;  /* 0x0000002800287307 */ /* 0x000e220000219000 */
[----:B------:R-:W-:-:S04]  /*0f00*/  IADD3 R26, P0, R27, UR6, RZ ;  /* 0x000000061b1a7c10 */ /* 0x000fc8000ff1e0ff */
[----:B------:R-:W-:Y:S02]  /*0f10*/  LEA.HI.X.SX32 R27, R27, UR7, 0x1, P0 ;  /* 0x000000071b1b7c11 */ /* 0x000fe400080f0eff */
[----:B0-----:R-:W-:-:S05]  /*0f20*/  F2FP.BF16.F32.PACK_AB R47, RZ, R40 ;  /* 0x00000028ff2f723e */ /* 0x001fca00000010ff */
[----:B------:R0:W-:Y:S02]  /*0f30*/  STG.E.U16 desc[UR8][R26.64], R47 ;  /* 0x0000002f1a007986 */ /* 0x0001e4000c101508 */
.L_x_26:
[----:B------:R-:W-:Y:S05]  /*0f40*/  BSYNC B0 ;  /* 0x0000000000007941 */ /* 0x000fea0003800000 */
.L_x_25:
[----:B------:R-:W-:Y:S01]  /*0f50*/  ULDC UR4, c[0x0][0xc] ;  /* 0x0000030000047ab9 */ /* 0x000fe20000000800 */
[----:B------:R-:W1:Y:S01]  /*0f60*/  LDC R36, c[0x0][RZ] ;  /* 0x00000000ff247b82 */ /* 0x000e620000000800 */
[----:B------:R-:W-:Y:S01]  /*0f70*/  BSSY B0, `(.L_x_27) ;  /* 0x000001f000007945 */ /* 0x000fe20003800000 */
[----:B-1----:R-:W-:-:S04]  /*0f80*/  IMAD R36, R36, UR4, RZ ;  /* 0x0000000424247c24 */ /* 0x002fc8000f8e02ff */
[C---:B0-----:R-:W-:Y:S01]  /*0f90*/  IMAD R26, R36.reuse, 0x3, RZ ;  /* 0x00000003241a7824 */ /* 0x041fe200078e02ff */
[CC--:B------:R-:W-:Y:S02]  /*0fa0*/  IADD3 R27, P0, R36.reuse, R17.reuse, RZ ;  /* 0x00000011241b7210 */ /* 0x0c0fe40007f1e0ff */
[-C--:B------:R-:W-:Y:S02]  /*0fb0*/  LEA R47, P4, R36, R17.reuse, 0x1 ;  /* 0x00000011242f7211 */ /* 0x080fe400078808ff */
[----:B------:R-:W-:Y:S02]  /*0fc0*/  ISETP.GE.U32.AND P2, PT, R27, R24, PT ;  /* 0x000000181b00720c */ /* 0x000fe40003f46070 */
[----:B------:R-:W-:Y:S01]  /*0fd0*/  IADD3.X R48, RZ, R18, RZ, P0, !PT ;  /* 0x00000012ff307210 */ /* 0x000fe200007fe4ff */
[----:B------:R-:W-:Y:S01]  /*0fe0*/  IMAD.X R40, RZ, RZ, R18, P4 ;  /* 0x000000ffff287224 */ /* 0x000fe200020e0612 */
[----:B------:R-:W-:Y:S02]  /*0ff0*/  IADD3 R35, P3, R26, R17, RZ ;  /* 0x000000111a237210 */ /* 0x000fe40007f7e0ff */
[----:B------:R-:W-:-:S02]  /*1000*/  ISETP.GE.AND.EX P2, PT, R48, R25, PT, P2 ;  /* 0x000000193000720c */ /* 0x000fc40003f46320 */
[-C--:B------:R-:W-:Y:S01]  /*1010*/  ISETP.GE.U32.AND P0, PT, R35, R24.reuse, PT ;  /* 0x000000182300720c */ /* 0x080fe20003f06070 */
[----:B------:R-:W-:Y:S01]  /*1020*/  IMAD.X R26, RZ, RZ, R18, P3 ;  /* 0x000000ffff1a7224 */ /* 0x000fe200018e0612 */
[----:B------:R-:W-:-:S04]  /*1030*/  ISETP.GE.U32.AND P1, PT, R47, R24, PT ;  /* 0x000000182f00720c */ /* 0x000fc80003f26070 */
[-C--:B------:R-:W-:Y:S02]  /*1040*/  ISETP.GE.AND.EX P0, PT, R26, R25.reuse, PT, P0 ;  /* 0x000000191a00720c */ /* 0x080fe40003f06300 */
[----:B------:R-:W-:Y:S02]  /*1050*/  I2FP.F32.U32 R26, R46 ;  /* 0x0000002e001a7245 */ /* 0x000fe40000201000 */
[----:B------:R-:W-:Y:S02]  /*1060*/  ISETP.GE.AND.EX P1, PT, R40, R25, PT, P1 ;  /* 0x000000192800720c */ /* 0x000fe40003f26310 */
[----:B------:R-:W-:Y:S01]  /*1070*/  I2FP.F32.U32 R40, R45 ;  /* 0x0000002d00287245 */ /* 0x000fe20000201000 */
[----:B------:R-:W-:Y:S01]  /*1080*/  FFMA.FTZ R48, R26, R33, 1.1641532182693481445e-10 ;  /* 0x2f0000001a307423 */ /* 0x000fe20000010021 */
[----:B------:R-:W-:Y:S09]  /*1090*/  @P2 BRA `(.L_x_28) ;  /* 0x0000000000302947 */ /* 0x000ff20003800000 */
[----:B------:R-:W0:Y:S01]  /*10a0*/  MUFU.LG2 R45, R43 ;  /* 0x0000002b002d7308 */ /* 0x000e220000000c00 */
[----:B------:R-:W-:-:S07]  /*10b0*/  IMAD R27, R27, UR5, RZ ;  /* 0x000000051b1b7c24 */ /* 0x000fce000f8e02ff */
[----:B------:R-:W1:Y:S01]  /*10c0*/  MUFU.LG2 R26, R48 ;  /* 0x00000030001a7308 */ /* 0x000e620000000c00 */
[----:B0-----:R-:W-:-:S07]  /*10d0*/  FMUL.FTZ R49, R45, 0.69314718246459960938 ;  /* 0x3f3172182d317820 */ /* 0x001fce0000410000 */
[----:B------:R-:W0:Y:S01]  /*10e0*/  MUFU.RCP R45, R49 ;  /* 0x00000031002d7308 */ /* 0x000e220000001000 */
[----:B-1----:R-:W-:-:S04]  /*10f0*/  FMUL.FTZ R26, R26, 0.69314718246459960938 ;  /* 0x3f3172181a1a7820 */ /* 0x002fc80000410000 */
[----:B0-----:R-:W-:Y:S01]  /*1100*/  FMUL.FTZ R45, R26, R45 ;  /* 0x0000002d1a2d7220 */ /* 0x001fe20000410000 */
[----:B------:R-:W-:-:S04]  /*1110*/  IADD3 R26, P2, R27, UR6, RZ ;  /* 0x000000061b1a7c10 */ /* 0x000fc8000ff5e0ff */
[----:B------:R-:W-:Y:S01]  /*1120*/  LEA.HI.X.SX32 R27, R27, UR7, 0x1, P2 ;  /* 0x000000071b1b7c11 */ /* 0x000fe200090f0eff */
[----:B------:R-:W0:Y:S02]  /*1130*/  FRND.FTZ.CEIL R45, R45 ;  /* 0x0000002d002d7307 */ /* 0x000e240000219000 */
[----:B0-----:R-:W-:-:S05]  /*1140*/  F2FP.BF16.F32.PACK_AB R46, RZ, R45 ;  /* 0x0000002dff2e723e */ /* 0x001fca00000010ff */
[----:B------:R0:W-:Y:S02]  /*1150*/  STG.E.U16 desc[UR8][R26.64], R46 ;  /* 0x0000002e1a007986 */ /* 0x0001e4000c101508 */
.L_x_28:
[----:B------:R-:W-:Y:S05]  /*1160*/  BSYNC B0 ;  /* 0x0000000000007941 */ /* 0x000fea0003800000 */
.L_x_27:
[----:B------:R-:W-:Y:S01]  /*1170*/  BSSY B0, `(.L_x_29) ;  /* 0x0000010000007945 */ /* 0x000fe20003800000 */
[----:B------:R-:W-:Y:S01]  /*1180*/  I2FP.F32.U32 R32, R32 ;  /* 0x0000002000207245 */ /* 0x000fe20000201000 */
[----:B0-----:R-:W-:Y:S02]  /*1190*/  FFMA.FTZ R46, R40, R33, 1.1641532182693481445e-10 ;  /* 0x2f000000282e7423 */ /* 0x001fe40000010021 */
[----:B------:R-:W-:Y:S05]  /*11a0*/  @P1 BRA `(.L_x_30) ;  /* 0x0000000000301947 */ /* 0x000fea0003800000 */
        /* <DEDUP_REMOVED lines=12> */
.L_x_30:
[----:B------:R-:W-:Y:S05]  /*1270*/  BSYNC B0 ;  /* 0x0000000000007941 */ /* 0x000fea0003800000 */
.L_x_29:
[----:B------:R-:W-:Y:S01]  /*1280*/  FFMA.FTZ R40, R32, R33, 1.1641532182693481445e-10 ;  /* 0x2f00000020287423 */ /* 0x000fe20000010021 */
[----:B------:R-:W-:Y:S06]  /*1290*/  @P0 BRA `(.L_x_31) ;  /* 0x0000000000300947 */ /* 0x000fec0003800000 */
[----:B0-----:R-:W0:Y:S01]  /*12a0*/  MUFU.LG2 R27, R43 ;  /* 0x0000002b001b7308 */ /* 0x001e220000000c00 */
        /* <DEDUP_REMOVED lines=11> */
.L_x_31:
[----:B------:R-:W-:Y:S01]  /*1360*/  LEA R17, P0, R36, R17, 0x2 ;  /* 0x0000001124117211 */ /* 0x000fe200078010ff */
[----:B------:R-:W-:Y:S05]  /*1370*/  WARPSYNC.ALL ;  /* 0x0000000000007948 */ /* 0x000fea0003800000 */
[----:B------:R-:W-:Y:S01]  /*1380*/  IADD3.X R18, RZ, R18, RZ, P0, !PT ;  /* 0x00000012ff127210 */ /* 0x000fe200007fe4ff */
[----:B------:R-:W-:Y:S01]  /*1390*/  BAR.SYNC.DEFER_BLOCKING 0x0 ;  /* 0x0000000000007b1d */ /* 0x000fe20000010000 */
[----:B------:R-:W-:Y:S01]  /*13a0*/  ISETP.GE.U32.AND P0, PT, R17, R38, PT ;  /* 0x000000261100720c */ /* 0x000fe20003f06070 */
[----:B------:R-:W-:Y:S01]  /*13b0*/  IMAD.MOV.U32 R40, RZ, RZ, R30 ;  /* 0x000000ffff287224 */ /* 0x000fe200078e001e */
[----:B------:R-:W-:Y:S01]  /*13c0*/  MOV R35, R29 ;  /* 0x0000001d00237202 */ /* 0x000fe20000000f00 */
[----:B------:R-:W-:Y:S01]  /*13d0*/  IMAD.MOV.U32 R36, RZ, RZ, R28 ;  /* 0x000000ffff247224 */ /* 0x000fe200078e001c */
[----:B------:R-:W-:-:S13]  /*13e0*/  ISETP.GE.AND.EX P0, PT, R18, R37, PT, P0 ;  /* 0x000000251200720c */ /* 0x000fda0003f06300 */
[----:B------:R-:W-:Y:S05]  /*13f0*/  @!P0 BRA `(.L_x_32) ;  /* 0xfffffff4004c8947 */ /* 0x000fea000383ffff */
[----:B------:R-:W-:Y:S05]  /*1400*/  EXIT ;  /* 0x000000000000794d */ /* 0x000fea0003800000 */
        .weak           $__internal_1_$__cuda_sm20_div_s64
        .type           $__internal_1_$__cuda_sm20_div_s64,@function
        .size           $__internal_1_$__cuda_sm20_div_s64,(.L_x_650 - $__internal_1_$__cuda_sm20_div_s64)
$__internal_1_$__cuda_sm20_div_s64:
[----:B------:R-:W-:Y:S02]  /*1410*/  UMOV UR5, URZ ;  /* 0x0000003f00057c82 */ /* 0x000fe40008000000 */
[----:B------:R-:W0:Y:S08]  /*1420*/  I2F.U64.RP R29, UR4 ;  /* 0x00000004001d7d12 */ /* 0x000e300008309000 */
[----:B0-----:R-:W0:Y:S02]  /*1430*/  MUFU.RCP R29, R29 ;  /* 0x0000001d001d7308 */ /* 0x001e240000001000 */
[----:B0-----:R-:W-:-:S06]  /*1440*/  VIADD R26, R29, 0x1ffffffe ;  /* 0x1ffffffe1d1a7836 */ /* 0x001fcc0000000000 */
[----:B------:R-:W0:Y:S02]  /*1450*/  F2I.U64.TRUNC R26, R26 ;  /* 0x0000001a001a7311 */ /* 0x000e24000020d800 */
[----:B0-----:R-:W-:-:S04]  /*1460*/  IMAD.WIDE.U32 R24, R26, UR4, RZ ;  /* 0x000000041a187c25 */ /* 0x001fc8000f8e00ff */
[----:B------:R-:W-:Y:S01]  /*1470*/  IMAD R25, R27, UR4, R25 ;  /* 0x000000041b197c24 */ /* 0x000fe2000f8e0219 */
[----:B------:R-:W-:-:S05]  /*1480*/  IADD3 R31, P0, RZ, -R24, RZ ;  /* 0x80000018ff1f7210 */ /* 0x000fca0007f1e0ff */
[----:B------:R-:W-:-:S04]  /*1490*/  IMAD.HI.U32 R24, R26, R31, RZ ;  /* 0x0000001f1a187227 */ /* 0x000fc800078e00ff */
[----:B------:R-:W-:Y:S01]  /*14a0*/  IMAD.X R33, RZ, RZ, ~R25, P0 ;  /* 0x000000ffff217224 */ /* 0x000fe200000e0e19 */
[----:B------:R-:W-:-:S03]  /*14b0*/  MOV R25, R26 ;  /* 0x0000001a00197202 */ /* 0x000fc60000000f00 */
[-C--:B------:R-:W-:Y:S02]  /*14c0*/  IMAD R37, R27, R33.reuse, RZ ;  /* 0x000000211b257224 */ /* 0x080fe400078e02ff */
[----:B------:R-:W-:-:S04]  /*14d0*/  IMAD.WIDE.U32 R24, P0, R26, R33, R24 ;  /* 0x000000211a187225 */ /* 0x000fc80007800018 */
[----:B------:R-:W-:-:S04]  /*14e0*/  IMAD.HI.U32 R33, R27, R33, RZ ;  /* 0x000000211b217227 */ /* 0x000fc800078e00ff */
[----:B------:R-:W-:-:S05]  /*14f0*/  IMAD.HI.U32 R24, P1, R27, R31, R24 ;  /* 0x0000001f1b187227 */ /* 0x000fca0007820018 */
[----:B------:R-:W-:Y:S01]  /*1500*/  IADD3 R25, P2, R37, R24, RZ ;  /* 0x0000001825197210 */ /* 0x000fe20007f5e0ff */
[----:B------:R-:W-:-:S04]  /*1510*/  IMAD.X R24, R33, 0x1, R27, P0 ;  /* 0x0000000121187824 */ /* 0x000fc800000e061b */
[----:B------:R-:W-:Y:S01]  /*1520*/  IMAD.WIDE.U32 R26, R25, UR4, RZ ;  /* 0x00000004191a7c25 */ /* 0x000fe2000f8e00ff */
[----:B------:R-:W-:Y:S02]  /*1530*/  IADD3.X R29, RZ, RZ, R24, P2, P1 ;  /* 0x000000ffff1d7210 */ /* 0x000fe400017e2418 */
[----:B------:R-:W-:Y:S02]  /*1540*/  ISETP.LE.AND P1, PT, RZ, UR7, PT ;  /* 0x00000007ff007c0c */ /* 0x000fe4000bf23270 */
[----:B------:R-:W-:Y:S01]  /*1550*/  IADD3 R31, P0, RZ, -R26, RZ ;  /* 0x8000001aff1f7210 */ /* 0x000fe20007f1e0ff */
[----:B------:R-:W-:Y:S01]  /*1560*/  IMAD R26, R29, UR4, R27 ;  /* 0x000000041d1a7c24 */ /* 0x000fe2000f8e021b */
[----:B------:R-:W-:-:S03]  /*1570*/  IADD3 R27, P4, RZ, -UR6, RZ ;  /* 0x80000006ff1b7c10 */ /* 0x000fc6000ff9e0ff */
[----:B------:R-:W-:Y:S01]  /*1580*/  IMAD.HI.U32 R24, R25, R31, RZ ;  /* 0x0000001f19187227 */ /* 0x000fe200078e00ff */
[----:B------:R-:W-:Y:S02]  /*1590*/  SEL R27, R27, UR6, !P1 ;  /* 0x000000061b1b7c07 */ /* 0x000fe4000c800000 */
[----:B------:R-:W-:Y:S01]  /*15a0*/  IADD3.X R30, RZ, ~UR7, RZ, P4, !PT ;  /* 0x80000007ff1e7c10 */ /* 0x000fe2000a7fe4ff */
[----:B------:R-:W-:-:S03]  /*15b0*/  IMAD.X R26, RZ, RZ, ~R26, P0 ;  /* 0x000000ffff1a7224 */ /* 0x000fc600000e0e1a */
[----:B------:R-:W-:Y:S01]  /*15c0*/  SEL R30, R30, UR7, !P1 ;  /* 0x000000071e1e7c07 */ /* 0x000fe2000c800000 */
[----:B------:R-:W-:-:S04]  /*15d0*/  IMAD.WIDE.U32 R24, P0, R25, R26, R24 ;  /* 0x0000001a19187225 */ /* 0x000fc80007800018 */
[----:B------:R-:W-:-:S04]  /*15e0*/  IMAD.HI.U32 R32, R29, R26, RZ ;  /* 0x0000001a1d207227 */ /* 0x000fc800078e00ff */
[----:B------:R-:W-:-:S04]  /*15f0*/  IMAD.HI.U32 R24, P2, R29, R31, R24 ;  /* 0x0000001f1d187227 */ /* 0x000fc80007840018 */
[----:B------:R-:W-:Y:S02]  /*1600*/  IMAD R25, R29, R26, RZ ;  /* 0x0000001a1d197224 */ /* 0x000fe400078e02ff */
[----:B------:R-:W-:-:S03]  /*1610*/  IMAD.X R29, R32, 0x1, R29, P0 ;  /* 0x00000001201d7824 */ /* 0x000fc600000e061d */
[----:B------:R-:W-:Y:S01]  /*1620*/  IADD3 R26, P3, R25, R24, RZ ;  /* 0x00000018191a7210 */ /* 0x000fe20007f7e0ff */
[----:B------:R-:W-:-:S03]  /*1630*/  HFMA2.MMA R25, -RZ, RZ, 0, 0 ;  /* 0x00000000ff197435 */ /* 0x000fc600000001ff */
[----:B------:R-:W-:Y:S01]  /*1640*/  IADD3.X R29, RZ, RZ, R29, P3, P2 ;  /* 0x000000ffff1d7210 */ /* 0x000fe20001fe441d */
[----:B------:R-:W-:-:S04]  /*1650*/  IMAD.HI.U32 R24, R26, R27, RZ ;  /* 0x0000001b1a187227 */ /* 0x000fc800078e00ff */
[-C--:B------:R-:W-:Y:S02]  /*1660*/  IMAD R31, R29, R30.reuse, RZ ;  /* 0x0000001e1d1f7224 */ /* 0x080fe400078e02ff */
[----:B------:R-:W-:-:S04]  /*1670*/  IMAD.WIDE.U32 R24, R26, R30, R24 ;  /* 0x0000001e1a187225 */ /* 0x000fc800078e0018 */
[----:B------:R-:W-:-:S04]  /*1680*/  IMAD.HI.U32 R24, P0, R29, R27, R24 ;  /* 0x0000001b1d187227 */ /* 0x000fc80007800018 */
[----:B------:R-:W-:Y:S01]  /*1690*/  IMAD.HI.U32 R29, R29, R30, RZ ;  /* 0x0000001e1d1d7227 */ /* 0x000fe200078e00ff */
[----:B------:R-:W-:-:S03]  /*16a0*/  IADD3 R26, P2, R31, R24, RZ ;  /* 0x000000181f1a7210 */ /* 0x000fc60007f5e0ff */
[----:B------:R-:W-:-:S05]  /*16b0*/  IMAD.X R24, RZ, RZ, R29, P0 ;  /* 0x000000ffff187224 */ /* 0x000fca00000e061d */
[----:B------:R-:W-:Y:S01]  /*16c0*/  IADD3.X R29, RZ, R24, RZ, P2, !PT ;  /* 0x00000018ff1d7210 */ /* 0x000fe200017fe4ff */
[----:B------:R-:W-:-:S04]  /*16d0*/  IMAD.WIDE.U32 R24, R26, UR4, RZ ;  /* 0x000000041a187c25 */ /* 0x000fc8000f8e00ff */
[----:B------:R-:W-:Y:S01]  /*16e0*/  IMAD R25, R29, UR4, R25 ;  /* 0x000000041d197c24 */ /* 0x000fe2000f8e0219 */
[----:B------:R-:W-:-:S04]  /*16f0*/  IADD3 R24, P0, -R24, R27, RZ ;  /* 0x0000001b18187210 */ /* 0x000fc80007f1e1ff */
[----:B------:R-:W-:Y:S01]  /*1700*/  IADD3 R27, P2, R24, -UR4, RZ ;  /* 0x80000004181b7c10 */ /* 0x000fe2000ff5e0ff */
[----:B------:R-:W-:Y:S01]  /*1710*/  IMAD.X R31, R30, 0x1, ~R25, P0 ;  /* 0x000000011e1f7824 */ /* 0x000fe200000e0e19 */
[----:B------:R-:W-:Y:S02]  /*1720*/  ISETP.GE.U32.AND P0, PT, R24, UR4, PT ;  /* 0x0000000418007c0c */ /* 0x000fe4000bf06070 */
[----:B------:R-:W-:Y:S02]  /*1730*/  IADD3 R25, P3, R26, 0x1, RZ ;  /* 0x000000011a197810 */ /* 0x000fe40007f7e0ff */
[C---:B------:R-:W-:Y:S02]  /*1740*/  ISETP.GE.U32.AND.EX P0, PT, R31.reuse, RZ, PT, P0 ;  /* 0x000000ff1f00720c */ /* 0x040fe40003f06100 */
[----:B------:R-:W-:Y:S02]  /*1750*/  IADD3.X R30, R31, -0x1, RZ, P2, !PT ;  /* 0xffffffff1f1e7810 */ /* 0x000fe400017fe4ff */
[----:B------:R-:W-:-:S02]  /*1760*/  SEL R27, R27, R24, P0 ;  /* 0x000000181b1b7207 */ /* 0x000fc40000000000 */
[----:B------:R-:W-:Y:S02]  /*1770*/  IADD3.X R24, RZ, R29, RZ, P3, !PT ;  /* 0x0000001dff187210 */ /* 0x000fe40001ffe4ff */
[----:B------:R-:W-:Y:S02]  /*1780*/  SEL R25, R25, R26, P0 ;  /* 0x0000001a19197207 */ /* 0x000fe40000000000 */
[----:B------:R-:W-:Y:S02]  /*1790*/  SEL R30, R30, R31, P0 ;  /* 0x0000001f1e1e7207 */ /* 0x000fe40000000000 */
[----:B------:R-:W-:Y:S02]  /*17a0*/  ISETP.GE.U32.AND P2, PT, R27, UR4, PT ;  /* 0x000000041b007c0c */ /* 0x000fe4000bf46070 */
[----:B------:R-:W-:Y:S02]  /*17b0*/  SEL R24, R24, R29, P0 ;  /* 0x0000001d18187207 */ /* 0x000fe40000000000 */
[----:B------:R-:W-:-:S02]  /*17c0*/  IADD3 R26, P3, R25, 0x1, RZ ;  /* 0x00000001191a7810 */ /* 0x000fc40007f7e0ff */
[----:B------:R-:W-:-:S03]  /*17d0*/  ISETP.GE.U32.AND.EX P0, PT, R30, RZ, PT, P2 ;  /* 0x000000ff1e00720c */ /* 0x000fc60003f06120 */
[----:B------:R-:W-:Y:S01]  /*17e0*/  IMAD.X R27, RZ, RZ, R24, P3 ;  /* 0x000000ffff1b7224 */ /* 0x000fe200018e0618 */
[----:B------:R-:W-:-:S04]  /*17f0*/  SEL R26, R26, R25, P0 ;  /* 0x000000191a1a7207 */ /* 0x000fc80000000000 */
[----:B------:R-:W-:Y:S02]  /*1800*/  SEL R27, R27, R24, P0 ;  /* 0x000000181b1b7207 */ /* 0x000fe40000000000 */
[-C--:B------:R-:W-:Y:S02]  /*1810*/  IADD3 R25, P2, RZ, -R26.reuse, RZ ;  /* 0x8000001aff197210 */ /* 0x080fe40007f5e0ff */
[----:B------:R-:W-:Y:S02]  /*1820*/  ISETP.NE.U32.AND P0, PT, RZ, UR4, PT ;  /* 0x00000004ff007c0c */ /* 0x000fe4000bf05070 */
[-C--:B------:R-:W-:Y:S02]  /*1830*/  IADD3.X R24, RZ, ~R27.reuse, RZ, P2, !PT ;  /* 0x8000001bff187210 */ /* 0x080fe400017fe4ff */
[----:B------:R-:W-:Y:S02]  /*1840*/  SEL R26, R25, R26, !P1 ;  /* 0x0000001a191a7207 */ /* 0x000fe40004800000 */
[----:B------:R-:W-:Y:S01]  /*1850*/  SEL R27, R24, R27, !P1 ;  /* 0x0000001b181b7207 */ /* 0x000fe20004800000 */
[----:B------:R-:W-:Y:S01]  /*1860*/  IMAD.MOV.U32 R24, RZ, RZ, R28 ;  /* 0x000000ffff187224 */ /* 0x000fe200078e001c */
[----:B------:R-:W-:-:S02]  /*1870*/  MOV R25, 0x0 ;  /* 0x0000000000197802 */ /* 0x000fc40000000f00 */
[----:B------:R-:W-:-:S04]  /*1880*/  ISETP.NE.AND.EX P0, PT, RZ, RZ, PT, P0 ;  /* 0x000000ffff00720c */ /* 0x000fc80003f05300 */
[----:B------:R-:W-:Y:S02]  /*1890*/  SEL R26, R26, 0xffffffff, P0 ;  /* 0xffffffff1a1a7807 */ /* 0x000fe40000000000 */
[----:B------:R-:W-:Y:S01]  /*18a0*/  SEL R27, R27, 0xffffffff, P0 ;  /* 0xffffffff1b1b7807 */ /* 0x000fe20000000000 */
[----:B------:R-:W-:Y:S06]  /*18b0*/  RET.REL.NODEC R24 `(_ZN2at6native63_GLOBAL__N__7310b794_30_DistributionGeometricKernel_cu_fa6e70a443distribution_elementwise_grid_stride_kernelIfLi4EZNS0_9templates4cuda21uniform_and_transformIN3c108BFloat16EfPNS_17CUDAGeneratorImplEZZZNS4_16geometric_kernelIS9_EEvRNS_18TensorIteratorBaseEdT_ENKUlvE_clEvENKUlvE7_clEvEUlfE_EEvSC_T1_T2_EUlP24curandStatePhilox4_32_10E0_ZNS1_27distribution_nullary_kernelIS7_f6float4S9_SL_SG_EEvSC_SI_RKT3_T4_EUlifE_EEvlNS_15PhiloxCudaStateESH_SI_) ;  /* 0xffffffe418d07950 */ /* 0x000fec0003c3ffff */
.L_x_33:
        /* <DEDUP_REMOVED lines=12> */
.L_x_650:


//--------------------- .text._ZN2at6native63_GLOBAL__N__7310b794_30_DistributionGeometricKernel_cu_fa6e70a443distribution_elementwise_grid_stride_kernelIfLi4EZNS0_9templates4cuda21uniform_and_transformIN3c108BFloat16EfPNS_17CUDAGeneratorImplEZZZNS4_16geometric_kernelIS9_EEvRNS_18TensorIteratorBaseEdT_ENKUlvE_clEvENKUlvE7_clEvEUlfE_EEvSC_T1_T2_EUlP24curandStatePhilox4_32_10E_ZNS1_27distribution_nullary_kernelIS7_f7double2S9_SL_SG_EEvSC_SI_RKT3_T4_EUlifE0_EEvlNS_15PhiloxCudaStateESH_SI_ --------------------------
	.section	.text._ZN2at6native63_GLOBAL__N__7310b794_30_DistributionGeometricKernel_cu_fa6e70a443distribution_elementwise_grid_stride_kernelIfLi4EZNS0_9templates4cuda21uniform_and_transformIN3c108BFloat16EfPNS_17CUDAGeneratorImplEZZZNS4_16geometric_kernelIS9_EEvRNS_18TensorIteratorBaseEdT_ENKUlvE_clEvENKUlvE7_clEvEUlfE_EEvSC_T1_T2_EUlP24curandStatePhilox4_32_10E_ZNS1_27distribution_nullary_kernelIS7_f7double2S9_SL_SG_EEvSC_SI_RKT3_T4_EUlifE0_EEvlNS_15PhiloxCudaStateESH_SI_,"ax",@progbits
	.align	128
.text._ZN2at6native63_GLOBAL__N__7310b794_30_DistributionGeometricKernel_cu_fa6e70a443distribution_elementwise_grid_stride_kernelIfLi4EZNS0_9templates4cuda21uniform_and_transformIN3c108BFloat16EfPNS_17CUDAGeneratorImplEZZZNS4_16geometric_kernelIS9_EEvRNS_18TensorIteratorBaseEdT_ENKUlvE_clEvENKUlvE7_clEvEUlfE_EEvSC_T1_T2_EUlP24curandStatePhilox4_32_10E_ZNS1_27distribution_nullary_kernelIS7_f7double2S9_SL_SG_EEvSC_SI_RKT3_T4_EUlifE0_EEvlNS_15PhiloxCudaStateESH_SI_:
        .type           _ZN2at6native63_GLOBAL__N__7310b794_30_DistributionGeometricKernel_cu_fa6e70a443distribution_elementwise_grid_stride_kernelIfLi4EZNS0_9templates4cuda21uniform_and_transformIN3c108BFloat16EfPNS_17CUDAGeneratorImplEZZZNS4_16geometric_kernelIS9_EEvRNS_18TensorIteratorBaseEdT_ENKUlvE_clEvENKUlvE7_clEvEUlfE_EEvSC_T1_T2_EUlP24curandStatePhilox4_32_10E_ZNS1_27distribution_nullary_kernelIS7_f7double2S9_SL_SG_EEvSC_SI_RKT3_T4_EUlifE0_EEvlNS_15PhiloxCudaStateESH_SI_,@function
        .size           _ZN2at6native63_GLOBAL__N__7310b794_30_DistributionGeometricKernel_cu_fa6e70a443distribution_elementwise_grid_stride_kernelIfLi4EZNS0_9templates4cuda21uniform_and_transformIN3c108BFloat16EfPNS_17CUDAGeneratorImplEZZZNS4_16geometric_kernelIS9_EEvRNS_18TensorIteratorBaseEdT_ENKUlvE_clEvENKUlvE7_clEvEUlfE_EEvSC_T1_T2_EUlP24curandStatePhilox4_32_10E_ZNS1_27distribution_nullary_kernelIS7_f7double2S9_SL_SG_EEvSC_SI_RKT3_T4_EUlifE0_EEvlNS_15PhiloxCudaStateESH_SI_,(.L_x_652 - _ZN2at6native63_GLOBAL__N__7310b794_30_DistributionGeometricKernel_cu_fa6e70a443distribution_elementwise_grid_stride_kernelIfLi4EZNS0_9templates4cuda21uniform_and_transformIN3c108BFloat16EfPNS_17CUDAGeneratorImplEZZZNS4_16geometric_kernelIS9_EEvRNS_18TensorIteratorBaseEdT_ENKUlvE_clEvENKUlvE7_clEvEUlfE_EEvSC_T1_T2_EUlP24curandStatePhilox4_32_10E_ZNS1_27distribution_nullary_kernelIS7_f7double2S9_SL_SG_EEvSC_SI_RKT3_T4_EUlifE0_EEvlNS_15PhiloxCudaStateESH_SI_)
        .other          _ZN2at6native63_GLOBAL__N__7310b794_30_DistributionGeometricKernel_cu_fa6e70a443distribution_elementwise_grid_stride_kernelIfLi4EZNS0_9templates4cuda21uniform_and_transformIN3c108BFloat16EfPNS_17CUDAGeneratorImplEZZZNS4_16geometric_kernelIS9_EEvRNS_18TensorIteratorBaseEdT_ENKUlvE_clEvENKUlvE7_clEvEUlfE_EEvSC_T1_T2_EUlP24curandStatePhilox4_32_10E_ZNS1_27distribution_nullary_kernelIS7_f7double2S9_SL_SG_EEvSC_SI_RKT3_T4_EUlifE0_EEvlNS_15PhiloxCudaStateESH_SI_,@"STO_CUDA_ENTRY STV_DEFAULT"
_ZN2at6native63_GLOBAL__N__7310b794_30_DistributionGeometricKernel_cu_fa6e70a443distribution_elementwise_grid_stride_kernelIfLi4EZNS0_9templates4cuda21uniform_and_transformIN3c108BFloat16EfPNS_17CUDAGeneratorImplEZZZNS4_16geometric_kernelIS9_EEvRNS_18TensorIteratorBaseEdT_ENKUlvE_clEvENKUlvE7_clEvEUlfE_EEvSC_T1_T2_EUlP24curandStatePhilox4_32_10E_ZNS1_27distribution_nullary_kernelIS7_f7double2S9_SL_SG_EEvSC_SI_RKT3_T4_EUlifE0_EEvlNS_15PhiloxCudaStateESH_SI_:
        /* <DEDUP_REMOVED lines=21> */
[----:B------:R-:W-:-:S03]  /*0150*/  IMAD.WIDE.U32 R8, R16, -0x326172a9, RZ ;  /* 0xcd9e8d5710087825 */ /* 0x000fc600078e00ff */
[----:B------:R-:W-:Y:S01]  /*0160*/  UIADD3.X UR5, UR5, -0x1, URZ, UP0, !UPT ;  /* 0xffffffff05057890 */ /* 0x000fe200087fe43f */
[----:B---3--:R-:W-:-:S05]  /*0170*/  @P0 IADD3 R24, P1, R2, R5, RZ ;  /* 0x0000000502180210 */ /* 0x008fca0007f3e0ff */
[----:B------:R-:W-:Y:S01]  /*0180*/  @P0 IMAD.X R25, RZ, RZ, R3, P1 ;  /* 0x000000ffff190224 */ /* 0x000fe200008e0603 */
[----:B------:R-:W-:Y:S02]  /*0190*/  ISETP.NE.U32.AND P0, PT, RZ, UR5, PT ;  /* 0x00000005ff007c0c */ /* 0x000fe4000bf05070 */
[----:B----4-:R-:W-:Y:S01]  /*01a0*/  IADD3 R4, R19, -0x4498517b, RZ ;  /* 0xbb67ae8513047810 */ /* 0x010fe20007ffe0ff */
[----:B------:R-:W-:Y:S01]  /*01b0*/  VIADD R5, R18, 0x9e3779b9 ;  /* 0x9e3779b912057836 */ /* 0x000fe20000000000 */
[--C-:B------:R-:W-:Y:S02]  /*01c0*/  SHF.R.U64 R2, R24, 0x2, R25.reuse ;  /* 0x0000000218027819 */ /* 0x100fe40000001219 */
[----:B------:R-:W-:-:S03]  /*01d0*/  SHF.R.U32.HI R3, RZ, 0x2, R25 ;  /* 0x00000002ff037819 */ /* 0x000fc60000011619 */
[----:B------:R-:W-:Y:S01]  /*01e0*/  IMAD.WIDE.U32 R6, R2, -0x2daee0ad, RZ ;  /* 0xd2511f5302067825 */ /* 0x000fe200078e00ff */
[----:B------:R-:W-:-:S04]  /*01f0*/  LOP3.LUT R10, R9, R3, R18, 0x96, !PT ;  /* 0x00000003090a7212 */ /* 0x000fc800078e9612 */
[----:B------:R-:W-:Y:S01]  /*0200*/  LOP3.LUT R12, R19, R7, R17, 0x96, !PT ;  /* 0x00000007130c7212 */ /* 0x000fe200078e9611 */
[----:B------:R-:W-:Y:S01]  /*0210*/  IMAD.WIDE.U32 R10, R10, -0x2daee0ad, RZ ;  /* 0xd2511f530a0a7825 */ /* 0x000fe200078e00ff */
[----:B------:R-:W-:-:S03]  /*0220*/  IADD3 R7, R18, 0x3c6ef372, RZ ;  /* 0x3c6ef37212077810 */ /* 0x000fc60007ffe0ff */
[----:B------:R-:W-:Y:S01]  /*0230*/  IMAD.WIDE.U32 R12, R12, -0x326172a9, RZ ;  /* 0xcd9e8d570c0c7825 */ /* 0x000fe200078e00ff */
[----:B------:R-:W-:Y:S02]  /*0240*/  LOP3.LUT R14, R11, R6, R4, 0x96, !PT ;  /* 0x000000060b0e7212 */ /* 0x000fe400078e9604 */
[----:B------:R-:W-:Y:S02]  /*0250*/  IADD3 R6, R19, 0x32370b8f, RZ ;  /* 0x32370b8f13067810 */ /* 0x000fe40007ffe0ff */
[----:B------:R-:W-:Y:S01]  /*0260*/  LOP3.LUT R8, R13, R5, R8, 0x96, !PT ;  /* 0x000000050d087212 */ /* 0x000fe200078e9608 */
[----:B------:R-:W-:-:S04]  /*0270*/  IMAD.WIDE.U32 R14, R14, -0x326172a9, RZ ;  /* 0xcd9e8d570e0e7825 */ /* 0x000fc800078e00ff */
[----:B------:R-:W-:Y:S01]  /*0280*/  IMAD.WIDE.U32 R8, R8, -0x2daee0ad, RZ ;  /* 0xd2511f5308087825 */ /* 0x000fe200078e00ff */
[----:B------:R-:W-:-:S03]  /*0290*/  LOP3.LUT R12, R15, R12, R7, 0x96, !PT ;  /* 0x0000000c0f0c7212 */ /* 0x000fc600078e9607 */
[----:B------:R-:W-:Y:S02]  /*02a0*/  VIADD R5, R19, 0x76cf5d0a ;  /* 0x76cf5d0a13057836 */ /* 0x000fe40000000000 */
[----:B------:R-:W-:-:S03]  /*02b0*/  IMAD.WIDE.U32 R12, R12, -0x2daee0ad, RZ ;  /* 0xd2511f530c0c7825 */ /* 0x000fc600078e00ff */
[----:B------:R-:W-:Y:S01]  /*02c0*/  LOP3.LUT R20, R9, R10, R5, 0x96, !PT ;  /* 0x0000000a09147212 */ /* 0x000fe200078e9605 */
[C---:B------:R-:W-:Y:S01]  /*02d0*/  VIADD R7, R18.reuse, 0xdaa66d2b ;  /* 0xdaa66d2b12077836 */ /* 0x040fe20000000000 */
[----:B------:R-:W-:Y:S02]  /*02e0*/  LOP3.LUT R10, R13, R8, R6, 0x96, !PT ;  /* 0x000000080d0a7212 */ /* 0x000fe400078e9606 */
[----:B------:R-:W-:Y:S01]  /*02f0*/  IADD3 R9, R18, 0x78dde6e4, RZ ;  /* 0x78dde6e412097810 */ /* 0x000fe20007ffe0ff */
[----:B------:R-:W-:Y:S01]  /*0300*/  IMAD.WIDE.U32 R20, R20, -0x326172a9, RZ ;  /* 0xcd9e8d5714147825 */ /* 0x000fe200078e00ff */
[----:B------:R-:W-:-:S03]  /*0310*/  IADD3 R8, R19, -0x56f99767, RZ ;  /* 0xa906689913087810 */ /* 0x000fc60007ffe0ff */
[----:B------:R-:W-:Y:S01]  /*0320*/  IMAD.WIDE.U32 R10, R10, -0x326172a9, RZ ;  /* 0xcd9e8d570a0a7825 */ /* 0x000fe200078e00ff */
[----:B------:R-:W-:-:S03]  /*0330*/  LOP3.LUT R14, R21, R14, R7, 0x96, !PT ;  /* 0x0000000e150e7212 */ /* 0x000fc600078e9607 */
[----:B------:R-:W-:Y:S01]  /*0340*/  VIADD R7, R19, 0xed9eba14 ;  /* 0xed9eba1413077836 */ /* 0x000fe20000000000 */
[----:B------:R-:W-:Y:S01]  /*0350*/  LOP3.LUT R9, R11, R20, R9, 0x96, !PT ;  /* 0x000000140b097212 */ /* 0x000fe200078e9609 */
[----:B------:R-:W-:Y:S01]  /*0360*/  IMAD.WIDE.U32 R14, R14, -0x2daee0ad, RZ ;  /* 0xd2511f530e0e7825 */ /* 0x000fe200078e00ff */
[----:B------:R-:W-:-:S04]  /*0370*/  IADD3 R11, R18, -0x4ab325aa, RZ ;  /* 0xb54cda56120b7810 */ /* 0x000fc80007ffe0ff */
[----:B------:R-:W-:Y:S01]  /*0380*/  LOP3.LUT R22, R15, R12, R7, 0x96, !PT ;  /* 0x0000000c0f167212 */ /* 0x000fe200078e9607 */
[----:B------:R-:W-:-:S04]  /*0390*/  IMAD.WIDE.U32 R12, R9, -0x2daee0ad, RZ ;  /* 0xd2511f53090c7825 */ /* 0x000fc800078e00ff */
[----:B------:R-:W-:Y:S01]  /*03a0*/  IMAD.WIDE.U32 R22, R22, -0x326172a9, RZ ;  /* 0xcd9e8d5716167825 */ /* 0x000fe200078e00ff */
[----:B------:R-:W-:-:S03]  /*03b0*/  LOP3.LUT R14, R13, R14, R8, 0x96, !PT ;  /* 0x0000000e0d0e7212 */ /* 0x000fc600078e9608 */
[----:B------:R-:W-:Y:S02]  /*03c0*/  VIADD R9, R18, 0x1715609d ;  /* 0x1715609d12097836 */ /* 0x000fe40000000000 */
[----:B------:R-:W-:-:S03]  /*03d0*/  IMAD.WIDE.U32 R14, R14, -0x326172a9, RZ ;  /* 0xcd9e8d570e0e7825 */ /* 0x000fc600078e00ff */
[----:B------:R-:W-:Y:S02]  /*03e0*/  LOP3.LUT R9, R23, R10, R9, 0x96, !PT ;  /* 0x0000000a17097212 */ /* 0x000fe400078e9609 */
[----:B------:R-:W-:Y:S02]  /*03f0*/  LOP3.LUT R11, R15, R22, R11, 0x96, !PT ;  /* 0x000000160f0b7212 */ /* 0x000fe400078e960b */
[----:B------:R-:W-:Y:S01]  /*0400*/  IADD3 R10, R19, 0x1fd5c5a3, RZ ;  /* 0x1fd5c5a3130a7810 */ /* 0x000fe20007ffe0ff */
[----:B------:R-:W-:Y:S01]  /*0410*/  IMAD.WIDE.U32 R20, R9, -0x2daee0ad, RZ ;  /* 0xd2511f5309147825 */ /* 0x000fe200078e00ff */
[----:B------:R-:W-:-:S03]  /*0420*/  IADD3 R15, R19, -0x695add53, RZ ;  /* 0x96a522ad130f7810 */ /* 0x000fc60007ffe0ff */
[----:B------:R-:W-:Y:S02]  /*0430*/  VIADD R9, R19, 0x646e171e ;  /* 0x646e171e13097836 */ /* 0x000fe40000000000 */
[----:B------:R-:W-:-:S03]  /*0440*/  IMAD.WIDE.U32 R38, R11, -0x2daee0ad, RZ ;  /* 0xd2511f530b267825 */ /* 0x000fc600078e00ff */
[----:B------:R-:W-:Y:S01]  /*0450*/  LOP3.LUT R12, R21, R12, R9, 0x96, !PT ;  /* 0x0000000c150c7212 */ /* 0x000fe200078e9609 */
[----:B------:R-:W-:Y:S01]  /*0460*/  VIADD R11, R18, 0x5384540f ;  /* 0x5384540f120b7836 */ /* 0x000fe20000000000 */
[----:B------:R-:W-:-:S03]  /*0470*/  LOP3.LUT R20, R39, R20, R10, 0x96, !PT ;  /* 0x0000001427147212 */ /* 0x000fc600078e960a */
[----:B------:R-:W-:-:S04]  /*0480*/  IMAD.WIDE.U32 R12, R12, -0x326172a9, RZ ;  /* 0xcd9e8d570c0c7825 */ /* 0x000fc800078e00ff */
[----:B------:R-:W-:Y:S01]  /*0490*/  IMAD.WIDE.U32 R20, R20, -0x326172a9, RZ ;  /* 0xcd9e8d5714147825 */ /* 0x000fe200078e00ff */
[----:B------:R-:W-:Y:S02]  /*04a0*/  LOP3.LUT R11, R13, R14, R11, 0x96, !PT ;  /* 0x0000000e0d0b7212 */ /* 0x000fe400078e960b */
[----:B------:R-:W-:Y:S01]  /*04b0*/  IADD3 R13, R18, -0xe443238, RZ ;  /* 0xf1bbcdc8120d7810 */ /* 0x000fe20007ffe0ff */
[----:B------:R-:W-:Y:S02]  /*04c0*/  IMAD.MOV.U32 R14, RZ, RZ, R17 ;  /* 0x000000ffff0e7224 */ /* 0x000fe400078e0011 */
[----:B------:R-:W-:Y:S01]  /*04d0*/  IMAD.WIDE.U32 R36, R11, -0x2daee0ad, RZ ;  /* 0xd2511f530b247825 */ /* 0x000fe200078e00ff */
[----:B------:R-:W-:Y:S02]  /*04e0*/  LOP3.LUT R12, R21, R12, R13, 0x96, !PT ;  /* 0x0000000c150c7212 */ /* 0x000fe400078e960d */
[----:B------:R-:W-:Y:S01]  /*04f0*/  MOV R13, R16 ;  /* 0x00000010000d7202 */ /* 0x000fe20000000f00 */
[----:B------:R-:W-:-:S02]  /*0500*/  VIADD R11, R19, 0xdb3d7428 ;  /* 0xdb3d7428130b7836 */ /* 0x000fc40000000000 */
[----:B------:R-:W-:-:S03]  /*0510*/  IMAD.HI.U32 R21, R12, -0x2daee0ad, RZ ;  /* 0xd2511f530c157827 */ /* 0x000fc600078e00ff */
[----:B------:R-:W-:Y:S01]  /*0520*/  LOP3.LUT R38, R37, R38, R11, 0x96, !PT ;  /* 0x0000002625267212 */ /* 0x000fe200078e960b */
[----:B------:R-:W-:Y:S01]  /*0530*/  VIADD R37, R18, 0x8ff34781 ;  /* 0x8ff3478112257836 */ /* 0x000fe20000000000 */
[----:B------:R-:W-:-:S03]  /*0540*/  LOP3.LUT R36, R21, R36, R15, 0x96, !PT ;  /* 0x0000002415247212 */ /* 0x000fc600078e960f */
[----:B------:R-:W-:-:S05]  /*0550*/  IMAD.HI.U32 R22, R38, -0x326172a9, RZ ;  /* 0xcd9e8d5726167827 */ /* 0x000fca00078e00ff */
[----:B------:R-:W-:Y:S01]  /*0560*/  LOP3.LUT R37, R22, R20, R37, 0x96, !PT ;  /* 0x0000001416257212 */ /* 0x000fe200078e9625 */
[----:B------:R-:W-:Y:S06]  /*0570*/  @!P0 BRA `(.L_x_34) ;  /* 0x0000000000188947 */ /* 0x000fec0003800000 */
[----:B------:R-:W-:Y:S01]  /*0580*/  ULDC UR6, c[0x0][0xc] ;  /* 0x0000030000067ab9 */ /* 0x000fe20000000800 */
[----:B------:R-:W-:Y:S01]  /*0590*/  MOV R28, 0x5d0 ;  /* 0x000005d0001c7802 */ /* 0x000fe20000000f00 */
[----:B------:R-:W-:-:S05]  /*05a0*/  IMAD R25, R0, UR6, RZ ;  /* 0x0000000600197c24 */ /* 0x000fca000f8e02ff */
[----:B------:R-:W-:-:S07]  /*05b0*/  SHF.L.U32 R25, R25, 0x2, RZ ;  /* 0x0000000219197819 */ /* 0x000fce00000006ff */
[----:B------:R-:W-:Y:S05]  /*05c0*/  CALL.REL.NOINC `($__internal_2_$__cuda_sm20_div_s64) ;  /* 0x0000004c00f87944 */ /* 0x000fea0003c00000 */
[----:B------:R-:W-:Y:S05]  /*05d0*/  BRA `(.L_x_35) ;  /* 0x0000000000587947 */ /* 0x000fea0003800000 */
.L_x_34:
        /* <DEDUP_REMOVED lines=22> */
.L_x_35:
        /* <DEDUP_REMOVED lines=13> */
[----:B------:R-:W-:Y:S01]  /*0810*/  IMAD.MOV.U32 R20, RZ, RZ, -0x10000000 ;  /* 0xf0000000ff147424 */ /* 0x000fe200078e00ff */
[----:B------:R-:W-:Y:S01]  /*0820*/  MOV R21, 0x380fffff ;  /* 0x380fffff00157802 */ /* 0x000fe20000000f00 */
[----:B------:R-:W-:Y:S01]  /*0830*/  ULDC.64 UR4, c[0x0][0x3d8] ;  /* 0x0000f60000047ab9 */ /* 0x000fe20000000a00 */
[----:B------:R-:W0:Y:S01]  /*0840*/  LDC R33, c[0x0][0x238] ;  /* 0x00008e00ff217b82 */ /* 0x000e220000000800 */
[----:B------:R-:W1:Y:S01]  /*0850*/  F2F.F32.F64 R30, UR4 ;  /* 0x00000004001e7d10 */ /* 0x000e620008301000 */
[----:B------:R-:W-:Y:S01]  /*0860*/  IMAD R38, R38, -0x326172a9, RZ ;  /* 0xcd9e8d5726267824 */ /* 0x000fe200078e02ff */
[----:B------:R-:W-:Y:S01]  /*0870*/  LOP3.LUT R31, R24, 0x3, RZ, 0xc0, !PT ;  /* 0x00000003181f7812 */ /* 0x000fe200078ec0ff */
[----:B------:R-:W-:Y:S01]  /*0880*/  DSETP.LEU.AND P0, PT, R20, |UR4|, PT ;  /* 0x4000000414007e2a */ /* 0x000fe2000bf0b000 */
[----:B------:R-:W-:Y:S01]  /*0890*/  ULDC UR57, c[0x0][0x23c] ;  /* 0x00008f0000397ab9 */ /* 0x000fe20000000800 */
[----:B------:R-:W-:Y:S01]  /*08a0*/  ULDC UR56, c[0x0][0x368] ;  /* 0x0000da0000387ab9 */ /* 0x000fe20000000800 */
[----:B------:R-:W-:Y:S01]  /*08b0*/  ULDC UR55, c[0x0][0x250] ;  /* 0x0000940000377ab9 */ /* 0x000fe20000000800 */
[----:B------:R-:W-:Y:S01]  /*08c0*/  ULDC UR54, c[0x0][0x36c] ;  /* 0x0000db0000367ab9 */ /* 0x000fe20000000800 */
[----:B------:R-:W2:Y:S01]  /*08d0*/  MUFU.LG2 R21, R0 ;  /* 0x0000000000157308 */ /* 0x000ea20000000c00 */
[----:B------:R-:W-:Y:S01]  /*08e0*/  ULDC UR53, c[0x0][0x254] ;  /* 0x0000950000357ab9 */ /* 0x000fe20000000800 */
[----:B------:R-:W-:Y:S01]  /*08f0*/  ULDC UR52, c[0x0][0x370] ;  /* 0x0000dc0000347ab9 */ /* 0x000fe20000000800 */
[----:B------:R-:W-:Y:S01]  /*0900*/  ULDC UR51, c[0x0][0x268] ;  /* 0x00009a0000337ab9 */ /* 0x000fe20000000800 */
[----:B------:R-:W-:Y:S01]  /*0910*/  ULDC UR50, c[0x0][0x374] ;  /* 0x0000dd0000327ab9 */ /* 0x000fe20000000800 */
[----:B------:R-:W-:Y:S01]  /*0920*/  ULDC UR49, c[0x0][0x26c] ;  /* 0x00009b0000317ab9 */ /* 0x000fe20000000800 */
[----:B------:R-:W-:Y:S01]  /*0930*/  ULDC UR48, c[0x0][0x378] ;  /* 0x0000de0000307ab9 */ /* 0x000fe20000000800 */
[----:B------:R-:W-:Y:S01]  /*0940*/  ULDC UR47, c[0x0][0x280] ;  /* 0x0000a000002f7ab9 */ /* 0x000fe20000000800 */
[----:B------:R-:W3:Y:S01]  /*0950*/  MUFU.LG2 R20, R0 ;  /* 0x0000000000147308 */ /* 0x000ee20000000c00 */
[----:B-1----:R-:W-:Y:S01]  /*0960*/  @!P0 FMUL R30, R30, 1.175494350822287508e-38 ;  /* 0x008000001e1e8820 */ /* 0x002fe20000400000 */
[----:B------:R-:W-:Y:S01]  /*0970*/  ULDC UR46, c[0x0][0x37c] ;  /* 0x0000df00002e7ab9 */ /* 0x000fe20000000800 */
[----:B------:R-:W-:Y:S01]  /*0980*/  ULDC UR45, c[0x0][0x284] ;  /* 0x0000a100002d7ab9 */ /* 0x000fe20000000800 */
[----:B------:R-:W-:Y:S01]  /*0990*/  ULDC UR44, c[0x0][0x380] ;  /* 0x0000e000002c7ab9 */ /* 0x000fe20000000800 */
[----:B------:R-:W-:Y:S01]  /*09a0*/  FADD.FTZ R22, -R30, 1 ;  /* 0x3f8000001e167421 */ /* 0x000fe20000010100 */
[----:B------:R-:W-:Y:S01]  /*09b0*/  ULDC UR43, c[0x0][0x298] ;  /* 0x0000a600002b7ab9 */ /* 0x000fe20000000800 */
[----:B------:R-:W-:Y:S01]  /*09c0*/  ULDC UR42, c[0x0][0x384] ;  /* 0x0000e100002a7ab9 */ /* 0x000fe20000000800 */
[----:B------:R-:W-:Y:S01]  /*09d0*/  ULDC UR41, c[0x0][0x29c] ;  /* 0x0000a70000297ab9 */ /* 0x000fe20000000800 */
[----:B--2---:R-:W-:Y:S01]  /*09e0*/  FMUL.FTZ R21, R21, 0.69314718246459960938 ;  /* 0x3f31721815157820 */ /* 0x004fe20000410000 */
[----:B------:R-:W-:Y:S01]  /*09f0*/  ULDC UR40, c[0x0][0x388] ;  /* 0x0000e20000287ab9 */ /* 0x000fe20000000800 */
[----:B------:R-:W1:Y:S01]  /*0a00*/  MUFU.LG2 R22, R22 ;  /* 0x0000001600167308 */ /* 0x000e620000000c00 */
[----:B------:R-:W-:Y:S01]  /*0a10*/  ULDC UR39, c[0x0][0x2b0] ;  /* 0x0000ac0000277ab9 */ /* 0x000fe20000000800 */
[----:B------:R-:W-:Y:S01]  /*0a20*/  ULDC UR38, c[0x0][0x38c] ;  /* 0x0000e30000267ab9 */ /* 0x000fe20000000800 */
[----:B------:R-:W-:Y:S01]  /*0a30*/  ULDC UR37, c[0x0][0x2b4] ;  /* 0x0000ad0000257ab9 */ /* 0x000fe20000000800 */
[----:B------:R-:W-:Y:S01]  /*0a40*/  ULDC UR36, c[0x0][0x390] ;  /* 0x0000e40000247ab9 */ /* 0x000fe20000000800 */
[----:B------:R-:W-:Y:S01]  /*0a50*/  ULDC UR31, c[0x0][0x2c8] ;  /* 0x0000b200001f7ab9 */ /* 0x000fe20000000800 */
[----:B---3--:R-:W-:Y:S01]  /*0a60*/  FMUL.FTZ R20, R20, 0.69314718246459960938 ;  /* 0x3f31721814147820 */ /* 0x008fe20000410000 */
        /* <DEDUP_REMOVED lines=10> */
[----:B-1----:R-:W-:Y:S01]  /*0b10*/  FMUL.FTZ R23, R22, 0.69314718246459960938 ;  /* 0x3f31721816177820 */ /* 0x002fe20000410000 */
[----:B------:R-:W-:Y:S01]  /*0b20*/  ULDC UR14, c[0x0][0x3a8] ;  /* 0x0000ea00000e7ab9 */ /* 0x000fe20000000800 */
[----:B------:R-:W-:Y:S01]  /*0b30*/  ULDC UR15, c[0x0][0x310] ;  /* 0x0000c400000f7ab9 */ /* 0x000fe20000000800 */
[----:B------:R-:W-:Y:S01]  /*0b40*/  ULDC UR16, c[0x0][0x3ac] ;  /* 0x0000eb0000107ab9 */ /* 0x000fe20000000800 */
[----:B------:R-:W-:Y:S01]  /*0b50*/  ULDC UR17, c[0x0][0x314] ;  /* 0x0000c50000117ab9 */ /* 0x000fe20000000800 */
[----:B------:R-:W-:Y:S01]  /*0b60*/  ULDC UR18, c[0x0][0x3b0] ;  /* 0x0000ec0000127ab9 */ /* 0x000fe20000000800 */
[----:B------:R-:W1:Y:S01]  /*0b70*/  MUFU.RCP R23, R23 ;  /* 0x0000001700177308 */ /* 0x000e620000001000 */
        /* <DEDUP_REMOVED lines=13> */
[-C--:B-1----:R-:W-:Y:S01]  /*0c50*/  FMUL.FTZ R21, R21, R23.reuse ;  /* 0x0000001715157220 */ /* 0x082fe20000410000 */
[----:B------:R-:W-:-:S04]  /*0c60*/  FMUL.FTZ R20, R20, R23 ;  /* 0x0000001714147220 */ /* 0x000fc80000410000 */
[----:B------:R-:W-:Y:S08]  /*0c70*/  FRND.FTZ.CEIL R32, R20 ;  /* 0x0000001400207307 */ /* 0x000ff00000219000 */
[----:B------:R-:W1:Y:S02]  /*0c80*/  FRND.FTZ.CEIL R21, R21 ;  /* 0x0000001500157307 */ /* 0x000e640000219000 */
[----:B-1----:R-:W-:-:S02]  /*0c90*/  F2FP.BF16.F32.PACK_AB R32, R21, R32 ;  /* 0x000000201520723e */ /* 0x002fc400000010ff */
[----:B0-----:R-:W1:Y:S05]  /*0ca0*/  LDC.64 R20, c[0x0][0x210] ;  /* 0x00008400ff147b82 */ /* 0x001e6a0000000a00 */
.L_x_51:
[----:B------:R-:W-:Y:S01]  /*0cb0*/  VIADD R2, R2, 0x1 ;  /* 0x0000000102027836 */ /* 0x000fe20000000000 */
[----:B------:R-:W-:Y:S03]  /*0cc0*/  BSSY B0, `(.L_x_36) ;  /* 0x000000c000007945 */ /* 0x000fe60003800000 */
[C---:B------:R-:W-:Y:S01]  /*0cd0*/  IMAD.HI.U32 R23, R2.reuse, -0x2daee0ad, RZ ;  /* 0xd2511f5302177827 */ /* 0x040fe200078e00ff */
[----:B------:R-:W-:-:S13]  /*0ce0*/  ISETP.NE.AND P0, PT, R2, RZ, PT ;  /* 0x000000ff0200720c */ /* 0x000fda0003f05270 */
[----:B01----:R-:W-:Y:S05]  /*0cf0*/  @P0 BRA `(.L_x_37) ;  /* 0x0000000000200947 */ /* 0x003fea0003800000 */
        /* <DEDUP_REMOVED lines=8> */
.L_x_37:
[----:B------:R-:W-:Y:S05]  /*0d80*/  BSYNC B0 ;  /* 0x0000000000007941 */ /* 0x000fea0003800000 */
.L_x_36:
[----:B------:R-:W-:Y:S01]  /*0d90*/  IMAD.HI.U32 R22, R16, -0x326172a9, RZ ;  /* 0xcd9e8d5710167827 */ /* 0x000fe200078e00ff */
[----:B------:R-:W-:Y:S02]  /*0da0*/  LOP3.LUT R23, R23, R17, R19, 0x96, !PT ;  /* 0x0000001117177212 */ /* 0x000fe400078e9613 */
[----:B------:R-:W-:Y:S01]  /*0db0*/  IADD3 R24, R18, -0x61c88647, RZ ;  /* 0x9e3779b912187810 */ /* 0x000fe20007ffe0ff */
[----:B------:R-:W-:Y:S01]  /*0dc0*/  IMAD R25, R16, -0x326172a9, RZ ;  /* 0xcd9e8d5710197824 */ /* 0x000fe200078e02ff */
[----:B------:R-:W-:Y:S01]  /*0dd0*/  LOP3.LUT R26, R22, R3, R18, 0x96, !PT ;  /* 0x00000003161a7212 */ /* 0x000fe200078e9612 */
[----:B------:R-:W-:Y:S01]  /*0de0*/  IMAD.WIDE.U32 R22, R23, -0x326172a9, RZ ;  /* 0xcd9e8d5717167825 */ /* 0x000fe200078e00ff */
[----:B------:R-:W-:Y:S02]  /*0df0*/  ISETP.NE.AND P0, PT, R31, 0x1, PT ;  /* 0x000000011f00780c */ /* 0x000fe40003f05270 */
[----:B------:R-:W-:Y:S01]  /*0e00*/  MOV R40, R36 ;  /* 0x0000002400287202 */ /* 0x000fe20000000f00 */
[----:B------:R-:W-:Y:S01]  /*0e10*/  IMAD R35, R2, -0x2daee0ad, RZ ;  /* 0xd2511f5302237824 */ /* 0x000fe200078e02ff */
[----:B------:R-:W-:Y:S01]  /*0e20*/  LOP3.LUT R25, R23, R25, R24, 0x96, !PT ;  /* 0x0000001917197212 */ /* 0x000fe200078e9618 */
[----:B------:R-:W-:-:S04]  /*0e30*/  IMAD.WIDE.U32 R26, R26, -0x2daee0ad, RZ ;  /* 0xd2511f531a1a7825 */ /* 0x000fc800078e00ff */
[----:B------:R-:W-:Y:S01]  /*0e40*/  IMAD.MOV.U32 R39, RZ, RZ, R38 ;  /* 0x000000ffff277224 */ /* 0x000fe200078e0026 */
[----:B------:R-:W-:Y:S01]  /*0e50*/  LOP3.LUT R24, R27, R35, R4, 0x96, !PT ;  /* 0x000000231b187212 */ /* 0x000fe200078e9604 */
[----:B------:R-:W-:-:S04]  /*0e60*/  IMAD.WIDE.U32 R34, R25, -0x2daee0ad, RZ ;  /* 0xd2511f5319227825 */ /* 0x000fc800078e00ff */
[----:B------:R-:W-:Y:S01]  /*0e70*/  IMAD.WIDE.U32 R24, R24, -0x326172a9, RZ ;  /* 0xcd9e8d5718187825 */ /* 0x000fe200078e00ff */
[----:B------:R-:W-:Y:S02]  /*0e80*/  LOP3.LUT R23, R35, R26, R5, 0x96, !PT ;  /* 0x0000001a23177212 */ /* 0x000fe400078e9605 */
[C---:B------:R-:W-:Y:S01]  /*0e90*/  IADD3 R35, R18.reuse, -0x255992d5, RZ ;  /* 0xdaa66d2b12237810 */ /* 0x040fe20007ffe0ff */
[----:B------:R-:W-:-:S05]  /*0ea0*/  VIADD R27, R18, 0x3c6ef372 ;  /* 0x3c6ef372121b7836 */ /* 0x000fca0000000000 */
[----:B------:R-:W-:Y:S01]  /*0eb0*/  LOP3.LUT R26, R25, R22, R27, 0x96, !PT ;  /* 0x00000016191a7212 */ /* 0x000fe200078e961b */
[----:B------:R-:W-:-:S04]  /*0ec0*/  IMAD.WIDE.U32 R22, R23, -0x326172a9, RZ ;  /* 0xcd9e8d5717167825 */ /* 0x000fc800078e00ff */
[----:B------:R-:W-:Y:S01]  /*0ed0*/  IMAD.WIDE.U32 R26, R26, -0x2daee0ad, RZ ;  /* 0xd2511f531a1a7825 */ /* 0x000fe200078e00ff */
[----:B------:R-:W-:-:S04]  /*0ee0*/  LOP3.LUT R35, R23, R24, R35, 0x96, !PT ;  /* 0x0000001817237212 */ /* 0x000fc800078e9623 */
[----:B------:R-:W-:Y:S01]  /*0ef0*/  LOP3.LUT R24, R27, R34, R6, 0x96, !PT ;  /* 0x000000221b187212 */ /* 0x000fe200078e9606 */
[----:B------:R-:W-:-:S04]  /*0f00*/  IMAD.WIDE.U32 R34, R35, -0x2daee0ad, RZ ;  /* 0xd2511f5323227825 */ /* 0x000fc800078e00ff */
[----:B------:R-:W-:Y:S01]  /*0f10*/  IMAD.WIDE.U32 R24, R24, -0x326172a9, RZ ;  /* 0xcd9e8d5718187825 */ /* 0x000fe200078e00ff */
[----:B------:R-:W-:Y:S02]  /*0f20*/  LOP3.LUT R23, R35, R26, R7, 0x96, !PT ;  /* 0x0000001a23177212 */ /* 0x000fe400078e9607 */
[C---:B------:R-:W-:Y:S01]  /*0f30*/  IADD3 R35, R18.reuse, 0x1715609d, RZ ;  /* 0x1715609d12237810 */ /* 0x040fe20007ffe0ff */
        /* <DEDUP_REMOVED lines=9> */
[----:B------:R-:W-:-:S05]  /*0fd0*/  VIADD R27, R18, 0xb54cda56 ;  /* 0xb54cda56121b7836 */ /* 0x000fca0000000000 */
        /* <DEDUP_REMOVED lines=8> */
[----:B------:R-:W-:-:S03]  /*1060*/  LOP3.LUT R23, R25, R26, R11, 0x96, !PT ;  /* 0x0000001a19177212 */ /* 0x000fc600078e960b */
[----:B------:R-:W-:Y:S02]  /*1070*/  VIADD R27, R18, 0xf1bbcdc8 ;  /* 0xf1bbcdc8121b7836 */ /* 0x000fe40000000000 */
[----:B------:R-:W-:-:S03]  /*1080*/  IMAD R25, R12, -0x2daee0ad, RZ ;  /* 0xd2511f530c197824 */ /* 0x000fc600078e02ff */
[----:B------:R-:W-:Y:S01]  /*1090*/  LOP3.LUT R12, R35, R22, R27, 0x96, !PT ;  /* 0x00000016230c7212 */ /* 0x000fe200078e961b */
[----:B------:R-:W-:Y:S01]  /*10a0*/  IMAD.WIDE.U32 R22, R23, -0x326172a9, RZ ;  /* 0xcd9e8d5717167825 */ /* 0x000fe200078e00ff */
[----:B------:R-:W-:-:S03]  /*10b0*/  IADD3 R27, R18, -0x700cb87f, RZ ;  /* 0x8ff34781121b7810 */ /* 0x000fc60007ffe0ff */
        /* <DEDUP_REMOVED lines=13> */
[----:B------:R-:W-:Y:S05]  /*1190*/  @!P0 BRA `(.L_x_38) ;  /* 0x0000000000248947 */ /* 0x000fea0003800000 */
[----:B------:R-:W-:Y:S01]  /*11a0*/  IMAD.MOV.U32 R39, RZ, RZ, R37 ;  /* 0x000000ffff277224 */ /* 0x000fe200078e0025 */
[----:B------:R-:W-:Y:S01]  /*11b0*/  MOV R40, R38 ;  /* 0x0000002600287202 */ /* 0x000fe20000000f00 */
[----:B------:R-:W-:Y:S01]  /*11c0*/  IMAD.MOV.U32 R41, RZ, RZ, R36 ;  /* 0x000000ffff297224 */ /* 0x000fe200078e0024 */
[----:B------:R-:W-:Y:S01]  /*11d0*/  MOV R24, R25 ;  /* 0x0000001900187202 */ /* 0x000fe20000000f00 */
[----:B------:R-:W-:Y:S06]  /*11e0*/  BRA `(.L_x_38) ;  /* 0x0000000000107947 */ /* 0x000fec0003800000 */
.L_x_39:
[----:B------:R-:W-:Y:S01]  /*11f0*/  IMAD.MOV.U32 R39, RZ, RZ, R36 ;  /* 0x000000ffff277224 */ /* 0x000fe200078e0024 */
[----:B------:R-:W-:Y:S01]  /*1200*/  MOV R40, R25 ;  /* 0x0000001900287202 */ /* 0x000fe20000000f00 */
[----:B------:R-:W-:Y:S01]  /*1210*/  IMAD.MOV.U32 R41, RZ, RZ, R34 ;  /* 0x000000ffff297224 */ /* 0x000fe200078e0022 */
[----:B------:R-:W-:-:S07]  /*1220*/  MOV R24, R22 ;  /* 0x0000001600187202 */ /* 0x000fce0000000f00 */
.L_x_38:
[----:B------:R-:W-:Y:S01]  /*1230*/  IMAD.WIDE.U32 R26, R24, 0x200000, RZ ;  /* 0x00200000181a7825 */ /* 0x000fe200078e00ff */
[----:B-1----:R-:W-:Y:S01]  /*1240*/  ISETP.GE.U32.AND P0, PT, R13, R20, PT ;  /* 0x000000140d00720c */ /* 0x002fe20003f06070 */
[----:B------:R-:W-:Y:S01]  /*1250*/  HFMA2.MMA R37, -RZ, RZ, 1.15625, 0 ;  /* 0x3ca00000ff257435 */ /* 0x000fe200000001ff */
[----:B------:R-:W-:Y:S01]  /*1260*/  BSSY B0, `(.L_x_40) ;  /* 0x0000117000007945 */ /* 0x000fe20003800000 */
[----:B------:R-:W-:Y:S01]  /*1270*/  IMAD.MOV.U32 R36, RZ, RZ, 0x0 ;  /* 0x00000000ff247424 */ /* 0x000fe200078e00ff */
[----:B------:R-:W-:Y:S02]  /*1280*/  LOP3.LUT R26, R26, R41, RZ, 0x3c, !PT ;  /* 0x000000291a1a7212 */ /* 0x000fe400078e3cff */
[----:B------:R-:W-:Y:S02]  /*1290*/  ISETP.GE.AND.EX P0, PT, R14, R21, PT, P0 ;  /* 0x000000150e00720c */ /* 0x000fe40003f06300 */
[----:B------:R-:W0:Y:S02]  /*12a0*/  I2F.F64.U64 R24, R26 ;  /* 0x0000001a00187312 */ /* 0x000e240000301800 */
[----:B0-----:R-:W-:-:S09]  /*12b0*/  DFMA R24, R24, R36, 5.5511151231257827021e-17 ;  /* 0x3c9000001818742b */ /* 0x001fd20000000024 */
[----:B------:R-:W-:Y:S05]  /*12c0*/  @P0 BRA `(.L_x_41) ;  /* 0x0000001000400947 */ /* 0x000fea0003800000 */
[----:B------:R-:W-:Y:S01]  /*12d0*/  IMAD.WIDE.U32 R26, R40, 0x200000, RZ ;  /* 0x00200000281a7825 */ /* 0x000fe200078e00ff */
[----:B------:R-:W-:-:S03]  /*12e0*/  ISETP.NE.AND P0, PT, R33, RZ, PT ;  /* 0x000000ff2100720c */ /* 0x000fc60003f05270 */
[----:B------:R-:W-:Y:S01]  /*12f0*/  IMAD.MOV.U32 R38, RZ, RZ, RZ ;  /* 0x000000ffff267224 */ /* 0x000fe200078e00ff */
[----:B------:R-:W-:-:S06]  /*1300*/  LOP3.LUT R26, R26, R39, RZ, 0x3c, !PT ;  /* 0x000000271a1a7212 */ /* 0x000fcc00078e3cff */
[----:B------:R-:W0:Y:S02]  /*1310*/  I2F.F64.U64 R26, R26 ;  /* 0x0000001a001a7312 */ /* 0x000e240000301800 */
[----:B0-----:R-:W-:Y:S01]  /*1320*/  DFMA R36, R26, R36, 5.5511151231257827021e-17 ;  /* 0x3c9000001a24742b */ /* 0x001fe20000000024 */
[----:B------:R-:W-:Y:S10]  /*1330*/  @!P0 BRA `(.L_x_42) ;  /* 0x0000000c00dc8947 */ /* 0x000ff40003800000 */
[----:B------:R-:W-:Y:S01]  /*1340*/  MOV R26, RZ ;  /* 0x000000ff001a7202 */ /* 0x000fe20000000f00 */
[----:B------:R-:W-:Y:S01]  /*1350*/  IMAD.MOV.U32 R27, RZ, RZ, R13 ;  /* 0x000000ffff1b7224 */ /* 0x000fe200078e000d */
        /* <DEDUP_REMOVED lines=239> */
[----:B------:R-:W-:-:S03]  /*2250*/  ULDC.64 UR34, c[0x0][0x360] ;  /* 0x0000d80000227ab9 */ /* 0x000fc60000000a00 */
[----:B------:R-:W-:-:S05]  /*2260*/  IMAD.HI.U32 R26, R41, UR34, R26 ;  /* 0x00000022291a7c27 */ /* 0x000fca000f8e001a */
[----:B------:R-:W-:-:S04]  /*2270*/  SHF.R.U32.HI R26, RZ, UR35, R26 ;  /* 0x00000023ff1a7c19 */ /* 0x000fc8000801161a */
[----:B------:R-:W-:-:S05]  /*2280*/  IADD3 R26, -R26, RZ, RZ ;  /* 0x000000ff1a1a7210 */ /* 0x000fca0007ffe1ff */
[----:B------:R-:W-:-:S04]  /*2290*/  IMAD R27, R26, UR29, R41 ;  /* 0x0000001d1a1b7c24 */ /* 0x000fc8000f8e0229 */
[----:B------:R-:W-:-:S07]  /*22a0*/  IMAD R38, R27, UR30, R38 ;  /* 0x0000001e1b267c24 */ /* 0x000fce000f8e0226 */
.L_x_42:
[----:B------:R-:W-:Y:S01]  /*22b0*/  FADD.FTZ R40, -R30, 1 ;  /* 0x3f8000001e287421 */ /* 0x000fe20000010100 */
[----:B------:R-:W-:Y:S01]  /*22c0*/  UMOV UR34, 0xf0000000 ;  /* 0xf000000000227882 */ /* 0x000fe20000000000 */
[----:B------:R-:W-:Y:S01]  /*22d0*/  UMOV UR35, 0x380fffff ;  /* 0x380fffff00237882 */ /* 0x000fe20000000000 */
[----:B------:R-:W0:Y:S01]  /*22e0*/  F2F.F32.F64 R26, R36 ;  /* 0x00000024001a7310 */ /* 0x000e220000301000 */
[----:B------:R-:W-:Y:S01]  /*22f0*/  DSETP.GEU.AND P0, PT, |R36|, UR34, PT ;  /* 0x0000002224007e2a */ /* 0x000fe2000bf0e200 */
[----:B------:R-:W-:-:S06]  /*2300*/  ULDC.64 UR34, c[0x0][0x3d0] ;  /* 0x0000f40000227ab9 */ /* 0x000fcc0000000a00 */
[----:B------:R-:W1:Y:S07]  /*2310*/  MUFU.LG2 R40, R40 ;  /* 0x0000002800287308 */ /* 0x000e6e0000000c00 */
[----:B0-----:R-:W-:Y:S01]  /*2320*/  @!P0 FMUL R26, R26, 1.175494350822287508e-38 ;  /* 0x008000001a1a8820 */ /* 0x001fe20000400000 */
[----:B------:R-:W-:-:S05]  /*2330*/  IADD3 R38, P0, R38, UR34, RZ ;  /* 0x0000002226267c10 */ /* 0x000fca000ff1e0ff */
[----:B------:R-:W0:Y:S01]  /*2340*/  MUFU.LG2 R26, R26 ;  /* 0x0000001a001a7308 */ /* 0x000e220000000c00 */
[----:B------:R-:W-:Y:S02]  /*2350*/  IMAD.X R39, RZ, RZ, UR35, P0 ;  /* 0x00000023ff277e24 */ /* 0x000fe400080e06ff */
[----:B-1----:R-:W-:-:S05]  /*2360*/  FMUL.FTZ R41, R40, 0.69314718246459960938 ;  /* 0x3f31721828297820 */ /* 0x002fca0000410000 */
[----:B------:R-:W1:Y:S01]  /*2370*/  MUFU.RCP R42, R41 ;  /* 0x00000029002a7308 */ /* 0x000e620000001000 */
[----:B0-----:R-:W-:-:S04]  /*2380*/  FMUL.FTZ R27, R26, 0.69314718246459960938 ;  /* 0x3f3172181a1b7820 */ /* 0x001fc80000410000 */
[----:B-1----:R-:W-:-:S06]  /*2390*/  FMUL.FTZ R27, R27, R42 ;  /* 0x0000002a1b1b7220 */ /* 0x002fcc0000410000 */
[----:B------:R-:W0:Y:S02]  /*23a0*/  FRND.FTZ.CEIL R27, R27 ;  /* 0x0000001b001b7307 */ /* 0x000e240000219000 */
[----:B0-----:R-:W-:-:S05]  /*23b0*/  F2FP.BF16.F32.PACK_AB R36, RZ, R27 ;  /* 0x0000001bff24723e */ /* 0x001fca00000010ff */
[----:B------:R0:W-:Y:S02]  /*23c0*/  STG.E.U16 desc[UR58][R38.64], R36 ;  /* 0x0000002426007986 */ /* 0x0001e4000c10153a */
.L_x_41:
[----:B------:R-:W-:Y:S05]  /*23d0*/  BSYNC B0 ;  /* 0x0000000000007941 */ /* 0x000fea0003800000 */
.L_x_40:
[----:B------:R-:W-:Y:S01]  /*23e0*/  ULDC UR34, c[0x0][0xc] ;  /* 0x0000030000227ab9 */ /* 0x000fe20000000800 */
[----:B------:R-:W-:Y:S01]  /*23f0*/  BSSY B0, `(.L_x_43) ;  /* 0x0000108000007945 */ /* 0x000fe20003800000 */
[----:B0-----:R-:W-:-:S05]  /*2400*/  IMAD R36, R0, UR34, RZ ;  /* 0x0000002200247c24 */ /* 0x001fca000f8e02ff */
[----:B------:R-:W-:-:S04]  /*2410*/  IADD3 R27, P1, R36, R13, RZ ;  /* 0x0000000d241b7210 */ /* 0x000fc80007f3e0ff */
[----:B------:R-:W-:Y:S02]  /*2420*/  ISETP.GE.U32.AND P0, PT, R27, R20, PT ;  /* 0x000000141b00720c */ /* 0x000fe40003f06070 */
[----:B------:R-:W-:-:S04]  /*2430*/  IADD3.X R26, RZ, R14, RZ, P1, !PT ;  /* 0x0000000eff1a7210 */ /* 0x000fc80000ffe4ff */
[----:B------:R-:W-:-:S13]  /*2440*/  ISETP.GE.AND.EX P0, PT, R26, R21, PT, P0 ;  /* 0x000000151a00720c */ /* 0x000fda0003f06300 */
[----:B------:R-:W-:Y:S05]  /*2450*/  @P0 BRA `(.L_x_44) ;  /* 0x0000001000040947 */ /* 0x000fea0003800000 */
[----:B------:R-:W-:Y:S01]  /*2460*/  ISETP.NE.AND P0, PT, R33, RZ, PT ;  /* 0x000000ff2100720c */ /* 0x000fe20003f05270 */
[----:B------:R-:W-:-:S12]  /*2470*/  IMAD.MOV.U32 R37, RZ, RZ, RZ ;  /* 0x000000ffff257224 */ /* 0x000fd800078e00ff */
[----:B------:R-:W-:Y:S05]  /*2480*/  @!P0 BRA `(.L_x_45) ;  /* 0x0000000c00b08947 */ /* 0x000fea0003800000 */
[----:B------:R-:W-:Y:S01]  /*2490*/  ULDC UR34, c[0x0][0xc] ;  /* 0x0000030000227ab9 */ /* 0x000fe20000000800 */
[----:B------:R-:W-:Y:S01]  /*24a0*/  MOV R26, RZ ;  /* 0x000000ff001a7202 */ /* 0x000fe20000000f00 */
[----:B------:R-:W-:Y:S01]  /*24b0*/  IMAD R27, R0, UR34, R13 ;  /* 0x00000022001b7c24 */ /* 0x000fe2000f8e020d */
[----:B------:R-:W-:-:S03]  /*24c0*/  ISETP.NE.AND P0, PT, R33, 0x1, PT ;  /* 0x000000012100780c */ /* 0x000fc60003f05270 */
[----:B------:R-:W-:-:S05]  /*24d0*/  IMAD.HI.U32 R26, R27, UR32, R26 ;  /* 0x000000201b1a7c27 */ /* 0x000fca000f8e001a */
[----:B------:R-:W-:-:S05]  /*24e0*/  SHF.R.U32.HI R39, RZ, UR33, R26 ;  /* 0x00000021ff277c19 */ /* 0x000fca000801161a */
[----:B------:R-:W-:-:S04]  /*24f0*/  IMAD.MOV R26, RZ, RZ, -R39 ;  /* 0x000000ffff1a7224 */ /* 0x000fc800078e0a27 */
[----:B------:R-:W-:-:S04]  /*2500*/  IMAD R26, R26, UR57, R27 ;  /* 0x000000391a1a7c24 */ /* 0x000fc8000f8e021b */
[----:B------:R-:W-:Y:S01]  /*2510*/  IMAD R37, R26, UR56, RZ ;  /* 0x000000381a257c24 */ /* 0x000fe2000f8e02ff */
        /* <DEDUP_REMOVED lines=221> */
[----:B------:R-:W-:-:S09]  /*32f0*/  ULDC.64 UR34, c[0x0][0x360] ;  /* 0x0000d80000227ab9 */ /* 0x000fd20000000a00 */
[----:B------:R-:W-:-:S05]  /*3300*/  IMAD.HI.U32 R26, R27, UR34, R26 ;  /* 0x000000221b1a7c27 */ /* 0x000fca000f8e001a */
[----:B------:R-:W-:-:S05]  /*3310*/  SHF.R.U32.HI R26, RZ, UR35, R26 ;  /* 0x00000023ff1a7c19 */ /* 0x000fca000801161a */
[----:B------:R-:W-:-:S04]  /*3320*/  IMAD.MOV R26, RZ, RZ, -R26 ;  /* 0x000000ffff1a7224 */ /* 0x000fc800078e0a1a */
[----:B------:R-:W-:-:S04]  /*3330*/  IMAD R26, R26, UR29, R27 ;  /* 0x0000001d1a1a7c24 */ /* 0x000fc8000f8e021b */
[----:B------:R-:W-:-:S07]  /*3340*/  IMAD R37, R26, UR30, R37 ;  /* 0x0000001e1a257c24 */ /* 0x000fce000f8e0225 */
.L_x_45:
        /* <DEDUP_REMOVED lines=8> */
[----:B------:R-:W-:-:S04]  /*33d0*/  IADD3 R24, P0, R37, UR34, RZ ;  /* 0x0000002225187c10 */ /* 0x000fc8000ff1e0ff */
[----:B------:R-:W-:Y:S01]  /*33e0*/  IADD3.X R25, RZ, UR35, RZ, P0, !PT ;  /* 0x00000023ff197c10 */ /* 0x000fe200087fe4ff */
[----:B------:R-:W0:Y:S01]  /*33f0*/  MUFU.LG2 R26, R26 ;  /* 0x0000001a001a7308 */ /* 0x000e220000000c00 */
[----:B-1----:R-:W-:-:S07]  /*3400*/  FMUL.FTZ R39, R38, 0.69314718246459960938 ;  /* 0x3f31721826277820 */ /* 0x002fce0000410000 */
[----:B------:R-:W1:Y:S01]  /*3410*/  MUFU.RCP R40, R39 ;  /* 0x0000002700287308 */ /* 0x000e620000001000 */
[----:B0-----:R-:W-:-:S04]  /*3420*/  FMUL.FTZ R27, R26, 0.69314718246459960938 ;  /* 0x3f3172181a1b7820 */ /* 0x001fc80000410000 */
[----:B-1----:R-:W-:-:S06]  /*3430*/  FMUL.FTZ R27, R27, R40 ;  /* 0x000000281b1b7220 */ /* 0x002fcc0000410000 */
[----:B------:R-:W0:Y:S02]  /*3440*/  FRND.FTZ.CEIL R27, R27 ;  /* 0x0000001b001b7307 */ /* 0x000e240000219000 */
[----:B0-----:R-:W-:-:S05]  /*3450*/  F2FP.BF16.F32.PACK_AB R37, RZ, R27 ;  /* 0x0000001bff25723e */ /* 0x001fca00000010ff */
[----:B------:R0:W-:Y:S02]  /*3460*/  STG.E.U16 desc[UR58][R24.64], R37 ;  /* 0x0000002518007986 */ /* 0x0001e4000c10153a */
.L_x_44:
[----:B------:R-:W-:Y:S05]  /*3470*/  BSYNC B0 ;  /* 0x0000000000007941 */ /* 0x000fea0003800000 */
.L_x_43:
        /* <DEDUP_REMOVED lines=249> */
[----:B------:R-:W-:-:S03]  /*4410*/  ULDC.64 UR34, c[0x0][0x360] ;  /* 0x0000d80000227ab9 */ /* 0x000fc60000000a00 */
[----:B------:R-:W-:-:S05]  /*4420*/  IMAD.HI.U32 R24, R37, UR34, R24 ;  /* 0x0000002225187c27 */ /* 0x000fca000f8e0018 */
[----:B------:R-:W-:-:S04]  /*4430*/  SHF.R.U32.HI R24, RZ, UR35, R24 ;  /* 0x00000023ff187c19 */ /* 0x000fc80008011618 */
[----:B------:R-:W-:-:S05]  /*4440*/  IADD3 R24, -R24, RZ, RZ ;  /* 0x000000ff18187210 */ /* 0x000fca0007ffe1ff */
[----:B------:R-:W-:-:S04]  /*4450*/  IMAD R25, R24, UR29, R37 ;  /* 0x0000001d18197c24 */ /* 0x000fc8000f8e0225 */
[----:B------:R-:W-:-:S07]  /*4460*/  IMAD R26, R25, UR30, R26 ;  /* 0x0000001e191a7c24 */ /* 0x000fce000f8e021a */
.L_x_48:
[----:B------:R-:W-:Y:S02]  /*4470*/  ULDC.64 UR34, c[0x0][0x3d0] ;  /* 0x0000f40000227ab9 */ /* 0x000fe40000000a00 */
[----:B------:R-:W-:-:S05]  /*4480*/  IADD3 R26, P0, R26, UR34, RZ ;  /* 0x000000221a1a7c10 */ /* 0x000fca000ff1e0ff */
[----:B------:R-:W-:-:S05]  /*4490*/  IMAD.X R27, RZ, RZ, UR35, P0 ;  /* 0x00000023ff1b7e24 */ /* 0x000fca00080e06ff */
[----:B------:R0:W-:Y:S03]  /*44a0*/  STG.E.U16 desc[UR58][R26.64], R32 ;  /* 0x000000201a007986 */ /* 0x0001e6000c10153a */
.L_x_47:
[----:B------:R-:W-:Y:S05]  /*44b0*/  BSYNC B0 ;  /* 0x0000000000007941 */ /* 0x000fea0003800000 */
.L_x_46:
[----:B------:R-:W-:-:S05]  /*44c0*/  IMAD R24, R36, 0x3, RZ ;  /* 0x0000000324187824 */ /* 0x000fca00078e02ff */
[----:B------:R-:W-:-:S04]  /*44d0*/  IADD3 R25, P1, R24, R13, RZ ;  /* 0x0000000d18197210 */ /* 0x000fc80007f3e0ff */
[----:B------:R-:W-:Y:S02]  /*44e0*/  ISETP.GE.U32.AND P0, PT, R25, R20, PT ;  /* 0x000000141900720c */ /* 0x000fe40003f06070 */
[----:B------:R-:W-:-:S04]  /*44f0*/  IADD3.X R24, RZ, R14, RZ, P1, !PT ;  /* 0x0000000eff187210 */ /* 0x000fc80000ffe4ff */
[----:B------:R-:W-:-:S13]  /*4500*/  ISETP.GE.AND.EX P0, PT, R24, R21, PT, P0 ;  /* 0x000000151800720c */ /* 0x000fda0003f06300 */
[----:B------:R-:W-:Y:S05]  /*4510*/  @P0 BRA `(.L_x_49) ;  /* 0x0000000c00f80947 */ /* 0x000fea0003800000 */
[----:B------:R-:W-:Y:S01]  /*4520*/  ISETP.NE.AND P0, PT, R33, RZ, PT ;  /* 0x000000ff2100720c */ /* 0x000fe20003f05270 */
[----:B0-----:R-:W-:-:S12]  /*4530*/  HFMA2.MMA R26, -RZ, RZ, 0, 0 ;  /* 0x00000000ff1a7435 */ /* 0x001fd800000001ff */
[----:B------:R-:W-:Y:S05]  /*4540*/  @!P0 BRA `(.L_x_50) ;  /* 0x0000000c00d88947 */ /* 0x000fea0003800000 */
[----:B------:R-:W-:Y:S01]  /*4550*/  IMAD.MOV.U32 R24, RZ, RZ, RZ ;  /* 0x000000ffff187224 */ /* 0x000fe200078e00ff */
[----:B------:R-:W-:-:S03]  /*4560*/  ISETP.NE.AND P0, PT, R33, 0x1, PT ;  /* 0x000000012100780c */ /* 0x000fc60003f05270 */
[----:B------:R-:W-:-:S05]  /*4570*/  IMAD.HI.U32 R24, R25, UR32, R24 ;  /* 0x0000002019187c27 */ /* 0x000fca000f8e0018 */
[----:B------:R-:W-:-:S04]  /*4580*/  SHF.R.U32.HI R27, RZ, UR33, R24 ;  /* 0x00000021ff1b7c19 */ /* 0x000fc80008011618 */
[----:B------:R-:W-:-:S05]  /*4590*/  IADD3 R26, -R27, RZ, RZ ;  /* 0x000000ff1b1a7210 */ /* 0x000fca0007ffe1ff */
        /* <DEDUP_REMOVED lines=241> */
.L_x_50:
[----:B------:R-:W-:Y:S01]  /*54b0*/  ULDC.64 UR34, c[0x0][0x3d0] ;  /* 0x0000f40000227ab9 */ /* 0x000fe20000000a00 */
[----:B------:R-:W-:Y:S02]  /*54c0*/  PRMT R24, R32, 0x7632, R24 ;  /* 0x0000763220187816 */ /* 0x000fe40000000018 */
[----:B------:R-:W-:-:S04]  /*54d0*/  IADD3 R26, P0, R26, UR34, RZ ;  /* 0x000000221a1a7c10 */ /* 0x000fc8000ff1e0ff */
[----:B------:R-:W-:-:S05]  /*54e0*/  IADD3.X R27, RZ, UR35, RZ, P0, !PT ;  /* 0x00000023ff1b7c10 */ /* 0x000fca00087fe4ff */
[----:B------:R1:W-:Y:S04]  /*54f0*/  STG.E.U16 desc[UR58][R26.64], R24 ;  /* 0x000000181a007986 */ /* 0x0003e8000c10153a */
.L_x_49:
[----:B------:R-:W-:Y:S01]  /*5500*/  LEA R13, P0, R36, R13, 0x2 ;  /* 0x0000000d240d7211 */ /* 0x000fe200078010ff */
[----:B------:R-:W-:Y:S05]  /*5510*/  WARPSYNC.ALL ;  /* 0x0000000000007948 */ /* 0x000fea0003800000 */
[----:B------:R-:W-:Y:S01]  /*5520*/  IMAD.X R14, RZ, RZ, R14, P0 ;  /* 0x000000ffff0e7224 */ /* 0x000fe200000e060e */
[----:B------:R-:W-:Y:S01]  /*5530*/  BAR.SYNC.DEFER_BLOCKING 0x0 ;  /* 0x0000000000007b1d */ /* 0x000fe20000010000 */
[----:B------:R-:W-:Y:S01]  /*5540*/  ISETP.GE.U32.AND P0, PT, R13, R28, PT ;  /* 0x0000001c0d00720c */ /* 0x000fe20003f06070 */
[----:B------:R-:W-:Y:S01]  /*5550*/  IMAD.MOV.U32 R36, RZ, RZ, R35 ;  /* 0x000000ffff247224 */ /* 0x000fe200078e0023 */
[----:B------:R-:W-:-:S02]  /*5560*/  MOV R38, R22 ;  /* 0x0000001600267202 */ /* 0x000fc40000000f00 */
[----:B------:R-:W-:Y:S02]  /*5570*/  ISETP.GE.AND.EX P0, PT, R14, R29, PT, P0 ;  /* 0x0000001d0e00720c */ /* 0x000fe40003f06300 */
[----:B------:R-:W-:-:S11]  /*5580*/  MOV R37, R34 ;  /* 0x0000002200257202 */ /* 0x000fd60000000f00 */
[----:B------:R-:W-:Y:S05]  /*5590*/  @!P0 BRA `(.L_x_51) ;  /* 0xffffffb400c48947 */ /* 0x000fea000383ffff */
[----:B------:R-:W-:Y:S05]  /*55a0*/  EXIT ;  /* 0x000000000000794d */ /* 0x000fea0003800000 */
        .weak           $__internal_2_$__cuda_sm20_div_s64
        .type           $__internal_2_$__cuda_sm20_div_s64,@function
        .size           $__internal_2_$__cuda_sm20_div_s64,(.L_x_652 - $__internal_2_$__cuda_sm20_div_s64)
$__internal_2_$__cuda_sm20_div_s64:
[----:B------:R-:W-:Y:S01]  /*55b0*/  MOV R26, R25 ;  /* 0x00000019001a7202 */ /* 0x000fe20000000f00 */
[----:B------:R-:W-:-:S06]  /*55c0*/  HFMA2.MMA R27, -RZ, RZ, 0, 0 ;  /* 0x00000000ff1b7435 */ /* 0x000fcc00000001ff */
[----:B------:R-:W0:Y:S08]  /*55d0*/  I2F.U64.RP R26, R26 ;  /* 0x0000001a001a7312 */ /* 0x000e300000309000 */
[----:B0-----:R-:W0:Y:S02]  /*55e0*/  MUFU.RCP R20, R26 ;  /* 0x0000001a00147308 */ /* 0x001e240000001000 */
[----:B0-----:R-:W-:-:S06]  /*55f0*/  VIADD R20, R20, 0x1ffffffe ;  /* 0x1ffffffe14147836 */ /* 0x001fcc0000000000 */
[----:B------:R-:W0:Y:S02]  /*5600*/  F2I.U64.TRUNC R20, R20 ;  /* 0x0000001400147311 */ /* 0x000e24000020d800 */
[----:B0-----:R-:W-:-:S04]  /*5610*/  IMAD.WIDE.U32 R22, R20, R25, RZ ;  /* 0x0000001914167225 */ /* 0x001fc800078e00ff */
[----:B------:R-:W-:Y:S01]  /*5620*/  IMAD R23, R25, R21, R23 ;  /* 0x0000001519177224 */ /* 0x000fe200078e0217 */
[----:B------:R-:W-:-:S04]  /*5630*/  IADD3 R29, P0, RZ, -R22, RZ ;  /* 0x80000016ff1d7210 */ /* 0x000fc80007f1e0ff */
[----:B------:R-:W-:Y:S01]  /*5640*/  IADD3.X R31, RZ, ~R23, RZ, P0, !PT ;  /* 0x80000017ff1f7210 */ /* 0x000fe200007fe4ff */
[----:B------:R-:W-:Y:S01]  /*5650*/  IMAD.HI.U32 R22, R20, R29, RZ ;  /* 0x0000001d14167227 */ /* 0x000fe200078e00ff */
[----:B------:R-:W-:-:S03]  /*5660*/  MOV R23, R20 ;  /* 0x0000001400177202 */ /* 0x000fc60000000f00 */
[-C--:B------:R-:W-:Y:S02]  /*5670*/  IMAD R27, R21, R31.reuse, RZ ;  /* 0x0000001f151b7224 */ /* 0x080fe400078e02ff */
[----:B------:R-:W-:-:S04]  /*5680*/  IMAD.WIDE.U32 R22, P0, R20, R31, R22 ;  /* 0x0000001f14167225 */ /* 0x000fc80007800016 */
[----:B------:R-:W-:-:S04]  /*5690*/  IMAD.HI.U32 R31, R21, R31, RZ ;  /* 0x0000001f151f7227 */ /* 0x000fc800078e00ff */
[----:B------:R-:W-:-:S05]  /*56a0*/  IMAD.HI.U32 R22, P1, R21, R29, R22 ;  /* 0x0000001d15167227 */ /* 0x000fca0007820016 */
[----:B------:R-:W-:Y:S01]  /*56b0*/  IADD3 R23, P2, R27, R22, RZ ;  /* 0x000000161b177210 */ /* 0x000fe20007f5e0ff */
[----:B------:R-:W-:-:S04]  /*56c0*/  IMAD.X R22, R31, 0x1, R21, P0 ;  /* 0x000000011f167824 */ /* 0x000fc800000e0615 */
[----:B------:R-:W-:Y:S01]  /*56d0*/  IMAD.WIDE.U32 R20, R23, R25, RZ ;  /* 0x0000001917147225 */ /* 0x000fe200078e00ff */
[----:B------:R-:W-:Y:S02]  /*56e0*/  IADD3.X R27, RZ, RZ, R22, P2, P1 ;  /* 0x000000ffff1b7210 */ /* 0x000fe400017e2416 */
[----:B------:R-:W-:Y:S02]  /*56f0*/  ISETP.LE.AND P1, PT, RZ, UR5, PT ;  /* 0x00000005ff007c0c */ /* 0x000fe4000bf23270 */
[----:B------:R-:W-:Y:S01]  /*5700*/  IADD3 R29, P0, RZ, -R20, RZ ;  /* 0x80000014ff1d7210 */ /* 0x000fe20007f1e0ff */
[----:B------:R-:W-:-:S04]  /*5710*/  IMAD R20, R25, R27, R21 ;  /* 0x0000001b19147224 */ /* 0x000fc800078e0215 */
[----:B------:R-:W-:Y:S01]  /*5720*/  IMAD.HI.U32 R22, R23, R29, RZ ;  /* 0x0000001d17167227 */ /* 0x000fe200078e00ff */
[----:B------:R-:W-:Y:S02]  /*5730*/  IADD3.X R26, RZ, ~R20, RZ, P0, !PT ;  /* 0x80000014ff1a7210 */ /* 0x000fe400007fe4ff */
[----:B------:R-:W-:-:S03]  /*5740*/  IADD3 R20, P4, RZ, -UR4, RZ ;  /* 0x80000004ff147c10 */ /* 0x000fc6000ff9e0ff */
[----:B------:R-:W-:Y:S01]  /*5750*/  IMAD.WIDE.U32 R22, P0, R23, R26, R22 ;  /* 0x0000001a17167225 */ /* 0x000fe20007800016 */
[----:B------:R-:W-:-:S03]  /*5760*/  IADD3.X R32, RZ, ~UR5, RZ, P4, !PT ;  /* 0x80000005ff207c10 */ /* 0x000fc6000a7fe4ff */
[C---:B------:R-:W-:Y:S01]  /*5770*/  IMAD R21, R27.reuse, R26, RZ ;  /* 0x0000001a1b157224 */ /* 0x040fe200078e02ff */
[----:B------:R-:W-:Y:S01]  /*5780*/  SEL R32, R32, UR5, !P1 ;  /* 0x0000000520207c07 */ /* 0x000fe2000c800000 */
[----:B------:R-:W-:Y:S01]  /*5790*/  IMAD.HI.U32 R22, P2, R27, R29, R22 ;  /* 0x0000001d1b167227 */ /* 0x000fe20007840016 */
[----:B------:R-:W-:-:S03]  /*57a0*/  SEL R23, R20, UR4, !P1 ;  /* 0x0000000414177c07 */ /* 0x000fc6000c800000 */
[----:B------:R-:W-:Y:S01]  /*57b0*/  IMAD.HI.U32 R26, R27, R26, RZ ;  /* 0x0000001a1b1a7227 */ /* 0x000fe200078e00ff */
[----:B------:R-:W-:Y:S01]  /*57c0*/  IADD3 R22, P3, R21, R22, RZ ;  /* 0x0000001615167210 */ /* 0x000fe20007f7e0ff */
[----:B------:R-:W-:Y:S02]  /*57d0*/  HFMA2.MMA R21, -RZ, RZ, 0, 0 ;  /* 0x00000000ff157435 */ /* 0x000fe400000001ff */
[----:B------:R-:W-:Y:S02]  /*57e0*/  IMAD.X R27, R26, 0x1, R27, P0 ;  /* 0x000000011a1b7824 */ /* 0x000fe400000e061b */
[----:B------:R-:W-:-:S03]  /*57f0*/  IMAD.HI.U32 R20, R22, R23, RZ ;  /* 0x0000001716147227 */ /* 0x000fc600078e00ff */
[----:B------:R-:W-:Y:S01]  /*5800*/  IADD3.X R27, RZ, RZ, R27, P3, P2 ;  /* 0x000000ffff1b7210 */ /* 0x000fe20001fe441b */
[----:B------:R-:W-:-:S04]  /*5810*/  IMAD.WIDE.U32 R20, R22, R32, R20 ;  /* 0x0000002016147225 */ /* 0x000fc800078e0014 */
[C---:B------:R-:W-:Y:S02]  /*5820*/  IMAD R29, R27.reuse, R32, RZ ;  /* 0x000000201b1d7224 */ /* 0x040fe400078e02ff */
[----:B------:R-:W-:-:S04]  /*5830*/  IMAD.HI.U32 R20, P0, R27, R23, R20 ;  /* 0x000000171b147227 */ /* 0x000fc80007800014 */
[----:B------:R-:W-:Y:S01]  /*5840*/  IMAD.HI.U32 R27, R27, R32, RZ ;  /* 0x000000201b1b7227 */ /* 0x000fe200078e00ff */
[----:B------:R-:W-:Y:S02]  /*5850*/  IADD3 R22, P2, R29, R20, RZ ;  /* 0x000000141d167210 */ /* 0x000fe40007f5e0ff */
[----:B------:R-:W-:Y:S02]  /*5860*/  MOV R29, 0x0 ;  /* 0x00000000001d7802 */ /* 0x000fe40000000f00 */
[----:B------:R-:W-:-:S05]  /*5870*/  IADD3.X R20, R27, RZ, RZ, P0, !PT ;  /* 0x000000ff1b147210 */ /* 0x000fca00007fe4ff */
[----:B------:R-:W-:Y:S02]  /*5880*/  IMAD.X R26, RZ, RZ, R20, P2 ;  /* 0x000000ffff1a7224 */ /* 0x000fe400010e0614 */
[----:B------:R-:W-:-:S04]  /*5890*/  IMAD.WIDE.U32 R20, R22, R25, RZ ;  /* 0x0000001916147225 */ /* 0x000fc800078e00ff */
[----:B------:R-:W-:Y:S01]  /*58a0*/  IMAD R21, R25, R26, R21 ;  /* 0x0000001a19157224 */ /* 0x000fe200078e0215 */
[----:B------:R-:W-:Y:S02]  /*58b0*/  IADD3 R30, P0, -R20, R23, RZ ;  /* 0x00000017141e7210 */ /* 0x000fe40007f1e1ff */
[----:B------:R-:W-:Y:S02]  /*58c0*/  IADD3 R23, P3, R22, 0x1, RZ ;  /* 0x0000000116177810 */ /* 0x000fe40007f7e0ff */
[----:B------:R-:W-:Y:S02]  /*58d0*/  IADD3.X R32, ~R21, R32, RZ, P0, !PT ;  /* 0x0000002015207210 */ /* 0x000fe400007fe5ff */
[----:B------:R-:W-:Y:S02]  /*58e0*/  ISETP.GE.U32.AND P0, PT, R30, R25, PT ;  /* 0x000000191e00720c */ /* 0x000fe40003f06070 */
[----:B------:R-:W-:Y:S02]  /*58f0*/  IADD3 R20, P2, -R25, R30, RZ ;  /* 0x0000001e19147210 */ /* 0x000fe40007f5e1ff */
[----:B------:R-:W-:-:S02]  /*5900*/  ISETP.GE.U32.AND.EX P0, PT, R32, RZ, PT, P0 ;  /* 0x000000ff2000720c */ /* 0x000fc40003f06100 */
[----:B------:R-:W-:Y:S02]  /*5910*/  IADD3.X R27, R32, -0x1, RZ, P2, !PT ;  /* 0xffffffff201b7810 */ /* 0x000fe400017fe4ff */
[----:B------:R-:W-:Y:S02]  /*5920*/  SEL R20, R20, R30, P0 ;  /* 0x0000001e14147207 */ /* 0x000fe40000000000 */
[----:B------:R-:W-:Y:S02]  /*5930*/  IADD3.X R21, RZ, R26, RZ, P3, !PT ;  /* 0x0000001aff157210 */ /* 0x000fe40001ffe4ff */
[----:B------:R-:W-:Y:S02]  /*5940*/  SEL R23, R23, R22, P0 ;  /* 0x0000001617177207 */ /* 0x000fe40000000000 */
[----:B------:R-:W-:Y:S02]  /*5950*/  SEL R27, R27, R32, P0 ;  /* 0x000000201b1b7207 */ /* 0x000fe40000000000 */
[----:B------:R-:W-:-:S02]  /*5960*/  ISETP.GE.U32.AND P2, PT, R20, R25, PT ;  /* 0x000000191400720c */ /* 0x000fc40003f46070 */
[----:B------:R-:W-:Y:S02]  /*5970*/  SEL R26, R21, R26, P0 ;  /* 0x0000001a151a7207 */ /* 0x000fe40000000000 */
[----:B------:R-:W-:Y:S02]  /*5980*/  IADD3 R20, P3, R23, 0x1, RZ ;  /* 0x0000000117147810 */ /* 0x000fe40007f7e0ff */
[----:B------:R-:W-:-:S03]  /*5990*/  ISETP.GE.U32.AND.EX P0, PT, R27, RZ, PT, P2 ;  /* 0x000000ff1b00720c */ /* 0x000fc60003f06120 */
[----:B------:R-:W-:Y:S01]  /*59a0*/  IMAD.X R21, RZ, RZ, R26, P3 ;  /* 0x000000ffff157224 */ /* 0x000fe200018e061a */
[----:B------:R-:W-:-:S04]  /*59b0*/  SEL R20, R20, R23, P0 ;  /* 0x0000001714147207 */ /* 0x000fc80000000000 */
[----:B------:R-:W-:Y:S02]  /*59c0*/  SEL R21, R21, R26, P0 ;  /* 0x0000001a15157207 */ /* 0x000fe40000000000 */
[-C--:B------:R-:W-:Y:S02]  /*59d0*/  IADD3 R23, P2, RZ, -R20.reuse, RZ ;  /* 0x80000014ff177210 */ /* 0x080fe40007f5e0ff */
[----:B------:R-:W-:Y:S02]  /*59e0*/  ISETP.NE.U32.AND P0, PT, R25, RZ, PT ;  /* 0x000000ff1900720c */ /* 0x000fe40003f05070 */
[----:B------:R-:W-:Y:S02]  /*59f0*/  IADD3.X R22, RZ, ~R21, RZ, P2, !PT ;  /* 0x80000015ff167210 */ /* 0x000fe400017fe4ff */
[----:B------:R-:W-:Y:S02]  /*5a00*/  ISETP.NE.AND.EX P0, PT, RZ, RZ, PT, P0 ;  /* 0x000000ffff00720c */ /* 0x000fe40003f05300 */
[----:B------:R-:W-:-:S02]  /*5a10*/  SEL R20, R23, R20, !P1 ;  /* 0x0000001417147207 */ /* 0x000fc40004800000 */
[----:B------:R-:W-:Y:S02]  /*5a20*/  SEL R21, R22, R21, !P1 ;  /* 0x0000001516157207 */ /* 0x000fe40004800000 */
[----:B------:R-:W-:Y:S02]  /*5a30*/  SEL R20, R20, 0xffffffff, P0 ;  /* 0xffffffff14147807 */ /* 0x000fe40000000000 */
[----:B------:R-:W-:Y:S01]  /*5a40*/  SEL R21, R21, 0xffffffff, P0 ;  /* 0xffffffff15157807 */ /* 0x000fe20000000000 */
[----:B------:R-:W-:Y:S06]  /*5a50*/  RET.REL.NODEC R28 `(_ZN2at6native63_GLOBAL__N__7310b794_30_DistributionGeometricKernel_cu_fa6e70a443distribution_elementwise_grid_stride_kernelIfLi4EZNS0_9templates4cuda21uniform_and_transformIN3c108BFloat16EfPNS_17CUDAGeneratorImplEZZZNS4_16geometric_kernelIS9_EEvRNS_18TensorIteratorBaseEdT_ENKUlvE_clEvENKUlvE7_clEvEUlfE_EEvSC_T1_T2_EUlP24curandStatePhilox4_32_10E_ZNS1_27distribution_nullary_kernelIS7_f7double2S9_SL_SG_EEvSC_SI_RKT3_T4_EUlifE0_EEvlNS_15PhiloxCudaStateESH_SI_) ;  /* 0xffffffa41c687950 */ /* 0x000fec0003c3ffff */
.L_x_52:
        /* <DEDUP_REMOVED lines=10> */
.L_x_652:


//--------------------- .text._ZN2at6native63_GLOBAL__N__7310b794_30_DistributionGeometricKernel_cu_fa6e70a443distribution_elementwise_grid_stride_kernelIfLi4EZNS0_9templates4cuda21uniform_and_transformIN3c108BFloat16EfPNS_17CUDAGeneratorImplEZZZNS4_16geometric_kernelIS9_EEvRNS_18TensorIteratorBaseEdT_ENKUlvE_clEvENKUlvE7_clEvEUlfE_EEvSC_T1_T2_EUlP24curandStatePhilox4_32_10E_ZNS1_27distribution_nullary_kernelIS7_f7double2S9_SL_SG_EEvSC_SI_RKT3_T4_EUlifE_EEvlNS_15PhiloxCudaStateESH_SI_ --------------------------
	.section	.text._ZN2at6native63_GLOBAL__N__7310b794_30_DistributionGeometricKernel_cu_fa6e70a443distribution_elementwise_grid_stride_kernelIfLi4EZNS0_9templates4cuda21uniform_and_transformIN3c108BFloat16EfPNS_17CUDAGeneratorImplEZZZNS4_16geometric_kernelIS9_EEvRNS_18TensorIteratorBaseEdT_ENKUlvE_clEvENKUlvE7_clEvEUlfE_EEvSC_T1_T2_EUlP24curandStatePhilox4_32_10E_ZNS1_27distribution_nullary_kernelIS7_f7double2S9_SL_SG_EEvSC_SI_RKT3_T4_EUlifE_EEvlNS_15PhiloxCudaStateESH_SI_,"ax",@progbits
	.align	128
.text._ZN2at6native63_GLOBAL__N__7310b794_30_DistributionGeometricKernel_cu_fa6e70a443distribution_elementwise_grid_stride_kernelIfLi4EZNS0_9templates4cuda21uniform_and_transformIN3c108BFloat16EfPNS_17CUDAGeneratorImplEZZZNS4_16geometric_kernelIS9_EEvRNS_18TensorIteratorBaseEdT_ENKUlvE_clEvENKUlvE7_clEvEUlfE_EEvSC_T1_T2_EUlP24curandStatePhilox4_32_10E_ZNS1_27distribution_nullary_kernelIS7_f7double2S9_SL_SG_EEvSC_SI_RKT3_T4_EUlifE_EEvlNS_15PhiloxCudaStateESH_SI_:
        .type           _ZN2at6native63_GLOBAL__N__7310b794_30_DistributionGeometricKernel_cu_fa6e70a443distribution_elementwise_grid_stride_kernelIfLi4EZNS0_9templates4cuda21uniform_and_transformIN3c108BFloat16EfPNS_17CUDAGeneratorImplEZZZNS4_16geometric_kernelIS9_EEvRNS_18TensorIteratorBaseEdT_ENKUlvE_clEvENKUlvE7_clEvEUlfE_EEvSC_T1_T2_EUlP24curandStatePhilox4_32_10E_ZNS1_27distribution_nullary_kernelIS7_f7double2S9_SL_SG_EEvSC_SI_RKT3_T4_EUlifE_EEvlNS_15PhiloxCudaStateESH_SI_,@function
        .size           _ZN2at6native63_GLOBAL__N__7310b794_30_DistributionGeometricKernel_cu_fa6e70a443distribution_elementwise_grid_stride_kernelIfLi4EZNS0_9templates4cuda21uniform_and_transformIN3c108BFloat16EfPNS_17CUDAGeneratorImplEZZZNS4_16geometric_kernelIS9_EEvRNS_18TensorIteratorBaseEdT_ENKUlvE_clEvENKUlvE7_clEvEUlfE_EEvSC_T1_T2_EUlP24curandStatePhilox4_32_10E_ZNS1_27distribution_nullary_kernelIS7_f7double2S9_SL_SG_EEvSC_SI_RKT3_T4_EUlifE_EEvlNS_15PhiloxCudaStateESH_SI_,(.L_x_654 - _ZN2at6native63_GLOBAL__N__7310b794_30_DistributionGeometricKernel_cu_fa6e70a443distribution_elementwise_grid_stride_kernelIfLi4EZNS0_9templates4cuda21uniform_and_transformIN3c108BFloat16EfPNS_17CUDAGeneratorImplEZZZNS4_16geometric_kernelIS9_EEvRNS_18TensorIteratorBaseEdT_ENKUlvE_clEvENKUlvE7_clEvEUlfE_EEvSC_T1_T2_EUlP24curandStatePhilox4_32_10E_ZNS1_27distribution_nullary_kernelIS7_f7double2S9_SL_SG_EEvSC_SI_RKT3_T4_EUlifE_EEvlNS_15PhiloxCudaStateESH_SI_)
        .other          _ZN2at6native63_GLOBAL__N__7310b794_30_DistributionGeometricKernel_cu_fa6e70a443distribution_elementwise_grid_stride_kernelIfLi4EZNS0_9templates4cuda21uniform_and_transformIN3c108BFloat16EfPNS_17CUDAGeneratorImplEZZZNS4_16geometric_kernelIS9_EEvRNS_18TensorIteratorBaseEdT_ENKUlvE_clEvENKUlvE7_clEvEUlfE_EEvSC_T1_T2_EUlP24curandStatePhilox4_32_10E_ZNS1_27distribution_nullary_kernelIS7_f7double2S9_SL_SG_EEvSC_SI_RKT3_T4_EUlifE_EEvlNS_15PhiloxCudaStateESH_SI_,@"STO_CUDA_ENTRY STV_DEFAULT"
_ZN2at6native63_GLOBAL__N__7310b794_30_DistributionGeometricKernel_cu_fa6e70a443distribution_elementwise_grid_stride_kernelIfLi4EZNS0_9templates4cuda21uniform_and_transformIN3c108BFloat16EfPNS_17CUDAGeneratorImplEZZZNS4_16geometric_kernelIS9_EEvRNS_18TensorIteratorBaseEdT_ENKUlvE_clEvENKUlvE7_clEvEUlfE_EEvSC_T1_T2_EUlP24curandStatePhilox4_32_10E_ZNS1_27distribution_nullary_kernelIS7_f7double2S9_SL_SG_EEvSC_SI_RKT3_T4_EUlifE_EEvlNS_15PhiloxCudaStateESH_SI_:
        /* <DEDUP_REMOVED lines=17> */
[----:B-1----:R-:W-:-:S04]  /*0110*/  IMAD.WIDE.U32 R28, R5, UR4, R28 ;  /* 0x00000004051c7c25 */ /* 0x002fc8000f8e001c */
[----:B------:R-:W-:Y:S01]  /*0120*/  IMAD.WIDE.U32 R4, R28, -0x326172a9, RZ ;  /* 0xcd9e8d571c047825 */ /* 0x000fe200078e00ff */
[----:B------:R-:W-:-:S04]  /*0130*/  UIADD3 UR6, UP0, UR6, -0x1, URZ ;  /* 0xffffffff06067890 */ /* 0x000fc8000ff1e03f */
[----:B------:R-:W-:Y:S01]  /*0140*/  UIADD3.X UR7, UR7, -0x1, URZ, UP0, !UPT ;  /* 0xffffffff07077890 */ /* 0x000fe200087fe43f */
[----:B---3--:R-:W-:-:S05]  /*0150*/  @P0 IADD3 R36, P1, R2, R7, RZ ;  /* 0x0000000702240210 */ /* 0x008fca0007f3e0ff */
[----:B------:R-:W-:-:S05]  /*0160*/  @P0 IMAD.X R37, RZ, RZ, R3, P1 ;  /* 0x000000ffff250224 */ /* 0x000fca00008e0603 */
[--C-:B------:R-:W-:Y:S02]  /*0170*/  SHF.R.U64 R2, R36, 0x2, R37.reuse ;  /* 0x0000000224027819 */ /* 0x100fe40000001225 */
        /* <DEDUP_REMOVED lines=57> */
[----:B------:R-:W-:Y:S02]  /*0510*/  MOV R16, R28 ;  /* 0x0000001c00107202 */ /* 0x000fe40000000f00 */
        /* <DEDUP_REMOVED lines=9> */
[----:B------:R-:W-:Y:S05]  /*05b0*/  CALL.REL.NOINC `($__internal_3_$__cuda_sm20_div_s64) ;  /* 0x0000000c00a87944 */ /* 0x000fea0003c00000 */
[----:B------:R-:W-:Y:S02]  /*05c0*/  IMAD.MOV.U32 R18, RZ, RZ, R20 ;  /* 0x000000ffff127224 */ /* 0x000fe400078e0014 */
[----:B------:R-:W-:Y:S01]  /*05d0*/  IMAD.MOV.U32 R19, RZ, RZ, R21 ;  /* 0x000000ffff137224 */ /* 0x000fe200078e0015 */
[----:B------:R-:W-:Y:S06]  /*05e0*/  BRA `(.L_x_54) ;  /* 0x00000000005c7947 */ /* 0x000fec0003800000 */
.L_x_53:
[----:B------:R-:W0:Y:S08]  /*05f0*/  LDC R18, c[0x0][RZ] ;  /* 0x00000000ff127b82 */ /* 0x000e300000000800 */
[----:B------:R-:W0:Y:S02]  /*0600*/  LDC R19, c[0x0][0xc] ;  /* 0x00000300ff137b82 */ /* 0x000e240000000800 */
[----:B0-----:R-:W-:-:S05]  /*0610*/  IMAD R18, R18, R19, RZ ;  /* 0x0000001312127224 */ /* 0x001fca00078e02ff */
[----:B------:R-:W-:-:S04]  /*0620*/  SHF.L.U32 R20, R18, 0x2, RZ ;  /* 0x0000000212147819 */ /* 0x000fc800000006ff */
[----:B------:R-:W0:Y:S01]  /*0630*/  I2F.U32.RP R21, R20 ;  /* 0x0000001400157306 */ /* 0x000e220000209000 */
[----:B------:R-:W-:Y:S01]  /*0640*/  IMAD.MOV R25, RZ, RZ, -R20 ;  /* 0x000000ffff197224 */ /* 0x000fe200078e0a14 */
[----:B------:R-:W-:-:S06]  /*0650*/  ISETP.NE.U32.AND P2, PT, R20, RZ, PT ;  /* 0x000000ff1400720c */ /* 0x000fcc0003f45070 */
[----:B0-----:R-:W0:Y:S02]  /*0660*/  MUFU.RCP R21, R21 ;  /* 0x0000001500157308 */ /* 0x001e240000001000 */
[----:B0-----:R-:W-:-:S06]  /*0670*/  VIADD R18, R21, 0xffffffe ;  /* 0x0ffffffe15127836 */ /* 0x001fcc0000000000 */
        /* <DEDUP_REMOVED lines=8> */
[----:B------:R-:W-:Y:S01]  /*0700*/  @P0 IMAD.IADD R19, R19, 0x1, -R20 ;  /* 0x0000000113130824 */ /* 0x000fe200078e0a14 */
[----:B------:R-:W-:-:S04]  /*0710*/  @P0 IADD3 R18, R18, 0x1, RZ ;  /* 0x0000000112120810 */ /* 0x000fc80007ffe0ff */
[----:B------:R-:W-:Y:S01]  /*0720*/  ISETP.GE.U32.AND P1, PT, R19, R20, PT ;  /* 0x000000141300720c */ /* 0x000fe20003f26070 */
[----:B------:R-:W-:-:S12]  /*0730*/  IMAD.MOV.U32 R19, RZ, RZ, RZ ;  /* 0x000000ffff137224 */ /* 0x000fd800078e00ff */
[----:B------:R-:W-:Y:S01]  /*0740*/  @P1 VIADD R18, R18, 0x1 ;  /* 0x0000000112121836 */ /* 0x000fe20000000000 */
[----:B------:R-:W-:-:S07]  /*0750*/  @!P2 LOP3.LUT R18, RZ, R20, RZ, 0x33, !PT ;  /* 0x00000014ff12a212 */ /* 0x000fce00078e33ff */
.L_x_54:
[----:B------:R-:W-:Y:S01]  /*0760*/  ULDC UR4, c[0x0][0x0] ;  /* 0x0000000000047ab9 */ /* 0x000fe20000000800 */
[----:B------:R-:W-:Y:S01]  /*0770*/  ULDC UR5, c[0x0][0xc] ;  /* 0x0000030000057ab9 */ /* 0x000fe20000000800 */
[----:B------:R-:W-:Y:S01]  /*0780*/  IADD3 R18, P0, R18, 0x1, RZ ;  /* 0x0000000112127810 */ /* 0x000fe20007f1e0ff */
[----:B------:R-:W-:-:S03]  /*0790*/  UIMAD.WIDE.U32 UR4, UR4, UR5, URZ ;  /* 0x00000005040472a5 */ /* 0x000fc6000f8e003f */
[----:B------:R-:W-:-:S03]  /*07a0*/  IADD3.X R20, RZ, R19, RZ, P0, !PT ;  /* 0x00000013ff147210 */ /* 0x000fc600007fe4ff */
[C---:B------:R-:W-:Y:S02]  /*07b0*/  IMAD R21, R18.reuse, UR5, RZ ;  /* 0x0000000512157c24 */ /* 0x040fe4000f8e02ff */
[----:B------:R-:W-:-:S04]  /*07c0*/  IMAD.WIDE.U32 R18, R18, UR4, RZ ;  /* 0x0000000412127c25 */ /* 0x000fc8000f8e00ff */
[----:B------:R-:W-:Y:S02]  /*07d0*/  IMAD R21, R20, UR4, R21 ;  /* 0x0000000414157c24 */ /* 0x000fe4000f8e0215 */
[----:B------:R-:W-:Y:S02]  /*07e0*/  IMAD.SHL.U32 R31, R18, 0x4, RZ ;  /* 0x00000004121f7824 */ /* 0x000fe400078e00ff */
[----:B------:R-:W-:-:S03]  /*07f0*/  IMAD.IADD R19, R19, 0x1, R21 ;  /* 0x0000000113137824 */ /* 0x000fc600078e0215 */
[----:B------:R-:W-:Y:S02]  /*0800*/  ISETP.GE.U32.AND P0, PT, R16, R31, PT ;  /* 0x0000001f1000720c */ /* 0x000fe40003f06070 */
[----:B------:R-:W-:-:S04]  /*0810*/  SHF.L.U64.HI R30, R18, 0x2, R19 ;  /* 0x00000002121e7819 */ /* 0x000fc80000010213 */
[----:B------:R-:W-:-:S13]  /*0820*/  ISETP.GE.AND.EX P0, PT, R17, R30, PT, P0 ;  /* 0x0000001e1100720c */ /* 0x000fda0003f06300 */
[----:B------:R-:W-:Y:S05]  /*0830*/  @P0 EXIT ;  /* 0x000000000000094d */ /* 0x000fea0003800000 */
[----:B------:R-:W-:Y:S01]  /*0840*/  HFMA2.MMA R18, -RZ, RZ, -8192, 0 ;  /* 0xf0000000ff127435 */ /* 0x000fe200000001ff */
[----:B------:R-:W-:Y:S01]  /*0850*/  IMAD.MOV.U32 R19, RZ, RZ, 0x380fffff ;  /* 0x380fffffff137424 */ /* 0x000fe200078e00ff */
[----:B------:R-:W-:Y:S01]  /*0860*/  ULDC.64 UR4, c[0x0][0x248] ;  /* 0x0000920000047ab9 */ /* 0x000fe20000000a00 */
[C-C-:B------:R-:W-:Y:S01]  /*0870*/  SHF.R.U64 R35, R36.reuse, 0x2, R37.reuse ;  /* 0x0000000224237819 */ /* 0x140fe20000001225 */
[----:B------:R-:W0:Y:S01]  /*0880*/  F2F.F32.F64 R20, UR4 ;  /* 0x0000000400147d10 */ /* 0x000e220008301000 */
[----:B------:R-:W-:Y:S01]  /*0890*/  IMAD R23, R23, -0x326172a9, RZ ;  /* 0xcd9e8d5717177824 */ /* 0x000fe200078e02ff */
[----:B------:R-:W-:Y:S01]  /*08a0*/  SHF.R.U32.HI R34, RZ, 0x2, R37 ;  /* 0x00000002ff227819 */ /* 0x000fe20000011625 */
[----:B------:R-:W-:Y:S01]  /*08b0*/  ULDC.64 UR6, c[0x0][0x238] ;  /* 0x00008e0000067ab9 */ /* 0x000fe20000000a00 */
[----:B------:R-:W-:Y:S01]  /*08c0*/  DSETP.LEU.AND P0, PT, R18, |UR4|, PT ;  /* 0x4000000412007e2a */ /* 0x000fe2000bf0b000 */
[----:B------:R-:W-:Y:S01]  /*08d0*/  LOP3.LUT R36, R36, 0x3, RZ, 0xc0, !PT ;  /* 0x0000000324247812 */ /* 0x000fe200078ec0ff */
[----:B------:R-:W-:-:S02]  /*08e0*/  ULDC UR5, c[0x0][0x240] ;  /* 0x0000900000057ab9 */ /* 0x000fc40000000800 */
[----:B------:R-:W1:Y:S08]  /*08f0*/  MUFU.LG2 R18, R0 ;  /* 0x0000000000127308 */ /* 0x000e700000000c00 */
[----:B------:R-:W2:Y:S02]  /*0900*/  MUFU.LG2 R19, R0 ;  /* 0x0000000000137308 */ /* 0x000ea40000000c00 */
[----:B0-----:R-:W-:-:S04]  /*0910*/  @!P0 FMUL R20, R20, 1.175494350822287508e-38 ;  /* 0x0080000014148820 */ /* 0x001fc80000400000 */
[----:B------:R-:W-:Y:S01]  /*0920*/  FADD.FTZ R20, -R20, 1 ;  /* 0x3f80000014147421 */ /* 0x000fe20000010100 */
[----:B-1----:R-:W-:-:S05]  /*0930*/  FMUL.FTZ R18, R18, 0.69314718246459960938 ;  /* 0x3f31721812127820 */ /* 0x002fca0000410000 */
[----:B------:R-:W0:Y:S01]  /*0940*/  MUFU.LG2 R20, R20 ;  /* 0x0000001400147308 */ /* 0x000e220000000c00 */
[----:B--2---:R-:W-:Y:S01]  /*0950*/  FMUL.FTZ R19, R19, 0.69314718246459960938 ;  /* 0x3f31721813137820 */ /* 0x004fe20000410000 */
[----:B0-----:R-:W-:-:S06]  /*0960*/  FMUL.FTZ R32, R20, 0.69314718246459960938 ;  /* 0x3f31721814207820 */ /* 0x001fcc0000410000 */
[----:B------:R-:W0:Y:S02]  /*0970*/  MUFU.RCP R22, R32 ;  /* 0x0000002000167308 */ /* 0x000e240000001000 */
[-C--:B0-----:R-:W-:Y:S01]  /*0980*/  FMUL.FTZ R21, R18, R22.reuse ;  /* 0x0000001612157220 */ /* 0x081fe20000410000 */
[----:B------:R-:W-:Y:S02]  /*0990*/  FMUL.FTZ R22, R19, R22 ;  /* 0x0000001613167220 */ /* 0x000fe40000410000 */
[----:B------:R-:W0:Y:S03]  /*09a0*/  LDC.64 R18, c[0x0][0x210] ;  /* 0x00008400ff127b82 */ /* 0x000e260000000a00 */
[----:B------:R-:W-:Y:S08]  /*09b0*/  FRND.FTZ.CEIL R33, R21 ;  /* 0x0000001500217307 */ /* 0x000ff00000219000 */
[----:B------:R-:W1:Y:S02]  /*09c0*/  FRND.FTZ.CEIL R22, R22 ;  /* 0x0000001600167307 */ /* 0x000e640000219000 */
[----:B-1----:R-:W-:-:S07]  /*09d0*/  F2FP.BF16.F32.PACK_AB R33, R22, R33 ;  /* 0x000000211621723e */ /* 0x002fce00000010ff */
.L_x_63:
[----:B------:R-:W-:Y:S01]  /*09e0*/  VIADD R35, R35, 0x1 ;  /* 0x0000000123237836 */ /* 0x000fe20000000000 */
[----:B------:R-:W-:Y:S03]  /*09f0*/  BSSY B0, `(.L_x_55) ;  /* 0x000000c000007945 */ /* 0x000fe60003800000 */
[C---:B------:R-:W-:Y:S01]  /*0a00*/  IMAD.HI.U32 R20, R35.reuse, -0x2daee0ad, RZ ;  /* 0xd2511f5323147827 */ /* 0x040fe200078e00ff */
[----:B------:R-:W-:-:S13]  /*0a10*/  ISETP.NE.AND P0, PT, R35, RZ, PT ;  /* 0x000000ff2300720c */ /* 0x000fda0003f05270 */
[----:B-1----:R-:W-:Y:S05]  /*0a20*/  @P0 BRA `(.L_x_56) ;  /* 0x0000000000200947 */ /* 0x002fea0003800000 */
[----:B------:R-:W-:-:S04]  /*0a30*/  IADD3 R34, R34, 0x1, RZ ;  /* 0x0000000122227810 */ /* 0x000fc80007ffe0ff */
[----:B------:R-:W-:-:S13]  /*0a40*/  ISETP.NE.AND P0, PT, R34, RZ, PT ;  /* 0x000000ff2200720c */ /* 0x000fda0003f05270 */
[----:B------:R-:W-:Y:S02]  /*0a50*/  @!P0 VIADD R28, R28, 0x1 ;  /* 0x000000011c1c8836 */ /* 0x000fe40000000000 */
[----:B------:R-:W-:Y:S02]  /*0a60*/  @!P0 VIADD R21, R29, 0x1 ;  /* 0x000000011d158836 */ /* 0x000fe40000000000 */
[----:B------:R-:W-:Y:S01]  /*0a70*/  @!P0 IMAD.MOV.U32 R34, RZ, RZ, RZ ;  /* 0x000000ffff228224 */ /* 0x000fe200078e00ff */
[----:B------:R-:W-:-:S13]  /*0a80*/  ISETP.NE.AND P1, PT, R28, RZ, !P0 ;  /* 0x000000ff1c00720c */ /* 0x000fda0004725270 */
[----:B------:R-:W-:-:S05]  /*0a90*/  @P1 IADD3 R21, R29, RZ, RZ ;  /* 0x000000ff1d151210 */ /* 0x000fca0007ffe0ff */
[----:B------:R-:W-:-:S07]  /*0aa0*/  @!P0 IMAD.MOV.U32 R29, RZ, RZ, R21 ;  /* 0x000000ffff1d8224 */ /* 0x000fce00078e0015 */
.L_x_56:
[----:B------:R-:W-:Y:S05]  /*0ab0*/  BSYNC B0 ;  /* 0x0000000000007941 */ /* 0x000fea0003800000 */
.L_x_55:
        /* <DEDUP_REMOVED lines=15> */
[----:B------:R-:W-:Y:S01]  /*0bb0*/  IMAD R22, R15, -0x2daee0ad, RZ ;  /* 0xd2511f530f167824 */ /* 0x000fe200078e02ff */
        /* <DEDUP_REMOVED lines=24> */
[----:B------:R-:W-:Y:S01]  /*0d40*/  IMAD.MOV.U32 R39, RZ, RZ, R23 ;  /* 0x000000ffff277224 */ /* 0x000fe200078e0017 */
[----:B------:R-:W-:Y:S01]  /*0d50*/  LOP3.LUT R15, R25, R20, R13, 0x96, !PT ;  /* 0x00000014190f7212 */ /* 0x000fe200078e960d */
[----:B------:R-:W-:-:S04]  /*0d60*/  IMAD.WIDE.U32 R20, R21, -0x326172a9, RZ ;  /* 0xcd9e8d5715147825 */ /* 0x000fc800078e00ff */
[----:B------:R-:W-:Y:S01]  /*0d70*/  IMAD.HI.U32 R25, R15, -0x2daee0ad, RZ ;  /* 0xd2511f530f197827 */ /* 0x000fe200078e00ff */
[----:B------:R-:W-:Y:S02]  /*0d80*/  LOP3.LUT R37, R21, R24, R27, 0x96, !PT ;  /* 0x0000001815257212 */ /* 0x000fe400078e961b */
[----:B------:R-:W-:Y:S01]  /*0d90*/  MOV R24, R44 ;  /* 0x0000002c00187202 */ /* 0x000fe20000000f00 */
[----:B------:R-:W-:Y:S01]  /*0da0*/  IMAD.MOV.U32 R40, RZ, RZ, R22 ;  /* 0x000000ffff287224 */ /* 0x000fe200078e0016 */
[----:B------:R-:W-:Y:S01]  /*0db0*/  LOP3.LUT R38, R25, R38, R26, 0x96, !PT ;  /* 0x0000002619267212 */ /* 0x000fe200078e961a */
[----:B------:R-:W-:Y:S01]  /*0dc0*/  IMAD.MOV.U32 R41, RZ, RZ, R37 ;  /* 0x000000ffff297224 */ /* 0x000fe200078e0025 */
        /* <DEDUP_REMOVED lines=10> */
[----:B------:R-:W-:Y:S02]  /*0e70*/  @P0 IMAD.MOV.U32 R24, RZ, RZ, R23 ;  /* 0x000000ffff180224 */ /* 0x000fe400078e0017 */
[----:B------:R-:W-:Y:S01]  /*0e80*/  @P0 IMAD.MOV.U32 R41, RZ, RZ, R22 ;  /* 0x000000ffff290224 */ /* 0x000fe200078e0016 */
[----:B------:R-:W-:Y:S06]  /*0e90*/  BRA `(.L_x_57) ;  /* 0x0000000000107947 */ /* 0x000fec0003800000 */
.L_x_58:
[----:B------:R-:W-:Y:S01]  /*0ea0*/  IMAD.MOV.U32 R39, RZ, RZ, R44 ;  /* 0x000000ffff277224 */ /* 0x000fe200078e002c */
[----:B------:R-:W-:Y:S01]  /*0eb0*/  MOV R24, R22 ;  /* 0x0000001600187202 */ /* 0x000fe20000000f00 */
[----:B------:R-:W-:Y:S02]  /*0ec0*/  IMAD.MOV.U32 R40, RZ, RZ, R37 ;  /* 0x000000ffff287224 */ /* 0x000fe400078e0025 */
[----:B------:R-:W-:-:S07]  /*0ed0*/  IMAD.MOV.U32 R41, RZ, RZ, R20 ;  /* 0x000000ffff297224 */ /* 0x000fce00078e0014 */
.L_x_57:
[----:B0-----:R-:W-:Y:S01]  /*0ee0*/  ISETP.GE.U32.AND P0, PT, R16, R18, PT ;  /* 0x000000121000720c */ /* 0x001fe20003f06070 */
[----:B------:R-:W-:Y:S01]  /*0ef0*/  BSSY B0, `(.L_x_59) ;  /* 0x0000018000007945 */ /* 0x000fe20003800000 */
[----:B------:R-:W-:Y:S01]  /*0f00*/  HFMA2.MMA R22, -RZ, RZ, 0, 0 ;  /* 0x00000000ff167435 */ /* 0x000fe200000001ff */
[----:B------:R-:W-:Y:S01]  /*0f10*/  IMAD.MOV.U32 R23, RZ, RZ, 0x3ca00000 ;  /* 0x3ca00000ff177424 */ /* 0x000fe200078e00ff */
[----:B------:R-:W-:-:S13]  /*0f20*/  ISETP.GE.AND.EX P0, PT, R17, R19, PT, P0 ;  /* 0x000000131100720c */ /* 0x000fda0003f06300 */
[----:B------:R-:W-:Y:S05]  /*0f30*/  @P0 BRA `(.L_x_60) ;  /* 0x00000000004c0947 */ /* 0x000fea0003800000 */
[----:B------:R-:W-:Y:S01]  /*0f40*/  IMAD.WIDE.U32 R24, R24, 0x200000, RZ ;  /* 0x0020000018187825 */ /* 0x000fe200078e00ff */
[----:B------:R-:W-:Y:S01]  /*0f50*/  UMOV UR10, 0xf0000000 ;  /* 0xf0000000000a7882 */ /* 0x000fe20000000000 */
[----:B------:R-:W-:Y:S01]  /*0f60*/  UMOV UR11, 0x380fffff ;  /* 0x380fffff000b7882 */ /* 0x000fe20000000000 */
[----:B------:R-:W-:-:S04]  /*0f70*/  LOP3.LUT R24, R24, R39, RZ, 0x3c, !PT ;  /* 0x0000002718187212 */ /* 0x000fc800078e3cff */
[----:B------:R0:W1:Y:S08]  /*0f80*/  I2F.F64.U64 R44, R24 ;  /* 0x00000018002c7312 */ /* 0x0000700000301800 */
[----:B0-----:R-:W-:Y:S01]  /*0f90*/  MUFU.RCP R24, R32 ;  /* 0x0000002000187308 */ /* 0x001fe20000001000 */
[----:B------:R-:W-:Y:S01]  /*0fa0*/  IMAD R25, R16, UR5, RZ ;  /* 0x0000000510197c24 */ /* 0x000fe2000f8e02ff */
[----:B-1----:R-:W-:-:S06]  /*0fb0*/  DFMA R44, R44, R22, 5.5511151231257827021e-17 ;  /* 0x3c9000002c2c742b */ /* 0x002fcc0000000016 */
[----:B------:R-:W0:Y:S02]  /*0fc0*/  F2F.F32.F64 R39, R44 ;  /* 0x0000002c00277310 */ /* 0x000e240000301000 */
[----:B------:R-:W-:-:S14]  /*0fd0*/  DSETP.GEU.AND P0, PT, |R44|, UR10, PT ;  /* 0x0000000a2c007e2a */ /* 0x000fdc000bf0e200 */
[----:B0-----:R-:W-:-:S06]  /*0fe0*/  @!P0 FMUL R39, R39, 1.175494350822287508e-38 ;  /* 0x0080000027278820 */ /* 0x001fcc0000400000 */
[----:B------:R-:W0:Y:S02]  /*0ff0*/  MUFU.LG2 R39, R39 ;  /* 0x0000002700277308 */ /* 0x000e240000000c00 */
[----:B0-----:R-:W-:-:S04]  /*1000*/  FMUL.FTZ R39, R39, 0.69314718246459960938 ;  /* 0x3f31721827277820 */ /* 0x001fc80000410000 */
[----:B------:R-:W-:Y:S01]  /*1010*/  FMUL.FTZ R39, R39, R24 ;  /* 0x0000001827277220 */ /* 0x000fe20000410000 */
[----:B------:R-:W-:-:S04]  /*1020*/  IADD3 R24, P0, R25, UR6, RZ ;  /* 0x0000000619187c10 */ /* 0x000fc8000ff1e0ff */
[----:B------:R-:W-:Y:S01]  /*1030*/  LEA.HI.X.SX32 R25, R25, UR7, 0x1, P0 ;  /* 0x0000000719197c11 */ /* 0x000fe200080f0eff */
[----:B------:R-:W0:Y:S02]  /*1040*/  FRND.FTZ.CEIL R39, R39 ;  /* 0x0000002700277307 */ /* 0x000e240000219000 */
[----:B0-----:R-:W-:-:S05]  /*1050*/  F2FP.BF16.F32.PACK_AB R45, RZ, R39 ;  /* 0x00000027ff2d723e */ /* 0x001fca00000010ff */
[----:B------:R0:W-:Y:S02]  /*1060*/  STG.E.U16 desc[UR8][R24.64], R45 ;  /* 0x0000002d18007986 */ /* 0x0001e4000c101508 */
.L_x_60:
[----:B------:R-:W-:Y:S05]  /*1070*/  BSYNC B0 ;  /* 0x0000000000007941 */ /* 0x000fea0003800000 */
.L_x_59:
[----:B------:R-:W-:Y:S01]  /*1080*/  ULDC UR4, c[0x0][0xc] ;  /* 0x0000030000047ab9 */ /* 0x000fe20000000800 */
[----:B------:R-:W1:Y:S01]  /*1090*/  LDC R39, c[0x0][RZ] ;  /* 0x00000000ff277b82 */ /* 0x000e620000000800 */
[----:B0-----:R-:W-:Y:S01]  /*10a0*/  IMAD.WIDE.U32 R24, R41, 0x200000, RZ ;  /* 0x0020000029187825 */ /* 0x001fe200078e00ff */
[----:B------:R-:W-:Y:S02]  /*10b0*/  BSSY B0, `(.L_x_61) ;  /* 0x0000019000007945 */ /* 0x000fe40003800000 */
[----:B------:R-:W-:-:S06]  /*10c0*/  LOP3.LUT R24, R24, R40, RZ, 0x3c, !PT ;  /* 0x0000002818187212 */ /* 0x000fcc00078e3cff */
[----:B------:R-:W0:Y:S01]  /*10d0*/  I2F.F64.U64 R24, R24 ;  /* 0x0000001800187312 */ /* 0x000e220000301800 */
[----:B-1----:R-:W-:Y:S01]  /*10e0*/  IMAD R39, R39, UR4, RZ ;  /* 0x0000000427277c24 */ /* 0x002fe2000f8e02ff */
[----:B0-----:R-:W-:-:S04]  /*10f0*/  DFMA R22, R24, R22, 5.5511151231257827021e-17 ;  /* 0x3c9000001816742b */ /* 0x001fc80000000016 */
[----:B------:R-:W-:-:S04]  /*1100*/  IADD3 R41, P1, R39, R16, RZ ;  /* 0x0000001027297210 */ /* 0x000fc80007f3e0ff */
[----:B------:R-:W-:Y:S01]  /*1110*/  ISETP.GE.U32.AND P0, PT, R41, R18, PT ;  /* 0x000000122900720c */ /* 0x000fe20003f06070 */
[----:B------:R-:W-:-:S05]  /*1120*/  IMAD.X R40, RZ, RZ, R17, P1 ;  /* 0x000000ffff287224 */ /* 0x000fca00008e0611 */
[----:B------:R-:W-:-:S13]  /*1130*/  ISETP.GE.AND.EX P0, PT, R40, R19, PT, P0 ;  /* 0x000000132800720c */ /* 0x000fda0003f06300 */
[----:B------:R-:W-:Y:S05]  /*1140*/  @P0 BRA `(.L_x_62) ;  /* 0x00000000003c0947 */ /* 0x000fea0003800000 */
[----:B------:R-:W-:Y:S01]  /*1150*/  UMOV UR10, 0xf0000000 ;  /* 0xf0000000000a7882 */ /* 0x000fe20000000000 */
[----:B------:R-:W-:Y:S01]  /*1160*/  UMOV UR11, 0x380fffff ;  /* 0x380fffff000b7882 */ /* 0x000fe20000000000 */
[----:B------:R-:W0:Y:S01]  /*1170*/  F2F.F32.F64 R40, R22 ;  /* 0x0000001600287310 */ /* 0x000e220000301000 */
[----:B------:R-:W-:Y:S01]  /*1180*/  DSETP.GEU.AND P0, PT, |R22|, UR10, PT ;  /* 0x0000000a16007e2a */ /* 0x000fe2000bf0e200 */
[----:B------:R-:W-:-:S06]  /*1190*/  IMAD R41, R41, UR5, RZ ;  /* 0x0000000529297c24 */ /* 0x000fcc000f8e02ff */
[----:B------:R-:W-:Y:S07]  /*11a0*/  MUFU.RCP R25, R32 ;  /* 0x0000002000197308 */ /* 0x000fee0000001000 */
        /* <DEDUP_REMOVED lines=9> */
.L_x_62:
[----:B------:R-:W-:Y:S05]  /*1240*/  BSYNC B0 ;  /* 0x0000000000007941 */ /* 0x000fea0003800000 */
.L_x_61:
[C---:B------:R-:W-:Y:S01]  /*1250*/  LEA R21, P1, R39.reuse, R16, 0x1 ;  /* 0x0000001027157211 */ /* 0x040fe200078208ff */
[----:B------:R-:W-:Y:S01]  /*1260*/  IMAD R41, R39, 0x3, RZ ;  /* 0x0000000327297824 */ /* 0x000fe200078e02ff */
[----:B------:R-:W-:Y:S05]  /*1270*/  WARPSYNC.ALL ;  /* 0x0000000000007948 */ /* 0x000fea0003800000 */
[----:B------:R-:W-:Y:S01]  /*1280*/  ISETP.GE.U32.AND P0, PT, R21, R18, PT ;  /* 0x000000121500720c */ /* 0x000fe20003f06070 */
[----:B------:R-:W-:Y:S01]  /*1290*/  IMAD.MOV.U32 R45, RZ, RZ, R37 ;  /* 0x000000ffff2d7224 */ /* 0x000fe200078e0025 */
[----:B0-----:R-:W-:Y:S02]  /*12a0*/  IADD3.X R24, RZ, R17, RZ, P1, !PT ;  /* 0x00000011ff187210 */ /* 0x001fe40000ffe4ff */
[----:B------:R-:W-:-:S02]  /*12b0*/  IADD3 R41, P2, R41, R16, RZ ;  /* 0x0000001029297210 */ /* 0x000fc40007f5e0ff */
[----:B------:R-:W-:Y:S02]  /*12c0*/  ISETP.GE.AND.EX P0, PT, R24, R19, PT, P0 ;  /* 0x000000131800720c */ /* 0x000fe40003f06300 */
[----:B------:R-:W-:Y:S01]  /*12d0*/  ISETP.GE.U32.AND P1, PT, R41, R18, PT ;  /* 0x000000122900720c */ /* 0x000fe20003f26070 */
[----:B------:R-:W-:-:S05]  /*12e0*/  IMAD.X R22, RZ, RZ, R17, P2 ;  /* 0x000000ffff167224 */ /* 0x000fca00010e0611 */
[----:B------:R-:W-:-:S05]  /*12f0*/  ISETP.GE.AND.EX P1, PT, R22, R19, PT, P1 ;  /* 0x000000131600720c */ /* 0x000fca0003f26310 */
[----:B------:R-:W0:Y:S08]  /*1300*/  @!P0 LDC R44, c[0x0][0x240] ;  /* 0x00009000ff2c8b82 */ /* 0x000e300000000800 */
[----:B------:R-:W1:Y:S08]  /*1310*/  @!P0 LDC.64 R22, c[0x0][0x238] ;  /* 0x00008e00ff168b82 */ /* 0x000e700000000a00 */
[----:B------:R-:W2:Y:S01]  /*1320*/  @!P1 LDC R40, c[0x0][0x240] ;  /* 0x00009000ff289b82 */ /* 0x000ea20000000800 */
[----:B0-----:R-:W-:-:S07]  /*1330*/  @!P0 IMAD R21, R21, R44, RZ ;  /* 0x0000002c15158224 */ /* 0x001fce00078e02ff */
[----:B------:R-:W0:Y:S01]  /*1340*/  @!P1 LDC.64 R24, c[0x0][0x238] ;  /* 0x00008e00ff189b82 */ /* 0x000e220000000a00 */
[----:B------:R-:W-:Y:S01]  /*1350*/  IMAD.MOV.U32 R44, RZ, RZ, R38 ;  /* 0x000000ffff2c7224 */ /* 0x000fe200078e0026 */
[----:B-1----:R-:W-:-:S04]  /*1360*/  @!P0 IADD3 R22, P2, R21, R22, RZ ;  /* 0x0000001615168210 */ /* 0x002fc80007f5e0ff */
[----:B------:R-:W-:Y:S02]  /*1370*/  @!P0 LEA.HI.X.SX32 R23, R21, R23, 0x1, P2 ;  /* 0x0000001715178211 */ /* 0x000fe400010f0eff */
[----:B------:R-:W-:Y:S01]  /*1380*/  PRMT R21, R33, 0x7632, R21 ;  /* 0x0000763221157816 */ /* 0x000fe20000000015 */
[----:B--2---:R-:W-:Y:S02]  /*1390*/  @!P1 IMAD R40, R41, R40, RZ ;  /* 0x0000002829289224 */ /* 0x004fe400078e02ff */
[----:B------:R1:W-:Y:S01]  /*13a0*/  @!P0 STG.E.U16 desc[UR8][R22.64], R33 ;  /* 0x0000002116008986 */ /* 0x0003e2000c101508 */
[----:B------:R-:W-:-:S05]  /*13b0*/  LEA R16, P0, R39, R16, 0x2 ;  /* 0x0000001027107211 */ /* 0x000fca00078010ff */
[----:B------:R-:W-:Y:S01]  /*13c0*/  IMAD.X R17, RZ, RZ, R17, P0 ;  /* 0x000000ffff117224 */ /* 0x000fe200000e0611 */
[----:B------:R-:W-:Y:S02]  /*13d0*/  ISETP.GE.U32.AND P0, PT, R16, R31, PT ;  /* 0x0000001f1000720c */ /* 0x000fe40003f06070 */
[C---:B0-----:R-:W-:Y:S02]  /*13e0*/  @!P1 IADD3 R24, P3, R40.reuse, R24, RZ ;  /* 0x0000001828189210 */ /* 0x041fe40007f7e0ff */
[----:B------:R-:W-:Y:S02]  /*13f0*/  ISETP.GE.AND.EX P0, PT, R17, R30, PT, P0 ;  /* 0x0000001e1100720c */ /* 0x000fe40003f06300 */
[----:B------:R-:W-:Y:S02]  /*1400*/  @!P1 LEA.HI.X.SX32 R25, R40, R25, 0x1, P3 ;  /* 0x0000001928199211 */ /* 0x000fe400018f0eff */
[----:B-1----:R-:W-:-:S03]  /*1410*/  MOV R23, R20 ;  /* 0x0000001400177202 */ /* 0x002fc60000000f00 */
[----:B------:R1:W-:Y:S01]  /*1420*/  @!P1 STG.E.U16 desc[UR8][R24.64], R21 ;  /* 0x0000001518009986 */ /* 0x0003e2000c101508 */
[----:B------:R-:W-:Y:S06]  /*1430*/  BAR.SYNC.DEFER_BLOCKING 0x0 ;  /* 0x0000000000007b1d */ /* 0x000fec0000010000 */
[----:B------:R-:W-:Y:S05]  /*1440*/  @!P0 BRA `(.L_x_63) ;  /* 0xfffffff400648947 */ /* 0x000fea000383ffff */
[----:B------:R-:W-:Y:S05]  /*1450*/  EXIT ;  /* 0x000000000000794d */ /* 0x000fea0003800000 */
        .weak           $__internal_3_$__cuda_sm20_div_s64
        .type           $__internal_3_$__cuda_sm20_div_s64,@function
        .size           $__internal_3_$__cuda_sm20_div_s64,(.L_x_654 - $__internal_3_$__cuda_sm20_div_s64)
$__internal_3_$__cuda_sm20_div_s64:
[----:B------:R-:W-:Y:S02]  /*1460*/  UMOV UR5, URZ ;  /* 0x0000003f00057c82 */ /* 0x000fe40008000000 */
[----:B------:R-:W0:Y:S08]  /*1470*/  I2F.U64.RP R24, UR4 ;  /* 0x0000000400187d12 */ /* 0x000e300008309000 */
[----:B0-----:R-:W0:Y:S02]  /*1480*/  MUFU.RCP R24, R24 ;  /* 0x0000001800187308 */ /* 0x001e240000001000 */
[----:B0-----:R-:W-:-:S06]  /*1490*/  IADD3 R20, R24, 0x1ffffffe, RZ ;  /* 0x1ffffffe18147810 */ /* 0x001fcc0007ffe0ff */
[----:B------:R-:W0:Y:S02]  /*14a0*/  F2I.U64.TRUNC R20, R20 ;  /* 0x0000001400147311 */ /* 0x000e24000020d800 */
[----:B0-----:R-:W-:-:S04]  /*14b0*/  IMAD.WIDE.U32 R18, R20, UR4, RZ ;  /* 0x0000000414127c25 */ /* 0x001fc8000f8e00ff */
[----:B------:R-:W-:Y:S01]  /*14c0*/  IMAD R19, R21, UR4, R19 ;  /* 0x0000000415137c24 */ /* 0x000fe2000f8e0213 */
[----:B------:R-:W-:-:S05]  /*14d0*/  IADD3 R25, P0, RZ, -R18, RZ ;  /* 0x80000012ff197210 */ /* 0x000fca0007f1e0ff */
[----:B------:R-:W-:-:S04]  /*14e0*/  IMAD.HI.U32 R18, R20, R25, RZ ;  /* 0x0000001914127227 */ /* 0x000fc800078e00ff */
[----:B------:R-:W-:Y:S02]  /*14f0*/  IMAD.X R31, RZ, RZ, ~R19, P0 ;  /* 0x000000ffff1f7224 */ /* 0x000fe400000e0e13 */
[----:B------:R-:W-:Y:S02]  /*1500*/  IMAD.MOV.U32 R19, RZ, RZ, R20 ;  /* 0x000000ffff137224 */ /* 0x000fe400078e0014 */
[-C--:B------:R-:W-:Y:S02]  /*1510*/  IMAD R33, R21, R31.reuse, RZ ;  /* 0x0000001f15217224 */ /* 0x080fe400078e02ff */
[----:B------:R-:W-:-:S04]  /*1520*/  IMAD.WIDE.U32 R18, P0, R20, R31, R18 ;  /* 0x0000001f14127225 */ /* 0x000fc80007800012 */
[----:B------:R-:W-:-:S04]  /*1530*/  IMAD.HI.U32 R18, P1, R21, R25, R18 ;  /* 0x0000001915127227 */ /* 0x000fc80007820012 */
[----:B------:R-:W-:Y:S01]  /*1540*/  IMAD.HI.U32 R25, R21, R31, RZ ;  /* 0x0000001f15197227 */ /* 0x000fe200078e00ff */
[----:B------:R-:W-:-:S04]  /*1550*/  IADD3 R19, P2, R33, R18, RZ ;  /* 0x0000001221137210 */ /* 0x000fc80007f5e0ff */
[----:B------:R-:W-:Y:S01]  /*1560*/  IADD3.X R25, R25, R21, RZ, P0, !PT ;  /* 0x0000001519197210 */ /* 0x000fe200007fe4ff */
[----:B------:R-:W-:-:S03]  /*1570*/  IMAD.WIDE.U32 R20, R19, UR4, RZ ;  /* 0x0000000413147c25 */ /* 0x000fc6000f8e00ff */
[----:B------:R-:W-:Y:S02]  /*1580*/  IADD3.X R25, RZ, RZ, R25, P2, P1 ;  /* 0x000000ffff197210 */ /* 0x000fe400017e2419 */
[----:B------:R-:W-:Y:S02]  /*1590*/  IADD3 R31, P0, RZ, -R20, RZ ;  /* 0x80000014ff1f7210 */ /* 0x000fe40007f1e0ff */
[----:B------:R-:W-:Y:S01]  /*15a0*/  ISETP.LE.AND P1, PT, RZ, UR7, PT ;  /* 0x00000007ff007c0c */ /* 0x000fe2000bf23270 */
[----:B------:R-:W-:Y:S01]  /*15b0*/  IMAD R20, R25, UR4, R21 ;  /* 0x0000000419147c24 */ /* 0x000fe2000f8e0215 */
[----:B------:R-:W-:Y:S01]  /*15c0*/  IADD3 R21, P4, RZ, -UR6, RZ ;  /* 0x80000006ff157c10 */ /* 0x000fe2000ff9e0ff */
[----:B------:R-:W-:-:S03]  /*15d0*/  IMAD.HI.U32 R18, R19, R31, RZ ;  /* 0x0000001f13127227 */ /* 0x000fc600078e00ff */
[----:B------:R-:W-:Y:S01]  /*15e0*/  IADD3.X R24, RZ, ~UR7, RZ, P4, !PT ;  /* 0x80000007ff187c10 */ /* 0x000fe2000a7fe4ff */
[----:B------:R-:W-:Y:S01]  /*15f0*/  IMAD.X R20, RZ, RZ, ~R20, P0 ;  /* 0x000000ffff147224 */ /* 0x000fe200000e0e14 */
[----:B------:R-:W-:-:S03]  /*1600*/  SEL R21, R21, UR6, !P1 ;  /* 0x0000000615157c07 */ /* 0x000fc6000c800000 */
[----:B------:R-:W-:-:S04]  /*1610*/  IMAD.WIDE.U32 R18, P0, R19, R20, R18 ;  /* 0x0000001413127225 */ /* 0x000fc80007800012 */
[----:B------:R-:W-:-:S04]  /*1620*/  IMAD.HI.U32 R30, R25, R20, RZ ;  /* 0x00000014191e7227 */ /* 0x000fc800078e00ff */
[----:B------:R-:W-:-:S04]  /*1630*/  IMAD.HI.U32 R18, P2, R25, R31, R18 ;  /* 0x0000001f19127227 */ /* 0x000fc80007840012 */
[----:B------:R-:W-:-:S05]  /*1640*/  IMAD R19, R25, R20, RZ ;  /* 0x0000001419137224 */ /* 0x000fca00078e02ff */
[----:B------:R-:W-:Y:S01]  /*1650*/  IADD3 R20, P3, R19, R18, RZ ;  /* 0x0000001213147210 */ /* 0x000fe20007f7e0ff */
[----:B------:R-:W-:Y:S01]  /*1660*/  IMAD.X R19, R30, 0x1, R25, P0 ;  /* 0x000000011e137824 */ /* 0x000fe200000e0619 */
[----:B------:R-:W-:-:S03]  /*1670*/  SEL R25, R24, UR7, !P1 ;  /* 0x0000000718197c07 */ /* 0x000fc6000c800000 */
[----:B------:R-:W-:Y:S01]  /*1680*/  IMAD.HI.U32 R18, R20, R21, RZ ;  /* 0x0000001514127227 */ /* 0x000fe200078e00ff */
[----:B------:R-:W-:Y:S01]  /*1690*/  IADD3.X R24, RZ, RZ, R19, P3, P2 ;  /* 0x000000ffff187210 */ /* 0x000fe20001fe4413 */
[----:B------:R-:W-:-:S04]  /*16a0*/  HFMA2.MMA R19, -RZ, RZ, 0, 0 ;  /* 0x00000000ff137435 */ /* 0x000fc800000001ff */
[----:B------:R-:W-:-:S04]  /*16b0*/  IMAD R31, R24, R25, RZ ;  /* 0x00000019181f7224 */ /* 0x000fc800078e02ff */
        /* <DEDUP_REMOVED lines=8> */
[----:B------:R-:W-:Y:S02]  /*1740*/  IADD3 R18, P0, -R18, R21, RZ ;  /* 0x0000001512127210 */ /* 0x000fe40007f1e1ff */
[----:B------:R-:W-:Y:S02]  /*1750*/  IADD3 R19, P3, R20, 0x1, RZ ;  /* 0x0000000114137810 */ /* 0x000fe40007f7e0ff */
[C---:B------:R-:W-:Y:S01]  /*1760*/  IADD3 R21, P2, R18.reuse, -UR4, RZ ;  /* 0x8000000412157c10 */ /* 0x040fe2000ff5e0ff */
[----:B------:R-:W-:Y:S01]  /*1770*/  IMAD.X R25, R25, 0x1, ~R24, P0 ;  /* 0x0000000119197824 */ /* 0x000fe200000e0e18 */
[----:B------:R-:W-:-:S04]  /*1780*/  ISETP.GE.U32.AND P0, PT, R18, UR4, PT ;  /* 0x0000000412007c0c */ /* 0x000fc8000bf06070 */
[C---:B------:R-:W-:Y:S02]  /*1790*/  ISETP.GE.U32.AND.EX P0, PT, R25.reuse, RZ, PT, P0 ;  /* 0x000000ff1900720c */ /* 0x040fe40003f06100 */
[----:B------:R-:W-:Y:S02]  /*17a0*/  IADD3.X R24, R25, -0x1, RZ, P2, !PT ;  /* 0xffffffff19187810 */ /* 0x000fe400017fe4ff */
[----:B------:R-:W-:Y:S02]  /*17b0*/  SEL R21, R21, R18, P0 ;  /* 0x0000001215157207 */ /* 0x000fe40000000000 */
[----:B------:R-:W-:Y:S02]  /*17c0*/  IADD3.X R18, RZ, R31, RZ, P3, !PT ;  /* 0x0000001fff127210 */ /* 0x000fe40001ffe4ff */
[----:B------:R-:W-:Y:S02]  /*17d0*/  SEL R19, R19, R20, P0 ;  /* 0x0000001413137207 */ /* 0x000fe40000000000 */
[----:B------:R-:W-:-:S02]  /*17e0*/  SEL R24, R24, R25, P0 ;  /* 0x0000001918187207 */ /* 0x000fc40000000000 */
[----:B------:R-:W-:Y:S02]  /*17f0*/  ISETP.GE.U32.AND P2, PT, R21, UR4, PT ;  /* 0x0000000415007c0c */ /* 0x000fe4000bf46070 */
[----:B------:R-:W-:Y:S02]  /*1800*/  SEL R18, R18, R31, P0 ;  /* 0x0000001f12127207 */ /* 0x000fe40000000000 */
[----:B------:R-:W-:Y:S02]  /*1810*/  IADD3 R20, P3, R19, 0x1, RZ ;  /* 0x0000000113147810 */ /* 0x000fe40007f7e0ff */
        /* <DEDUP_REMOVED lines=14> */
[----:B------:R-:W-:Y:S06]  /*1900*/  RET.REL.NODEC R18 `(_ZN2at6native63_GLOBAL__N__7310b794_30_DistributionGeometricKernel_cu_fa6e70a443distribution_elementwise_grid_stride_kernelIfLi4EZNS0_9templates4cuda21uniform_and_transformIN3c108BFloat16EfPNS_17CUDAGeneratorImplEZZZNS4_16geometric_kernelIS9_EEvRNS_18TensorIteratorBaseEdT_ENKUlvE_clEvENKUlvE7_clEvEUlfE_EEvSC_T1_T2_EUlP24curandStatePhilox4_32_10E_ZNS1_27distribution_nullary_kernelIS7_f7double2S9_SL_SG_EEvSC_SI_RKT3_T4_EUlifE_EEvlNS_15PhiloxCudaStateESH_SI_) ;  /* 0xffffffe412bc7950 */ /* 0x000fec0003c3ffff */
.L_x_64:
        /* <DEDUP_REMOVED lines=15> */
.L_x_654:


//--------------------- .text._ZN2at6native63_GLOBAL__N__7310b794_30_DistributionGeometricKernel_cu_fa6e70a443distribution_elementwise_grid_stride_kernelIfLi4EZNS0_9templates4cuda21uniform_and_transformIN3c104HalfEfPNS_17CUDAGeneratorImplEZZZNS4_16geometric_kernelIS9_EEvRNS_18TensorIteratorBaseEdT_ENKUlvE_clEvENKUlvE6_clEvEUlfE_EEvSC_T1_T2_EUlP24curandStatePhilox4_32_10E0_ZNS1_27distribution_nullary_kernelIS7_f6float4S9_SL_SG_EEvSC_SI_RKT3_T4_EUlifE0_EEvlNS_15PhiloxCudaStateESH_SI_ --------------------------
	.section	.text._ZN2at6native63_GLOBAL__N__7310b794_30_DistributionGeometricKernel_cu_fa6e70a443distribution_elementwise_grid_stride_kernelIfLi4EZNS0_9templates4cuda21uniform_and_transformIN3c104HalfEfPNS_17CUDAGeneratorImplEZZZNS4_16geometric_kernelIS9_EEvRNS_18TensorIteratorBaseEdT_ENKUlvE_clEvENKUlvE6_clEvEUlfE_EEvSC_T1_T2_EUlP24curandStatePhilox4_32_10E0_ZNS1_27distribution_nullary_kernelIS7_f6float4S9_SL_SG_EEvSC_SI_RKT3_T4_EUlifE0_EEvlNS_15PhiloxCudaStateESH_SI_,"ax",@progbits
	.align	128
.text._ZN2at6native63_GLOBAL__N__7310b794_30_DistributionGeometricKernel_cu_fa6e70a443distribution_elementwise_grid_stride_kernelIfLi4EZNS0_9templates4cuda21uniform_and_transformIN3c104HalfEfPNS_17CUDAGeneratorImplEZZZNS4_16geometric_kernelIS9_EEvRNS_18TensorIteratorBaseEdT_ENKUlvE_clEvENKUlvE6_clEvEUlfE_EEvSC_T1_T2_EUlP24curandStatePhilox4_32_10E0_ZNS1_27distribution_nullary_kernelIS7_f6float4S9_SL_SG_EEvSC_SI_RKT3_T4_EUlifE0_EEvlNS_15PhiloxCudaStateESH_SI_:
        .type           _ZN2at6native63_GLOBAL__N__7310b794_30_DistributionGeometricKernel_cu_fa6e70a443distribution_elementwise_grid_stride_kernelIfLi4EZNS0_9templates4cuda21uniform_and_transformIN3c104HalfEfPNS_17CUDAGeneratorImplEZZZNS4_16geometric_kernelIS9_EEvRNS_18TensorIteratorBaseEdT_ENKUlvE_clEvENKUlvE6_clEvEUlfE_EEvSC_T1_T2_EUlP24curandStatePhilox4_32_10E0_ZNS1_27distribution_nullary_kernelIS7_f6float4S9_SL_SG_EEvSC_SI_RKT3_T4_EUlifE0_EEvlNS_15PhiloxCudaStateESH_SI_,@function
        .size           _ZN2at6native63_GLOBAL__N__7310b794_30_DistributionGeometricKernel_cu_fa6e70a443distribution_elementwise_grid_stride_kernelIfLi4EZNS0_9templates4cuda21uniform_and_transformIN3c104HalfEfPNS_17CUDAGeneratorImplEZZZNS4_16geometric_kernelIS9_EEvRNS_18TensorIteratorBaseEdT_ENKUlvE_clEvENKUlvE6_clEvEUlfE_EEvSC_T1_T2_EUlP24curandStatePhilox4_32_10E0_ZNS1_27distribution_nullary_kernelIS7_f6float4S9_SL_SG_EEvSC_SI_RKT3_T4_EUlifE0_EEvlNS_15PhiloxCudaStateESH_SI_,(.L_x_656 - _ZN2at6native63_GLOBAL__N__7310b794_30_DistributionGeometricKernel_cu_fa6e70a443distribution_elementwise_grid_stride_kernelIfLi4EZNS0_9templates4cuda21uniform_and_transformIN3c104HalfEfPNS_17CUDAGeneratorImplEZZZNS4_16geometric_kernelIS9_EEvRNS_18TensorIteratorBaseEdT_ENKUlvE_clEvENKUlvE6_clEvEUlfE_EEvSC_T1_T2_EUlP24curandStatePhilox4_32_10E0_ZNS1_27distribution_nullary_kernelIS7_f6float4S9_SL_SG_EEvSC_SI_RKT3_T4_EUlifE0_EEvlNS_15PhiloxCudaStateESH_SI_)
        .other          _ZN2at6native63_GLOBAL__N__7310b794_30_DistributionGeometricKernel_cu_fa6e70a443distribution_elementwise_grid_stride_kernelIfLi4EZNS0_9templates4cuda21uniform_and_transformIN3c104HalfEfPNS_17CUDAGeneratorImplEZZZNS4_16geometric_kernelIS9_EEvRNS_18TensorIteratorBaseEdT_ENKUlvE_clEvENKUlvE6_clEvEUlfE_EEvSC_T1_T2_EUlP24curandStatePhilox4_32_10E0_ZNS1_27distribution_nullary_kernelIS7_f6float4S9_SL_SG_EEvSC_SI_RKT3_T4_EUlifE0_EEvlNS_15PhiloxCudaStateESH_SI_,@"STO_CUDA_ENTRY STV_DEFAULT"
_ZN2at6native63_GLOBAL__N__7310b794_30_DistributionGeometricKernel_cu_fa6e70a443distribution_elementwise_grid_stride_kernelIfLi4EZNS0_9templates4cuda21uniform_and_transformIN3c104HalfEfPNS_17CUDAGeneratorImplEZZZNS4_16geometric_kernelIS9_EEvRNS_18TensorIteratorBaseEdT_ENKUlvE_clEvENKUlvE6_clEvEUlfE_EEvSC_T1_T2_EUlP24curandStatePhilox4_32_10E0_ZNS1_27distribution_nullary_kernelIS7_f6float4S9_SL_SG_EEvSC_SI_RKT3_T4_EUlifE0_EEvlNS_15PhiloxCudaStateESH_SI_:
        /* <DEDUP_REMOVED lines=94> */
[----:B------:R-:W-:Y:S05]  /*05e0*/  CALL.REL.NOINC `($__internal_4_$__cuda_sm20_div_s64) ;  /* 0x0000004c00907944 */ /* 0x000fea0003c00000 */
[----:B------:R-:W-:Y:S01]  /*05f0*/  IMAD.MOV.U32 R2, RZ, RZ, R0 ;  /* 0x000000ffff027224 */ /* 0x000fe200078e0000 */
[----:B------:R-:W-:Y:S01]  /*0600*/  MOV R3, R7 ;  /* 0x0000000700037202 */ /* 0x000fe20000000f00 */
[----:B------:R-:W-:Y:S06]  /*0610*/  BRA `(.L_x_66) ;  /* 0x0000000000587947 */ /* 0x000fec0003800000 */
.L_x_65:
        /* <DEDUP_REMOVED lines=22> */
.L_x_66:
        /* <DEDUP_REMOVED lines=69> */
.L_x_82:
        /* <DEDUP_REMOVED lines=13> */
.L_x_68:
[----:B------:R-:W-:Y:S05]  /*0ca0*/  BSYNC B0 ;  /* 0x0000000000007941 */ /* 0x000fea0003800000 */
.L_x_67:
        /* <DEDUP_REMOVED lines=69> */
.L_x_70:
[----:B------:R-:W-:Y:S01]  /*1100*/  IMAD.MOV.U32 R37, RZ, RZ, R4 ;  /* 0x000000ffff257224 */ /* 0x000fe200078e0004 */
[----:B------:R-:W-:Y:S01]  /*1110*/  MOV R23, R0 ;  /* 0x0000000000177202 */ /* 0x000fe20000000f00 */
[----:B------:R-:W-:Y:S01]  /*1120*/  IMAD.MOV.U32 R2, RZ, RZ, R7 ;  /* 0x000000ffff027224 */ /* 0x000fe200078e0007 */
[----:B------:R-:W-:-:S07]  /*1130*/  MOV R3, R20 ;  /* 0x0000001400037202 */ /* 0x000fce0000000f00 */
.L_x_69:
        /* <DEDUP_REMOVED lines=251> */
.L_x_73:
        /* <DEDUP_REMOVED lines=16> */
[----:B0-----:R-:W-:-:S05]  /*21f0*/  F2FP.F16.F32.PACK_AB R0, RZ, R39 ;  /* 0x00000027ff00723e */ /* 0x001fca00000000ff */
[----:B------:R0:W-:Y:S02]  /*2200*/  STG.E.U16 desc[UR60][R22.64], R0 ;  /* 0x0000000016007986 */ /* 0x0001e4000c10153c */
.L_x_72:
[----:B------:R-:W-:Y:S05]  /*2210*/  BSYNC B0 ;  /* 0x0000000000007941 */ /* 0x000fea0003800000 */
.L_x_71:
        /* <DEDUP_REMOVED lines=247> */
.L_x_76:
        /* <DEDUP_REMOVED lines=16> */
[----:B0-----:R-:W-:-:S05]  /*3290*/  F2FP.F16.F32.PACK_AB R0, RZ, R37 ;  /* 0x00000025ff00723e */ /* 0x001fca00000000ff */
[----:B------:R0:W-:Y:S02]  /*32a0*/  STG.E.U16 desc[UR60][R22.64], R0 ;  /* 0x0000000016007986 */ /* 0x0001e4000c10153c */
.L_x_75:
[----:B------:R-:W-:Y:S05]  /*32b0*/  BSYNC B0 ;  /* 0x0000000000007941 */ /* 0x000fea0003800000 */
.L_x_74:
        /* <DEDUP_REMOVED lines=243> */
.L_x_79:
        /* <DEDUP_REMOVED lines=16> */
[----:B0-----:R-:W-:-:S05]  /*42f0*/  F2FP.F16.F32.PACK_AB R0, RZ, R22 ;  /* 0x00000016ff00723e */ /* 0x001fca00000000ff */
[----:B------:R0:W-:Y:S02]  /*4300*/  STG.E.U16 desc[UR60][R4.64], R0 ;  /* 0x0000000004007986 */ /* 0x0001e4000c10153c */
.L_x_78:
[----:B------:R-:W-:Y:S05]  /*4310*/  BSYNC B0 ;  /* 0x0000000000007941 */ /* 0x000fea0003800000 */
.L_x_77:
        /* <DEDUP_REMOVED lines=244> */
.L_x_81:
        /* <DEDUP_REMOVED lines=18> */
.L_x_80:
        /* <DEDUP_REMOVED lines=11> */
        .weak           $__internal_4_$__cuda_sm20_div_s64
        .type           $__internal_4_$__cuda_sm20_div_s64,@function
        .size           $__internal_4_$__cuda_sm20_div_s64,(.L_x_656 - $__internal_4_$__cuda_sm20_div_s64)
$__internal_4_$__cuda_sm20_div_s64:
        /* <DEDUP_REMOVED lines=75> */
[----:B------:R-:W-:Y:S06]  /*58e0*/  RET.REL.NODEC R2 `(_ZN2at6native63_GLOBAL__N__7310b794_30_DistributionGeometricKernel_cu_fa6e70a443distribution_elementwise_grid_stride_kernelIfLi4EZNS0_9templates4cuda21uniform_and_transformIN3c104HalfEfPNS_17CUDAGeneratorImplEZZZNS4_16geometric_kernelIS9_EEvRNS_18TensorIteratorBaseEdT_ENKUlvE_clEvENKUlvE6_clEvEUlfE_EEvSC_T1_T2_EUlP24curandStatePhilox4_32_10E0_ZNS1_27distribution_nullary_kernelIS7_f6float4S9_SL_SG_EEvSC_SI_RKT3_T4_EUlifE0_EEvlNS_15PhiloxCudaStateESH_SI_) ;  /* 0xffffffa402c47950 */ /* 0x000fec0003c3ffff */
.L_x_83:
        /* <DEDUP_REMOVED lines=9> */
.L_x_656:


//--------------------- .text._ZN2at6native63_GLOBAL__N__7310b794_30_DistributionGeometricKernel_cu_fa6e70a443distribution_elementwise_grid_stride_kernelIfLi4EZNS0_9templates4cuda21uniform_and_transformIN3c104HalfEfPNS_17CUDAGeneratorImplEZZZNS4_16geometric_kernelIS9_EEvRNS_18TensorIteratorBaseEdT_ENKUlvE_clEvENKUlvE6_clEvEUlfE_EEvSC_T1_T2_EUlP24curandStatePhilox4_32_10E0_ZNS1_27distribution_nullary_kernelIS7_f6float4S9_SL_SG_EEvSC_SI_RKT3_T4_EUlifE_EEvlNS_15PhiloxCudaStateESH_SI_ --------------------------
	.section	.text._ZN2at6native63_GLOBAL__N__7310b794_30_DistributionGeometricKernel_cu_fa6e70a443distribution_elementwise_grid_stride_kernelIfLi4EZNS0_9templates4cuda21uniform_and_transformIN3c104HalfEfPNS_17CUDAGeneratorImplEZZZNS4_16geometric_kernelIS9_EEvRNS_18TensorIteratorBaseEdT_ENKUlvE_clEvENKUlvE6_clEvEUlfE_EEvSC_T1_T2_EUlP24curandStatePhilox4_32_10E0_ZNS1_27distribution_nullary_kernelIS7_f6float4S9_SL_SG_EEvSC_SI_RKT3_T4_EUlifE_EEvlNS_15PhiloxCudaStateESH_SI_,"ax",@progbits
	.align	128
.text._ZN2at6native63_GLOBAL__N__7310b794_30_DistributionGeometricKernel_cu_fa6e70a443distribution_elementwise_grid_stride_kernelIfLi4EZNS0_9templates4cuda21uniform_and_transformIN3c104HalfEfPNS_17CUDAGeneratorImplEZZZNS4_16geometric_kernelIS9_EEvRNS_18TensorIteratorBaseEdT_ENKUlvE_clEvENKUlvE6_clEvEUlfE_EEvSC_T1_T2_EUlP24curandStatePhilox4_32_10E0_ZNS1_27distribution_nullary_kernelIS7_f6float4S9_SL_SG_EEvSC_SI_RKT3_T4_EUlifE_EEvlNS_15PhiloxCudaStateESH_SI_:
        .type           _ZN2at6native63_GLOBAL__N__7310b794_30_DistributionGeometricKernel_cu_fa6e70a443distribution_elementwise_grid_stride_kernelIfLi4EZNS0_9templates4cuda21uniform_and_transformIN3c104HalfEfPNS_17CUDAGeneratorImplEZZZNS4_16geometric_kernelIS9_EEvRNS_18TensorIteratorBaseEdT_ENKUlvE_clEvENKUlvE6_clEvEUlfE_EEvSC_T1_T2_EUlP24curandStatePhilox4_32_10E0_ZNS1_27distribution_nullary_kernelIS7_f6float4S9_SL_SG_EEvSC_SI_RKT3_T4_EUlifE_EEvlNS_15PhiloxCudaStateESH_SI_,@function
        .size           _ZN2at6native63_GLOBAL__N__7310b794_30_DistributionGeometricKernel_cu_fa6e70a443distribution_elementwise_grid_stride_kernelIfLi4EZNS0_9templates4cuda21uniform_and_transformIN3c104HalfEfPNS_17CUDAGeneratorImplEZZZNS4_16geometric_kernelIS9_EEvRNS_18TensorIteratorBaseEdT_ENKUlvE_clEvENKUlvE6_clEvEUlfE_EEvSC_T1_T2_EUlP24curandStatePhilox4_32_10E0_ZNS1_27distribution_nullary_kernelIS7_f6float4S9_SL_SG_EEvSC_SI_RKT3_T4_EUlifE_EEvlNS_15PhiloxCudaStateESH_SI_,(.L_x_658 - _ZN2at6native63_GLOBAL__N__7310b794_30_DistributionGeometricKernel_cu_fa6e70a443distribution_elementwise_grid_stride_kernelIfLi4EZNS0_9templates4cuda21uniform_and_transformIN3c104HalfEfPNS_17CUDAGeneratorImplEZZZNS4_16geometric_kernelIS9_EEvRNS_18TensorIteratorBaseEdT_ENKUlvE_clEvENKUlvE6_clEvEUlfE_EEvSC_T1_T2_EUlP24curandStatePhilox4_32_10E0_ZNS1_27distribution_nullary_kernelIS7_f6float4S9_SL_SG_EEvSC_SI_RKT3_T4_EUlifE_EEvlNS_15PhiloxCudaStateESH_SI_)
        .other          _ZN2at6native63_GLOBAL__N__7310b794_30_DistributionGeometricKernel_cu_fa6e70a443distribution_elementwise_grid_stride_kernelIfLi4EZNS0_9templates4cuda21uniform_and_transformIN3c104HalfEfPNS_17CUDAGeneratorImplEZZZNS4_16geometric_kernelIS9_EEvRNS_18TensorIteratorBaseEdT_ENKUlvE_clEvENKUlvE6_clEvEUlfE_EEvSC_T1_T2_EUlP24curandStatePhilox4_32_10E0_ZNS1_27distribution_nullary_kernelIS7_f6float4S9_SL_SG_EEvSC_SI_RKT3_T4_EUlifE_EEvlNS_15PhiloxCudaStateESH_SI_,@"STO_CUDA_ENTRY STV_DEFAULT"
_ZN2at6native63_GLOBAL__N__7310b794_30_DistributionGeometricKernel_cu_fa6e70a443distribution_elementwise_grid_stride_kernelIfLi4EZNS0_9templates4cuda21uniform_and_transformIN3c104HalfEfPNS_17CUDAGeneratorImplEZZZNS4_16geometric_kernelIS9_EEvRNS_18TensorIteratorBaseEdT_ENKUlvE_clEvENKUlvE6_clEvEUlfE_EEvSC_T1_T2_EUlP24curandStatePhilox4_32_10E0_ZNS1_27distribution_nullary_kernelIS7_f6float4S9_SL_SG_EEvSC_SI_RKT3_T4_EUlifE_EEvlNS_15PhiloxCudaStateESH_SI_:
        /* <DEDUP_REMOVED lines=92> */
[----:B------:R-:W-:Y:S05]  /*05c0*/  CALL.REL.NOINC `($__internal_5_$__cuda_sm20_div_s64) ;  /* 0x0000000c00907944 */ /* 0x000fea0003c00000 */
[----:B------:R-:W-:Y:S01]  /*05d0*/  IMAD.MOV.U32 R24, RZ, RZ, R26 ;  /* 0x000000ffff187224 */ /* 0x000fe200078e001a */
[----:B------:R-:W-:Y:S01]  /*05e0*/  MOV R25, R27 ;  /* 0x0000001b00197202 */ /* 0x000fe20000000f00 */
[----:B------:R-:W-:Y:S06]  /*05f0*/  BRA `(.L_x_85) ;  /* 0x00000000005c7947 */ /* 0x000fec0003800000 */
.L_x_84:
        /* <DEDUP_REMOVED lines=23> */
.L_x_85:
        /* <DEDUP_REMOVED lines=28> */
.L_x_97:
        /* <DEDUP_REMOVED lines=13> */
.L_x_87:
[----:B------:R-:W-:Y:S05]  /*0a00*/  BSYNC B0 ;  /* 0x0000000000007941 */ /* 0x000fea0003800000 */
.L_x_86:
        /* <DEDUP_REMOVED lines=60> */
.L_x_89:
[----:B------:R-:W-:Y:S01]  /*0dd0*/  IMAD.MOV.U32 R26, RZ, RZ, R35 ;  /* 0x000000ffff1a7224 */ /* 0x000fe200078e0023 */
[----:B------:R-:W-:Y:S01]  /*0de0*/  MOV R45, R28 ;  /* 0x0000001c002d7202 */ /* 0x000fe20000000f00 */
[----:B------:R-:W-:Y:S02]  /*0df0*/  IMAD.MOV.U32 R46, RZ, RZ, R33 ;  /* 0x000000ffff2e7224 */ /* 0x000fe400078e0021 */
[----:B------:R-:W-:-:S07]  /*0e00*/  IMAD.MOV.U32 R32, RZ, RZ, R30 ;  /* 0x000000ffff207224 */ /* 0x000fce00078e001e */
.L_x_88:
        /* <DEDUP_REMOVED lines=17> */
[----:B0-----:R-:W-:-:S05]  /*0f20*/  F2FP.F16.F32.PACK_AB R47, RZ, R40 ;  /* 0x00000028ff2f723e */ /* 0x001fca00000000ff */
[----:B------:R0:W-:Y:S02]  /*0f30*/  STG.E.U16 desc[UR8][R26.64], R47 ;  /* 0x0000002f1a007986 */ /* 0x0001e4000c101508 */
.L_x_91:
[----:B------:R-:W-:Y:S05]  /*0f40*/  BSYNC B0 ;  /* 0x0000000000007941 */ /* 0x000fea0003800000 */
.L_x_90:
        /* <DEDUP_REMOVED lines=31> */
[----:B0-----:R-:W-:-:S05]  /*1140*/  F2FP.F16.F32.PACK_AB R46, RZ, R45 ;  /* 0x0000002dff2e723e */ /* 0x001fca00000000ff */
[----:B------:R0:W-:Y:S02]  /*1150*/  STG.E.U16 desc[UR8][R26.64], R46 ;  /* 0x0000002e1a007986 */ /* 0x0001e4000c101508 */
.L_x_93:
[----:B------:R-:W-:Y:S05]  /*1160*/  BSYNC B0 ;  /* 0x0000000000007941 */ /* 0x000fea0003800000 */
.L_x_92:
        /* <DEDUP_REMOVED lines=16> */
.L_x_95:
[----:B------:R-:W-:Y:S05]  /*1270*/  BSYNC B0 ;  /* 0x0000000000007941 */ /* 0x000fea0003800000 */
.L_x_94:
        /* <DEDUP_REMOVED lines=14> */
.L_x_96:
        /* <DEDUP_REMOVED lines=11> */
        .weak           $__internal_5_$__cuda_sm20_div_s64
        .type           $__internal_5_$__cuda_sm20_div_s64,@function
        .size           $__internal_5_$__cuda_sm20_div_s64,(.L_x_658 - $__internal_5_$__cuda_sm20_div_s64)
$__internal_5_$__cuda_sm20_div_s64:
        /* <DEDUP_REMOVED lines=74> */
[----:B------:R-:W-:Y:S06]  /*18b0*/  RET.REL.NODEC R24 `(_ZN2at6native63_GLOBAL__N__7310b794_30_DistributionGeometricKernel_cu_fa6e70a443distribution_elementwise_grid_stride_kernelIfLi4EZNS0_9templates4cuda21uniform_and_transformIN3c104HalfEfPNS_17CUDAGeneratorImplEZZZNS4_16geometric_kernelIS9_EEvRNS_18TensorIteratorBaseEdT_ENKUlvE_clEvENKUlvE6_clEvEUlfE_EEvSC_T1_T2_EUlP24curandStatePhilox4_32_10E0_ZNS1_27distribution_nullary_kernelIS7_f6float4S9_SL_SG_EEvSC_SI_RKT3_T4_EUlifE_EEvlNS_15PhiloxCudaStateESH_SI_) ;  /* 0xffffffe418d07950 */ /* 0x000fec0003c3ffff */
.L_x_98:
        /* <DEDUP_REMOVED lines=12> */
.L_x_658:


//--------------------- .text._ZN2at6native63_GLOBAL__N__7310b794_30_DistributionGeometricKernel_cu_fa6e70a443distribution_elementwise_grid_stride_kernelIfLi4EZNS0_9templates4cuda21uniform_and_transformIN3c104HalfEfPNS_17CUDAGeneratorImplEZZZNS4_16geometric_kernelIS9_EEvRNS_18TensorIteratorBaseEdT_ENKUlvE_clEvENKUlvE6_clEvEUlfE_EEvSC_T1_T2_EUlP24curandStatePhilox4_32_10E_ZNS1_27distribution_nullary_kernelIS7_f7double2S9_SL_SG_EEvSC_SI_RKT3_T4_EUlifE0_EEvlNS_15PhiloxCudaStateESH_SI_ --------------------------
	.section	.text._ZN2at6native63_GLOBAL__N__7310b794_30_DistributionGeometricKernel_cu_fa6e70a443distribution_elementwise_grid_stride_kernelIfLi4EZNS0_9templates4cuda21uniform_and_transformIN3c104HalfEfPNS_17CUDAGeneratorImplEZZZNS4_16geometric_kernelIS9_EEvRNS_18TensorIteratorBaseEdT_ENKUlvE_clEvENKUlvE6_clEvEUlfE_EEvSC_T1_T2_EUlP24curandStatePhilox4_32_10E_ZNS1_27distribution_nullary_kernelIS7_f7double2S9_SL_SG_EEvSC_SI_RKT3_T4_EUlifE0_EEvlNS_15PhiloxCudaStateESH_SI_,"ax",@progbits
	.align	128
.text._ZN2at6native63_GLOBAL__N__7310b794_30_DistributionGeometricKernel_cu_fa6e70a443distribution_elementwise_grid_stride_kernelIfLi4EZNS0_9templates4cuda21uniform_and_transformIN3c104HalfEfPNS_17CUDAGeneratorImplEZZZNS4_16geometric_kernelIS9_EEvRNS_18TensorIteratorBaseEdT_ENKUlvE_clEvENKUlvE6_clEvEUlfE_EEvSC_T1_T2_EUlP24curandStatePhilox4_32_10E_ZNS1_27distribution_nullary_kernelIS7_f7double2S9_SL_SG_EEvSC_SI_RKT3_T4_EUlifE0_EEvlNS_15PhiloxCudaStateESH_SI_:
        .type           _ZN2at6native63_GLOBAL__N__7310b794_30_DistributionGeometricKernel_cu_fa6e70a443distribution_elementwise_grid_stride_kernelIfLi4EZNS0_9templates4cuda21uniform_and_transformIN3c104HalfEfPNS_17CUDAGeneratorImplEZZZNS4_16geometric_kernelIS9_EEvRNS_18TensorIteratorBaseEdT_ENKUlvE_clEvENKUlvE6_clEvEUlfE_EEvSC_T1_T2_EUlP24curandStatePhilox4_32_10E_ZNS1_27distribution_nullary_kernelIS7_f7double2S9_SL_SG_EEvSC_SI_RKT3_T4_EUlifE0_EEvlNS_15PhiloxCudaStateESH_SI_,@function
        .size           _ZN2at6native63_GLOBAL__N__7310b794_30_DistributionGeometricKernel_cu_fa6e70a443distribution_elementwise_grid_stride_kernelIfLi4EZNS0_9templates4cuda21uniform_and_transformIN3c104HalfEfPNS_17CUDAGeneratorImplEZZZNS4_16geometric_kernelIS9_EEvRNS_18TensorIteratorBaseEdT_ENKUlvE_clEvENKUlvE6_clEvEUlfE_EEvSC_T1_T2_EUlP24curandStatePhilox4_32_10E_ZNS1_27distribution_nullary_kernelIS7_f7double2S9_SL_SG_EEvSC_SI_RKT3_T4_EUlifE0_EEvlNS_15PhiloxCudaStateESH_SI_,(.L_x_660 - _ZN2at6native63_GLOBAL__N__7310b794_30_DistributionGeometricKernel_cu_fa6e70a443distribution_elementwise_grid_stride_kernelIfLi4EZNS0_9templates4cuda21uniform_and_transformIN3c104HalfEfPNS_17CUDAGeneratorImplEZZZNS4_16geometric_kernelIS9_EEvRNS_18TensorIteratorBaseEdT_ENKUlvE_clEvENKUlvE6_clEvEUlfE_EEvSC_T1_T2_EUlP24curandStatePhilox4_32_10E_ZNS1_27distribution_nullary_kernelIS7_f7double2S9_SL_SG_EEvSC_SI_RKT3_T4_EUlifE0_EEvlNS_15PhiloxCudaStateESH_SI_)
        .other          _ZN2at6native63_GLOBAL__N__7310b794_30_DistributionGeometricKernel_cu_fa6e70a443distribution_elementwise_grid_stride_kernelIfLi4EZNS0_9templates4cuda21uniform_and_transformIN3c104HalfEfPNS_17CUDAGeneratorImplEZZZNS4_16geometric_kernelIS9_EEvRNS_18TensorIteratorBaseEdT_ENKUlvE_clEvENKUlvE6_clEvEUlfE_EEvSC_T1_T2_EUlP24curandStatePhilox4_32_10E_ZNS1_27distribution_nullary_kernelIS7_f7double2S9_SL_SG_EEvSC_SI_RKT3_T4_EUlifE0_EEvlNS_15PhiloxCudaStateESH_SI_,@"STO_CUDA_ENTRY STV_DEFAULT"
_ZN2at6native63_GLOBAL__N__7310b794_30_DistributionGeometricKernel_cu_fa6e70a443distribution_elementwise_grid_stride_kernelIfLi4EZNS0_9templates4cuda21uniform_and_transformIN3c104HalfEfPNS_17CUDAGeneratorImplEZZZNS4_16geometric_kernelIS9_EEvRNS_18TensorIteratorBaseEdT_ENKUlvE_clEvENKUlvE6_clEvEUlfE_EEvSC_T1_T2_EUlP24curandStatePhilox4_32_10E_ZNS1_27distribution_nullary_kernelIS7_f7double2S9_SL_SG_EEvSC_SI_RKT3_T4_EUlifE0_EEvlNS_15PhiloxCudaStateESH_SI_:
        /* <DEDUP_REMOVED lines=92> */
[----:B------:R-:W-:Y:S05]  /*05c0*/  CALL.REL.NOINC `($__internal_6_$__cuda_sm20_div_s64) ;  /* 0x0000004c00f87944 */ /* 0x000fea0003c00000 */
[----:B------:R-:W-:Y:S05]  /*05d0*/  BRA `(.L_x_100) ;  /* 0x0000000000587947 */ /* 0x000fea0003800000 */
.L_x_99:
        /* <DEDUP_REMOVED lines=22> */
.L_x_100:
        /* <DEDUP_REMOVED lines=85> */
[----:B-1----:R-:W-:-:S02]  /*0c90*/  F2FP.F16.F32.PACK_AB R32, R21, R32 ;  /* 0x000000201520723e */ /* 0x002fc400000000ff */
[----:B0-----:R-:W1:Y:S05]  /*0ca0*/  LDC.64 R20, c[0x0][0x210] ;  /* 0x00008400ff147b82 */ /* 0x001e6a0000000a00 */
.L_x_116:
        /* <DEDUP_REMOVED lines=13> */
.L_x_102:
[----:B------:R-:W-:Y:S05]  /*0d80*/  BSYNC B0 ;  /* 0x0000000000007941 */ /* 0x000fea0003800000 */
.L_x_101:
        /* <DEDUP_REMOVED lines=70> */
.L_x_104:
[----:B------:R-:W-:Y:S01]  /*11f0*/  IMAD.MOV.U32 R39, RZ, RZ, R36 ;  /* 0x000000ffff277224 */ /* 0x000fe200078e0024 */
[----:B------:R-:W-:Y:S01]  /*1200*/  MOV R40, R25 ;  /* 0x0000001900287202 */ /* 0x000fe20000000f00 */
[----:B------:R-:W-:Y:S01]  /*1210*/  IMAD.MOV.U32 R41, RZ, RZ, R34 ;  /* 0x000000ffff297224 */ /* 0x000fe200078e0022 */
[----:B------:R-:W-:-:S07]  /*1220*/  MOV R24, R22 ;  /* 0x0000001600187202 */ /* 0x000fce0000000f00 */
.L_x_103:
        /* <DEDUP_REMOVED lines=264> */
.L_x_107:
        /* <DEDUP_REMOVED lines=16> */
[----:B0-----:R-:W-:-:S05]  /*23b0*/  F2FP.F16.F32.PACK_AB R36, RZ, R27 ;  /* 0x0000001bff24723e */ /* 0x001fca00000000ff */
[----:B------:R0:W-:Y:S02]  /*23c0*/  STG.E.U16 desc[UR58][R38.64], R36 ;  /* 0x0000002426007986 */ /* 0x0001e4000c10153a */
.L_x_106:
[----:B------:R-:W-:Y:S05]  /*23d0*/  BSYNC B0 ;  /* 0x0000000000007941 */ /* 0x000fea0003800000 */
.L_x_105:
        /* <DEDUP_REMOVED lines=247> */
.L_x_110:
        /* <DEDUP_REMOVED lines=16> */
[----:B0-----:R-:W-:-:S05]  /*3450*/  F2FP.F16.F32.PACK_AB R37, RZ, R27 ;  /* 0x0000001bff25723e */ /* 0x001fca00000000ff */
[----:B------:R0:W-:Y:S02]  /*3460*/  STG.E.U16 desc[UR58][R24.64], R37 ;  /* 0x0000002518007986 */ /* 0x0001e4000c10153a */
.L_x_109:
[----:B------:R-:W-:Y:S05]  /*3470*/  BSYNC B0 ;  /* 0x0000000000007941 */ /* 0x000fea0003800000 */
.L_x_108:
        /* <DEDUP_REMOVED lines=255> */
.L_x_113:
[----:B------:R-:W-:Y:S02]  /*4470*/  ULDC.64 UR34, c[0x0][0x3d0] ;  /* 0x0000f40000227ab9 */ /* 0x000fe40000000a00 */
[----:B------:R-:W-:-:S05]  /*4480*/  IADD3 R26, P0, R26, UR34, RZ ;  /* 0x000000221a1a7c10 */ /* 0x000fca000ff1e0ff */
[----:B------:R-:W-:-:S05]  /*4490*/  IMAD.X R27, RZ, RZ, UR35, P0 ;  /* 0x00000023ff1b7e24 */ /* 0x000fca00080e06ff */
[----:B------:R0:W-:Y:S03]  /*44a0*/  STG.E.U16 desc[UR58][R26.64], R32 ;  /* 0x000000201a007986 */ /* 0x0001e6000c10153a */
.L_x_112:
[----:B------:R-:W-:Y:S05]  /*44b0*/  BSYNC B0 ;  /* 0x0000000000007941 */ /* 0x000fea0003800000 */
.L_x_111:
        /* <DEDUP_REMOVED lines=255> */
.L_x_115:
[----:B------:R-:W-:Y:S01]  /*54b0*/  ULDC.64 UR34, c[0x0][0x3d0] ;  /* 0x0000f40000227ab9 */ /* 0x000fe20000000a00 */
[----:B------:R-:W-:Y:S02]  /*54c0*/  PRMT R24, R32, 0x7632, R24 ;  /* 0x0000763220187816 */ /* 0x000fe40000000018 */
[----:B------:R-:W-:-:S04]  /*54d0*/  IADD3 R26, P0, R26, UR34, RZ ;  /* 0x000000221a1a7c10 */ /* 0x000fc8000ff1e0ff */
[----:B------:R-:W-:-:S05]  /*54e0*/  IADD3.X R27, RZ, UR35, RZ, P0, !PT ;  /* 0x00000023ff1b7c10 */ /* 0x000fca00087fe4ff */
[----:B------:R1:W-:Y:S04]  /*54f0*/  STG.E.U16 desc[UR58][R26.64], R24 ;  /* 0x000000181a007986 */ /* 0x0003e8000c10153a */
.L_x_114:
        /* <DEDUP_REMOVED lines=11> */
        .weak           $__internal_6_$__cuda_sm20_div_s64
        .type           $__internal_6_$__cuda_sm20_div_s64,@function
        .size           $__internal_6_$__cuda_sm20_div_s64,(.L_x_660 - $__internal_6_$__cuda_sm20_div_s64)
$__internal_6_$__cuda_sm20_div_s64:
        /* <DEDUP_REMOVED lines=74> */
[----:B------:R-:W-:Y:S06]  /*5a50*/  RET.REL.NODEC R28 `(_ZN2at6native63_GLOBAL__N__7310b794_30_DistributionGeometricKernel_cu_fa6e70a443distribution_elementwise_grid_stride_kernelIfLi4EZNS0_9templates4cuda21uniform_and_transformIN3c104HalfEfPNS_17CUDAGeneratorImplEZZZNS4_16geometric_kernelIS9_EEvRNS_18TensorIteratorBaseEdT_ENKUlvE_clEvENKUlvE6_clEvEUlfE_EEvSC_T1_T2_EUlP24curandStatePhilox4_32_10E_ZNS1_27distribution_nullary_kernelIS7_f7double2S9_SL_SG_EEvSC_SI_RKT3_T4_EUlifE0_EEvlNS_15PhiloxCudaStateESH_SI_) ;  /* 0xffffffa41c687950 */ /* 0x000fec0003c3ffff */
.L_x_117:
        /* <DEDUP_REMOVED lines=10> */
.L_x_660:


//--------------------- .text._ZN2at6native63_GLOBAL__N__7310b794_30_DistributionGeometricKernel_cu_fa6e70a443distribution_elementwise_grid_stride_kernelIfLi4EZNS0_9templates4cuda21uniform_and_transformIN3c104HalfEfPNS_17CUDAGeneratorImplEZZZNS4_16geometric_kernelIS9_EEvRNS_18TensorIteratorBaseEdT_ENKUlvE_clEvENKUlvE6_clEvEUlfE_EEvSC_T1_T2_EUlP24curandStatePhilox4_32_10E_ZNS1_27distribution_nullary_kernelIS7_f7double2S9_SL_SG_EEvSC_SI_RKT3_T4_EUlifE_EEvlNS_15PhiloxCudaStateESH_SI_ --------------------------
	.section	.text._ZN2at6native63_GLOBAL__N__7310b794_30_DistributionGeometricKernel_cu_fa6e70a443distribution_elementwise_grid_stride_kernelIfLi4EZNS0_9templates4cuda21uniform_and_transformIN3c104HalfEfPNS_17CUDAGeneratorImplEZZZNS4_16geometric_kernelIS9_EEvRNS_18TensorIteratorBaseEdT_ENKUlvE_clEvENKUlvE6_clEvEUlfE_EEvSC_T1_T2_EUlP24curandStatePhilox4_32_10E_ZNS1_27distribution_nullary_kernelIS7_f7double2S9_SL_SG_EEvSC_SI_RKT3_T4_EUlifE_EEvlNS_15PhiloxCudaStateESH_SI_,"ax",@progbits
	.align	128
.text._ZN2at6native63_GLOBAL__N__7310b794_30_DistributionGeometricKernel_cu_fa6e70a443distribution_elementwise_grid_stride_kernelIfLi4EZNS0_9templates4cuda21uniform_and_transformIN3c104HalfEfPNS_17CUDAGeneratorImplEZZZNS4_16geometric_kernelIS9_EEvRNS_18TensorIteratorBaseEdT_ENKUlvE_clEvENKUlvE6_clEvEUlfE_EEvSC_T1_T2_EUlP24curandStatePhilox4_32_10E_ZNS1_27distribution_nullary_kernelIS7_f7double2S9_SL_SG_EEvSC_SI_RKT3_T4_EUlifE_EEvlNS_15PhiloxCudaStateESH_SI_:
        .type           _ZN2at6native63_GLOBAL__N__7310b794_30_DistributionGeometricKernel_cu_fa6e70a443distribution_elementwise_grid_stride_kernelIfLi4EZNS0_9templates4cuda21uniform_and_transformIN3c104HalfEfPNS_17CUDAGeneratorImplEZZZNS4_16geometric_kernelIS9_EEvRNS_18TensorIteratorBaseEdT_ENKUlvE_clEvENKUlvE6_clEvEUlfE_EEvSC_T1_T2_EUlP24curandStatePhilox4_32_10E_ZNS1_27distribution_nullary_kernelIS7_f7double2S9_SL_SG_EEvSC_SI_RKT3_T4_EUlifE_EEvlNS_15PhiloxCudaStateESH_SI_,@function
        .size           _ZN2at6native63_GLOBAL__N__7310b794_30_DistributionGeometricKernel_cu_fa6e70a443distribution_elementwise_grid_stride_kernelIfLi4EZNS0_9templates4cuda21uniform_and_transformIN3c104HalfEfPNS_17CUDAGeneratorImplEZZZNS4_16geometric_kernelIS9_EEvRNS_18TensorIteratorBaseEdT_ENKUlvE_clEvENKUlvE6_clEvEUlfE_EEvSC_T1_T2_EUlP24curandStatePhilox4_32_10E_ZNS1_27distribution_nullary_kernelIS7_f7double2S9_SL_SG_EEvSC_SI_RKT3_T4_EUlifE_EEvlNS_15PhiloxCudaStateESH_SI_,(.L_x_662 - _ZN2at6native63_GLOBAL__N__7310b794_30_DistributionGeometricKernel_cu_fa6e70a443distribution_elementwise_grid_stride_kernelIfLi4EZNS0_9templates4cuda21uniform_and_transformIN3c104HalfEfPNS_17CUDAGeneratorImplEZZZNS4_16geometric_kernelIS9_EEvRNS_18TensorIteratorBaseEdT_ENKUlvE_clEvENKUlvE6_clEvEUlfE_EEvSC_T1_T2_EUlP24curandStatePhilox4_32_10E_ZNS1_27distribution_nullary_kernelIS7_f7double2S9_SL_SG_EEvSC_SI_RKT3_T4_EUlifE_EEvlNS_15PhiloxCudaStateESH_SI_)
        .other          _ZN2at6native63_GLOBAL__N__7310b794_30_DistributionGeometricKernel_cu_fa6e70a443distribution_elementwise_grid_stride_kernelIfLi4EZNS0_9templates4cuda21uniform_and_transformIN3c104HalfEfPNS_17CUDAGeneratorImplEZZZNS4_16geometric_kernelIS9_EEvRNS_18TensorIteratorBaseEdT_ENKUlvE_clEvENKUlvE6_clEvEUlfE_EEvSC_T1_T2_EUlP24curandStatePhilox4_32_10E_ZNS1_27distribution_nullary_kernelIS7_f7double2S9_SL_SG_EEvSC_SI_RKT3_T4_EUlifE_EEvlNS_15PhiloxCudaStateESH_SI_,@"STO_CUDA_ENTRY STV_DEFAULT"
_ZN2at6native63_GLOBAL__N__7310b794_30_DistributionGeometricKernel_cu_fa6e70a443distribution_elementwise_grid_stride_kernelIfLi4EZNS0_9templates4cuda21uniform_and_transformIN3c104HalfEfPNS_17CUDAGeneratorImplEZZZNS4_16geometric_kernelIS9_EEvRNS_18TensorIteratorBaseEdT_ENKUlvE_clEvENKUlvE6_clEvEUlfE_EEvSC_T1_T2_EUlP24curandStatePhilox4_32_10E_ZNS1_27distribution_nullary_kernelIS7_f7double2S9_SL_SG_EEvSC_SI_RKT3_T4_EUlifE_EEvlNS_15PhiloxCudaStateESH_SI_:
        /* <DEDUP_REMOVED lines=91> */
[----:B------:R-:W-:Y:S05]  /*05b0*/  CALL.REL.NOINC `($__internal_7_$__cuda_sm20_div_s64) ;  /* 0x0000000c00a87944 */ /* 0x000fea0003c00000 */
[----:B------:R-:W-:Y:S02]  /*05c0*/  IMAD.MOV.U32 R18, RZ, RZ, R20 ;  /* 0x000000ffff127224 */ /* 0x000fe400078e0014 */
[----:B------:R-:W-:Y:S01]  /*05d0*/  IMAD.MOV.U32 R19, RZ, RZ, R21 ;  /* 0x000000ffff137224 */ /* 0x000fe200078e0015 */
[----:B------:R-:W-:Y:S06]  /*05e0*/  BRA `(.L_x_119) ;  /* 0x00000000005c7947 */ /* 0x000fec0003800000 */
.L_x_118:
        /* <DEDUP_REMOVED lines=23> */
.L_x_119:
        /* <DEDUP_REMOVED lines=39> */
[----:B-1----:R-:W-:-:S07]  /*09d0*/  F2FP.F16.F32.PACK_AB R33, R22, R33 ;  /* 0x000000211621723e */ /* 0x002fce00000000ff */
.L_x_128:
        /* <DEDUP_REMOVED lines=13> */
.L_x_121:
[----:B------:R-:W-:Y:S05]  /*0ab0*/  BSYNC B0 ;  /* 0x0000000000007941 */ /* 0x000fea0003800000 */
.L_x_120:
        /* <DEDUP_REMOVED lines=62> */
.L_x_123:
[----:B------:R-:W-:Y:S01]  /*0ea0*/  IMAD.MOV.U32 R39, RZ, RZ, R44 ;  /* 0x000000ffff277224 */ /* 0x000fe200078e002c */
[----:B------:R-:W-:Y:S01]  /*0eb0*/  MOV R24, R22 ;  /* 0x0000001600187202 */ /* 0x000fe20000000f00 */
[----:B------:R-:W-:Y:S02]  /*0ec0*/  IMAD.MOV.U32 R40, RZ, RZ, R37 ;  /* 0x000000ffff287224 */ /* 0x000fe400078e0025 */
[----:B------:R-:W-:-:S07]  /*0ed0*/  IMAD.MOV.U32 R41, RZ, RZ, R20 ;  /* 0x000000ffff297224 */ /* 0x000fce00078e0014 */
.L_x_122:
        /* <DEDUP_REMOVED lines=23> */
[----:B0-----:R-:W-:-:S05]  /*1050*/  F2FP.F16.F32.PACK_AB R45, RZ, R39 ;  /* 0x00000027ff2d723e */ /* 0x001fca00000000ff */
[----:B------:R0:W-:Y:S02]  /*1060*/  STG.E.U16 desc[UR8][R24.64], R45 ;  /* 0x0000002d18007986 */ /* 0x0001e4000c101508 */
.L_x_125:
[----:B------:R-:W-:Y:S05]  /*1070*/  BSYNC B0 ;  /* 0x0000000000007941 */ /* 0x000fea0003800000 */
.L_x_124:
        /* <DEDUP_REMOVED lines=28> */
.L_x_127:
[----:B------:R-:W-:Y:S05]  /*1240*/  BSYNC B0 ;  /* 0x0000000000007941 */ /* 0x000fea0003800000 */
.L_x_126:
        /* <DEDUP_REMOVED lines=33> */
        .weak           $__internal_7_$__cuda_sm20_div_s64
        .type           $__internal_7_$__cuda_sm20_div_s64,@function
        .size           $__internal_7_$__cuda_sm20_div_s64,(.L_x_662 - $__internal_7_$__cuda_sm20_div_s64)
$__internal_7_$__cuda_sm20_div_s64:
        /* <DEDUP_REMOVED lines=74> */
[----:B------:R-:W-:Y:S06]  /*1900*/  RET.REL.NODEC R18 `(_ZN2at6native63_GLOBAL__N__7310b794_30_DistributionGeometricKernel_cu_fa6e70a443distribution_elementwise_grid_stride_kernelIfLi4EZNS0_9templates4cuda21uniform_and_transformIN3c104HalfEfPNS_17CUDAGeneratorImplEZZZNS4_16geometric_kernelIS9_EEvRNS_18TensorIteratorBaseEdT_ENKUlvE_clEvENKUlvE6_clEvEUlfE_EEvSC_T1_T2_EUlP24curandStatePhilox4_32_10E_ZNS1_27distribution_nullary_kernelIS7_f7double2S9_SL_SG_EEvSC_SI_RKT3_T4_EUlifE_EEvlNS_15PhiloxCudaStateESH_SI_) ;  /* 0xffffffe412bc7950 */ /* 0x000fec0003c3ffff */
.L_x_129:
        /* <DEDUP_REMOVED lines=15> */
.L_x_662:


//--------------------- .text._ZN2at6native63_GLOBAL__N__7310b794_30_DistributionGeometricKernel_cu_fa6e70a443distribution_elementwise_grid_stride_kernelIfLi4EZNS0_9templates4cuda21uniform_and_transformIffPNS_17CUDAGeneratorImplEZZZNS4_16geometric_kernelIS7_EEvRNS_18TensorIteratorBaseEdT_ENKUlvE_clEvENKUlvE5_clEvEUlfE_EEvSA_T1_T2_EUlP24curandStatePhilox4_32_10E0_ZNS1_27distribution_nullary_kernelIff6float4S7_SJ_SE_EEvSA_SG_RKT3_T4_EUlifE0_EEvlNS_15PhiloxCudaStateESF_SG_ --------------------------
	.section	.text._ZN2at6native63_GLOBAL__N__7310b794_30_DistributionGeometricKernel_cu_fa6e70a443distribution_elementwise_grid_stride_kernelIfLi4EZNS0_9templates4cuda21uniform_and_transformIffPNS_17CUDAGeneratorImplEZZZNS4_16geometric_kernelIS7_EEvRNS_18TensorIteratorBaseEdT_ENKUlvE_clEvENKUlvE5_clEvEUlfE_EEvSA_T1_T2_EUlP24curandStatePhilox4_32_10E0_ZNS1_27distribution_nullary_kernelIff6float4S7_SJ_SE_EEvSA_SG_RKT3_T4_EUlifE0_EEvlNS_15PhiloxCudaStateESF_SG_,"ax",@progbits
	.align	128
.text._ZN2at6native63_GLOBAL__N__7310b794_30_DistributionGeometricKernel_cu_fa6e70a443distribution_elementwise_grid_stride_kernelIfLi4EZNS0_9templates4cuda21uniform_and_transformIffPNS_17CUDAGeneratorImplEZZZNS4_16geometric_kernelIS7_EEvRNS_18TensorIteratorBaseEdT_ENKUlvE_clEvENKUlvE5_clEvEUlfE_EEvSA_T1_T2_EUlP24curandStatePhilox4_32_10E0_ZNS1_27distribution_nullary_kernelIff6float4S7_SJ_SE_EEvSA_SG_RKT3_T4_EUlifE0_EEvlNS_15PhiloxCudaStateESF_SG_:
        .type           _ZN2at6native63_GLOBAL__N__7310b794_30_DistributionGeometricKernel_cu_fa6e70a443distribution_elementwise_grid_stride_kernelIfLi4EZNS0_9templates4cuda21uniform_and_transformIffPNS_17CUDAGeneratorImplEZZZNS4_16geometric_kernelIS7_EEvRNS_18TensorIteratorBaseEdT_ENKUlvE_clEvENKUlvE5_clEvEUlfE_EEvSA_T1_T2_EUlP24curandStatePhilox4_32_10E0_ZNS1_27distribution_nullary_kernelIff6float4S7_SJ_SE_EEvSA_SG_RKT3_T4_EUlifE0_EEvlNS_15PhiloxCudaStateESF_SG_,@function
        .size           _ZN2at6native63_GLOBAL__N__7310b794_30_DistributionGeometricKernel_cu_fa6e70a443distribution_elementwise_grid_stride_kernelIfLi4EZNS0_9templates4cuda21uniform_and_transformIffPNS_17CUDAGeneratorImplEZZZNS4_16geometric_kernelIS7_EEvRNS_18TensorIteratorBaseEdT_ENKUlvE_clEvENKUlvE5_clEvEUlfE_EEvSA_T1_T2_EUlP24curandStatePhilox4_32_10E0_ZNS1_27distribution_nullary_kernelIff6float4S7_SJ_SE_EEvSA_SG_RKT3_T4_EUlifE0_EEvlNS_15PhiloxCudaStateESF_SG_,(.L_x_664 - _ZN2at6native63_GLOBAL__N__7310b794_30_DistributionGeometricKernel_cu_fa6e70a443distribution_elementwise_grid_stride_kernelIfLi4EZNS0_9templates4cuda21uniform_and_transformIffPNS_17CUDAGeneratorImplEZZZNS4_16geometric_kernelIS7_EEvRNS_18TensorIteratorBaseEdT_ENKUlvE_clEvENKUlvE5_clEvEUlfE_EEvSA_T1_T2_EUlP24curandStatePhilox4_32_10E0_ZNS1_27distribution_nullary_kernelIff6float4S7_SJ_SE_EEvSA_SG_RKT3_T4_EUlifE0_EEvlNS_15PhiloxCudaStateESF_SG_)
        .other          _ZN2at6native63_GLOBAL__N__7310b794_30_DistributionGeometricKernel_cu_fa6e70a443distribution_elementwise_grid_stride_kernelIfLi4EZNS0_9templates4cuda21uniform_and_transformIffPNS_17CUDAGeneratorImplEZZZNS4_16geometric_kernelIS7_EEvRNS_18TensorIteratorBaseEdT_ENKUlvE_clEvENKUlvE5_clEvEUlfE_EEvSA_T1_T2_EUlP24curandStatePhilox4_32_10E0_ZNS1_27distribution_nullary_kernelIff6float4S7_SJ_SE_EEvSA_SG_RKT3_T4_EUlifE0_EEvlNS_15PhiloxCudaStateESF_SG_,@"STO_CUDA_ENTRY STV_DEFAULT"
_ZN2at6native63_GLOBAL__N__7310b794_30_DistributionGeometricKernel_cu_fa6e70a443distribution_elementwise_grid_stride_kernelIfLi4EZNS0_9templates4cuda21uniform_and_transformIffPNS_17CUDAGeneratorImplEZZZNS4_16geometric_kernelIS7_EEvRNS_18TensorIteratorBaseEdT_ENKUlvE_clEvENKUlvE5_clEvEUlfE_EEvSA_T1_T2_EUlP24curandStatePhilox4_32_10E0_ZNS1_27distribution_nullary_kernelIff6float4S7_SJ_SE_EEvSA_SG_RKT3_T4_EUlifE0_EEvlNS_15PhiloxCudaStateESF_SG_:
        /* <DEDUP_REMOVED lines=92> */
[----:B------:R-:W-:Y:S05]  /*05c0*/  CALL.REL.NOINC `($__internal_8_$__cuda_sm20_div_s64) ;  /* 0x0000004c003c7944 */ /* 0x000fea0003c00000 */
[----:B------:R-:W-:Y:S05]  /*05d0*/  BRA `(.L_x_131) ;  /* 0x00000000005c7947 */ /* 0x000fea0003800000 */
.L_x_130:
[----:B------:R-:W0:Y:S02]  /*05e0*/  LDC R19, c[0x0][0xc] ;  /* 0x00000300ff137b82 */ /* 0x000e240000000800 */
[----:B0-----:R-:W-:-:S04]  /*05f0*/  IMAD R18, R0, R19, RZ ;  /* 0x0000001300127224 */ /* 0x001fc800078e02ff */
[----:B------:R-:W-:-:S04]  /*0600*/  IMAD.SHL.U32 R22, R18, 0x4, RZ ;  /* 0x0000000412167824 */ /* 0x000fc800078e00ff */
[----:B------:R-:W0:Y:S01]  /*0610*/  I2F.U32.RP R23, R22 ;  /* 0x0000001600177306 */ /* 0x000e220000209000 */
[----:B------:R-:W-:Y:S01]  /*0620*/  IMAD.MOV R25, RZ, RZ, -R22 ;  /* 0x000000ffff197224 */ /* 0x000fe200078e0a16 */
[----:B------:R-:W-:-:S06]  /*0630*/  ISETP.NE.U32.AND P2, PT, R22, RZ, PT ;  /* 0x000000ff1600720c */ /* 0x000fcc0003f45070 */
[----:B0-----:R-:W0:Y:S02]  /*0640*/  MUFU.RCP R23, R23 ;  /* 0x0000001700177308 */ /* 0x001e240000001000 */
[----:B0-----:R-:W-:Y:S02]  /*0650*/  IADD3 R18, R23, 0xffffffe, RZ ;  /* 0x0ffffffe17127810 */ /* 0x001fe40007ffe0ff */
[----:B------:R-:W-:-:S04]  /*0660*/  MOV R23, RZ ;  /* 0x000000ff00177202 */ /* 0x000fc80000000f00 */
        /* <DEDUP_REMOVED lines=10> */
[----:B------:R-:W-:-:S13]  /*0710*/  ISETP.GE.U32.AND P1, PT, R25, R22, PT ;  /* 0x000000161900720c */ /* 0x000fda0003f26070 */
[----:B------:R-:W-:Y:S02]  /*0720*/  @P1 IADD3 R19, R19, 0x1, RZ ;  /* 0x0000000113131810 */ /* 0x000fe40007ffe0ff */
[----:B------:R-:W-:-:S05]  /*0730*/  @!P2 LOP3.LUT R19, RZ, R22, RZ, 0x33, !PT ;  /* 0x00000016ff13a212 */ /* 0x000fca00078e33ff */
[----:B------:R-:W-:-:S07]  /*0740*/  IMAD.MOV.U32 R22, RZ, RZ, R19 ;  /* 0x000000ffff167224 */ /* 0x000fce00078e0013 */
.L_x_131:
[----:B------:R-:W-:Y:S01]  /*0750*/  ULDC UR4, c[0x0][0xc] ;  /* 0x0000030000047ab9 */ /* 0x000fe20000000800 */
[----:B------:R-:W-:Y:S01]  /*0760*/  IADD3 R25, P0, R22, 0x1, RZ ;  /* 0x0000000116197810 */ /* 0x000fe20007f1e0ff */
[----:B------:R-:W-:-:S04]  /*0770*/  IMAD.WIDE.U32 R18, R0, UR4, RZ ;  /* 0x0000000400127c25 */ /* 0x000fc8000f8e00ff */
[----:B------:R-:W-:Y:S02]  /*0780*/  IMAD.X R27, RZ, RZ, R23, P0 ;  /* 0x000000ffff1b7224 */ /* 0x000fe400000e0617 */
[-C--:B------:R-:W-:Y:S02]  /*0790*/  IMAD R19, R19, R25.reuse, RZ ;  /* 0x0000001913137224 */ /* 0x080fe400078e02ff */
[----:B------:R-:W-:-:S04]  /*07a0*/  IMAD.WIDE.U32 R22, R18, R25, RZ ;  /* 0x0000001912167225 */ /* 0x000fc800078e00ff */
[----:B------:R-:W-:Y:S01]  /*07b0*/  IMAD R19, R18, R27, R19 ;  /* 0x0000001b12137224 */ /* 0x000fe200078e0213 */
[----:B------:R-:W-:-:S03]  /*07c0*/  SHF.L.U32 R18, R22, 0x2, RZ ;  /* 0x0000000216127819 */ /* 0x000fc600000006ff */
[----:B------:R-:W-:Y:S01]  /*07d0*/  IMAD.IADD R19, R23, 0x1, R19 ;  /* 0x0000000117137824 */ /* 0x000fe200078e0213 */
[----:B------:R-:W-:-:S04]  /*07e0*/  ISETP.GE.U32.AND P0, PT, R13, R18, PT ;  /* 0x000000120d00720c */ /* 0x000fc80003f06070 */
[----:B------:R-:W-:-:S04]  /*07f0*/  SHF.L.U64.HI R19, R22, 0x2, R19 ;  /* 0x0000000216137819 */ /* 0x000fc80000010213 */
[----:B------:R-:W-:-:S13]  /*0800*/  ISETP.GE.AND.EX P0, PT, R14, R19, PT, P0 ;  /* 0x000000130e00720c */ /* 0x000fda0003f06300 */
[----:B------:R-:W-:Y:S05]  /*0810*/  @P0 EXIT ;  /* 0x000000000000094d */ /* 0x000fea0003800000 */
[----:B------:R-:W-:Y:S01]  /*0820*/  HFMA2.MMA R22, -RZ, RZ, -8192, 0 ;  /* 0xf0000000ff167435 */ /* 0x000fe200000001ff */
[----:B------:R-:W-:Y:S01]  /*0830*/  IMAD.MOV.U32 R23, RZ, RZ, 0x380fffff ;  /* 0x380fffffff177424 */ /* 0x000fe200078e00ff */
[----:B------:R-:W-:Y:S01]  /*0840*/  ULDC.64 UR16, c[0x0][0x3d8] ;  /* 0x0000f60000107ab9 */ /* 0x000fe20000000a00 */
[----:B------:R-:W0:Y:S01]  /*0850*/  LDC R29, c[0x0][0x238] ;  /* 0x00008e00ff1d7b82 */ /* 0x000e220000000800 */
[----:B------:R-:W1:Y:S01]  /*0860*/  F2F.F32.F64 R30, UR16 ;  /* 0x00000010001e7d10 */ /* 0x000e620008301000 */
[----:B------:R-:W-:Y:S01]  /*0870*/  IMAD R38, R38, -0x326172a9, RZ ;  /* 0xcd9e8d5726267824 */ /* 0x000fe200078e02ff */
[----:B------:R-:W-:Y:S01]  /*0880*/  LOP3.LUT R28, R28, 0x3, RZ, 0xc0, !PT ;  /* 0x000000031c1c7812 */ /* 0x000fe200078ec0ff */
[----:B------:R-:W-:Y:S01]  /*0890*/  ULDC UR57, c[0x0][0x23c] ;  /* 0x00008f0000397ab9 */ /* 0x000fe20000000800 */
[----:B------:R-:W-:Y:S01]  /*08a0*/  DSETP.LEU.AND P0, PT, R22, |UR16|, PT ;  /* 0x4000001016007e2a */ /* 0x000fe2000bf0b000 */
[----:B------:R-:W-:Y:S01]  /*08b0*/  ULDC UR56, c[0x0][0x368] ;  /* 0x0000da0000387ab9 */ /* 0x000fe20000000800 */
[----:B------:R-:W-:Y:S01]  /*08c0*/  ULDC UR55, c[0x0][0x250] ;  /* 0x0000940000377ab9 */ /* 0x000fe20000000800 */
[----:B------:R-:W2:Y:S01]  /*08d0*/  LDC.64 R22, c[0x0][0x210] ;  /* 0x00008400ff167b82 */ /* 0x000ea20000000a00 */
        /* <DEDUP_REMOVED lines=10> */
[----:B-1----:R-:W-:Y:S01]  /*0980*/  @!P0 FMUL R30, R30, 1.175494350822287508e-38 ;  /* 0x008000001e1e8820 */ /* 0x002fe20000400000 */
        /* <DEDUP_REMOVED lines=37> */
[----:B0-2---:R-:W-:-:S05]  /*0be0*/  ULDC.64 UR32, c[0x0][0x240] ;  /* 0x0000900000207ab9 */ /* 0x005fca0000000a00 */
.L_x_147:
[----:B------:R-:W-:Y:S01]  /*0bf0*/  IADD3 R2, R2, 0x1, RZ ;  /* 0x0000000102027810 */ /* 0x000fe20007ffe0ff */
[----:B------:R-:W-:Y:S03]  /*0c00*/  BSSY B0, `(.L_x_132) ;  /* 0x000000c000007945 */ /* 0x000fe60003800000 */
[C---:B------:R-:W-:Y:S01]  /*0c10*/  ISETP.NE.AND P0, PT, R2.reuse, RZ, PT ;  /* 0x000000ff0200720c */ /* 0x040fe20003f05270 */
[----:B------:R-:W-:-:S12]  /*0c20*/  IMAD.HI.U32 R25, R2, -0x2daee0ad, RZ ;  /* 0xd2511f5302197827 */ /* 0x000fd800078e00ff */
[----:B------:R-:W-:Y:S05]  /*0c30*/  @P0 BRA `(.L_x_133) ;  /* 0x0000000000200947 */ /* 0x000fea0003800000 */
[----:B------:R-:W-:-:S05]  /*0c40*/  VIADD R3, R3, 0x1 ;  /* 0x0000000103037836 */ /* 0x000fca0000000000 */
[----:B------:R-:W-:-:S13]  /*0c50*/  ISETP.NE.AND P0, PT, R3, RZ, PT ;  /* 0x000000ff0300720c */ /* 0x000fda0003f05270 */
[----:B------:R-:W-:Y:S01]  /*0c60*/  @!P0 IADD3 R16, R16, 0x1, RZ ;  /* 0x0000000110108810 */ /* 0x000fe20007ffe0ff */
[----:B------:R-:W-:Y:S02]  /*0c70*/  @!P0 VIADD R24, R17, 0x1 ;  /* 0x0000000111188836 */ /* 0x000fe40000000000 */
[----:B------:R-:W-:Y:S01]  /*0c80*/  @!P0 IMAD.MOV.U32 R3, RZ, RZ, RZ ;  /* 0x000000ffff038224 */ /* 0x000fe200078e00ff */
[----:B------:R-:W-:-:S13]  /*0c90*/  ISETP.NE.AND P1, PT, R16, RZ, !P0 ;  /* 0x000000ff1000720c */ /* 0x000fda0004725270 */
[----:B------:R-:W-:-:S04]  /*0ca0*/  @P1 IADD3 R24, R17, RZ, RZ ;  /* 0x000000ff11181210 */ /* 0x000fc80007ffe0ff */
[----:B------:R-:W-:-:S07]  /*0cb0*/  @!P0 MOV R17, R24 ;  /* 0x0000001800118202 */ /* 0x000fce0000000f00 */
.L_x_133:
[----:B------:R-:W-:Y:S05]  /*0cc0*/  BSYNC B0 ;  /* 0x0000000000007941 */ /* 0x000fea0003800000 */
.L_x_132:
[----:B------:R-:W-:Y:S01]  /*0cd0*/  IMAD.HI.U32 R24, R16, -0x326172a9, RZ ;  /* 0xcd9e8d5710187827 */ /* 0x000fe200078e00ff */
[----:B------:R-:W-:Y:S02]  /*0ce0*/  LOP3.LUT R25, R25, R17, R21, 0x96, !PT ;  /* 0x0000001119197212 */ /* 0x000fe400078e9615 */
[----:B------:R-:W-:Y:S01]  /*0cf0*/  ISETP.NE.AND P0, PT, R28, 0x1, PT ;  /* 0x000000011c00780c */ /* 0x000fe20003f05270 */
[----:B------:R-:W-:Y:S01]  /*0d00*/  VIADD R26, R20, 0x9e3779b9 ;  /* 0x9e3779b9141a7836 */ /* 0x000fe20000000000 */
[----:B------:R-:W-:Y:S01]  /*0d10*/  LOP3.LUT R34, R24, R3, R20, 0x96, !PT ;  /* 0x0000000318227212 */ /* 0x000fe200078e9614 */
[----:B------:R-:W-:Y:S02]  /*0d20*/  IMAD R27, R16, -0x326172a9, RZ ;  /* 0xcd9e8d57101b7824 */ /* 0x000fe400078e02ff */
[----:B------:R-:W-:-:S04]  /*0d30*/  IMAD.WIDE.U32 R24, R25, -0x326172a9, RZ ;  /* 0xcd9e8d5719187825 */ /* 0x000fc800078e00ff */
[----:B------:R-:W-:Y:S01]  /*0d40*/  IMAD R31, R2, -0x2daee0ad, RZ ;  /* 0xd2511f53021f7824 */ /* 0x000fe200078e02ff */
[----:B------:R-:W-:Y:S01]  /*0d50*/  LOP3.LUT R27, R25, R27, R26, 0x96, !PT ;  /* 0x0000001b191b7212 */ /* 0x000fe200078e961a */
[----:B------:R-:W-:-:S04]  /*0d60*/  IMAD.WIDE.U32 R34, R34, -0x2daee0ad, RZ ;  /* 0xd2511f5322227825 */ /* 0x000fc800078e00ff */
[----:B------:R-:W-:Y:S01]  /*0d70*/  IMAD.WIDE.U32 R32, R27, -0x2daee0ad, RZ ;  /* 0xd2511f531b207825 */ /* 0x000fe200078e00ff */
[----:B------:R-:W-:Y:S02]  /*0d80*/  LOP3.LUT R26, R35, R31, R4, 0x96, !PT ;  /* 0x0000001f231a7212 */ /* 0x000fe400078e9604 */
[----:B------:R-:W-:Y:S02]  /*0d90*/  IADD3 R31, R20, 0x3c6ef372, RZ ;  /* 0x3c6ef372141f7810 */ /* 0x000fe40007ffe0ff */
[----:B------:R-:W-:Y:S01]  /*0da0*/  LOP3.LUT R25, R33, R34, R5, 0x96, !PT ;  /* 0x0000002221197212 */ /* 0x000fe200078e9605 */
[----:B------:R-:W-:-:S04]  /*0db0*/  IMAD.WIDE.U32 R26, R26, -0x326172a9, RZ ;  /* 0xcd9e8d571a1a7825 */ /* 0x000fc800078e00ff */
[C---:B------:R-:W-:Y:S01]  /*0dc0*/  VIADD R33, R20.reuse, 0xdaa66d2b ;  /* 0xdaa66d2b14217836 */ /* 0x040fe20000000000 */
        /* <DEDUP_REMOVED lines=9> */
[C---:B------:R-:W-:Y:S01]  /*0e60*/  VIADD R33, R20.reuse, 0x1715609d ;  /* 0x1715609d14217836 */ /* 0x040fe20000000000 */
[----:B------:R-:W-:Y:S01]  /*0e70*/  LOP3.LUT R34, R27, R24, R31, 0x96, !PT ;  /* 0x000000181b227212 */ /* 0x000fe200078e961f */
[----:B------:R-:W-:Y:S01]  /*0e80*/  IMAD.WIDE.U32 R24, R25, -0x326172a9, RZ ;  /* 0xcd9e8d5719187825 */ /* 0x000fe200078e00ff */
[----:B------:R-:W-:-:S03]  /*0e90*/  IADD3 R31, R20, -0x4ab325aa, RZ ;  /* 0xb54cda56141f7810 */ /* 0x000fc60007ffe0ff */
        /* <DEDUP_REMOVED lines=18> */
[----:B------:R-:W-:Y:S02]  /*0fc0*/  VIADD R31, R20, 0x8ff34781 ;  /* 0x8ff34781141f7836 */ /* 0x000fe40000000000 */
[----:B------:R-:W-:Y:S01]  /*0fd0*/  IMAD.WIDE.U32 R24, R25, -0x326172a9, RZ ;  /* 0xcd9e8d5719187825 */ /* 0x000fe200078e00ff */
[----:B------:R-:W-:-:S03]  /*0fe0*/  MOV R34, R33 ;  /* 0x0000002100227202 */ /* 0x000fc60000000f00 */
[----:B------:R-:W-:Y:S01]  /*0ff0*/  IMAD.HI.U32 R27, R12, -0x2daee0ad, RZ ;  /* 0xd2511f530c1b7827 */ /* 0x000fe200078e00ff */
[----:B------:R-:W-:Y:S02]  /*1000*/  LOP3.LUT R31, R25, R26, R31, 0x96, !PT ;  /* 0x0000001a191f7212 */ /* 0x000fe400078e961f */
[----:B------:R-:W-:Y:S02]  /*1010*/  MOV R26, R38 ;  /* 0x00000026001a7202 */ /* 0x000fe40000000f00 */
        /* <DEDUP_REMOVED lines=11> */
[----:B------:R-:W-:Y:S01]  /*10d0*/  @P0 MOV R26, R37 ;  /* 0x00000025001a0202 */ /* 0x000fe20000000f00 */
[----:B------:R-:W-:Y:S01]  /*10e0*/  @P0 IMAD.MOV.U32 R27, RZ, RZ, R38 ;  /* 0x000000ffff1b0224 */ /* 0x000fe200078e0026 */
[----:B------:R-:W-:Y:S01]  /*10f0*/  @P0 MOV R34, R36 ;  /* 0x0000002400220202 */ /* 0x000fe20000000f00 */
[----:B------:R-:W-:Y:S01]  /*1100*/  @P0 IMAD.MOV.U32 R35, RZ, RZ, R33 ;  /* 0x000000ffff230224 */ /* 0x000fe200078e0021 */
[----:B------:R-:W-:Y:S06]  /*1110*/  BRA `(.L_x_134) ;  /* 0x0000000000107947 */ /* 0x000fec0003800000 */
.L_x_135:
[----:B------:R-:W-:Y:S01]  /*1120*/  MOV R26, R36 ;  /* 0x00000024001a7202 */ /* 0x000fe20000000f00 */
[----:B------:R-:W-:Y:S01]  /*1130*/  IMAD.MOV.U32 R27, RZ, RZ, R33 ;  /* 0x000000ffff1b7224 */ /* 0x000fe200078e0021 */
[----:B------:R-:W-:Y:S01]  /*1140*/  MOV R34, R31 ;  /* 0x0000001f00227202 */ /* 0x000fe20000000f00 */
[----:B------:R-:W-:-:S07]  /*1150*/  IMAD.MOV.U32 R35, RZ, RZ, R24 ;  /* 0x000000ffff237224 */ /* 0x000fce00078e0018 */
.L_x_134:
[----:B------:R-:W-:Y:S01]  /*1160*/  ISETP.GE.U32.AND P0, PT, R13, R22, PT ;  /* 0x000000160d00720c */ /* 0x000fe20003f06070 */
[----:B------:R-:W-:Y:S01]  /*1170*/  BSSY B0, `(.L_x_136) ;  /* 0x0000106000007945 */ /* 0x000fe20003800000 */
[----:B------:R-:W-:Y:S01]  /*1180*/  I2FP.F32.U32 R33, R27 ;  /* 0x0000001b00217245 */ /* 0x000fe20000201000 */
[----:B------:R-:W-:Y:S01]  /*1190*/  HFMA2.MMA R27, -RZ, RZ, 0.1171875, 0 ;  /* 0x2f800000ff1b7435 */ /* 0x000fe200000001ff */
[----:B------:R-:W-:Y:S02]  /*11a0*/  ISETP.GE.AND.EX P0, PT, R14, R23, PT, P0 ;  /* 0x000000170e00720c */ /* 0x000fe40003f06300 */
[----:B------:R-:W-:Y:S02]  /*11b0*/  I2FP.F32.U32 R26, R26 ;  /* 0x0000001a001a7245 */ /* 0x000fe40000201000 */
[----:B------:R-:W-:Y:S02]  /*11c0*/  I2FP.F32.U32 R34, R34 ;  /* 0x0000002200227245 */ /* 0x000fe40000201000 */
[----:B------:R-:W-:-:S03]  /*11d0*/  I2FP.F32.U32 R35, R35 ;  /* 0x0000002300237245 */ /* 0x000fc60000201000 */
[-C--:B------:R-:W-:Y:S01]  /*11e0*/  FFMA.FTZ R36, R26, R27.reuse, 1.1641532182693481445e-10 ;  /* 0x2f0000001a247423 */ /* 0x080fe2000001001b */
[-C--:B------:R-:W-:Y:S01]  /*11f0*/  FFMA.FTZ R33, R33, R27.reuse, 1.1641532182693481445e-10 ;  /* 0x2f00000021217423 */ /* 0x080fe2000001001b */
[-C--:B------:R-:W-:Y:S01]  /*1200*/  FFMA.FTZ R34, R34, R27.reuse, 1.1641532182693481445e-10 ;  /* 0x2f00000022227423 */ /* 0x080fe2000001001b */
[----:B------:R-:W-:Y:S01]  /*1210*/  FFMA.FTZ R35, R35, R27, 1.1641532182693481445e-10 ;  /* 0x2f00000023237423 */ /* 0x000fe2000001001b */
[----:B------:R-:W-:Y:S06]  /*1220*/  @P0 BRA `(.L_x_137) ;  /* 0x0000000c00e80947 */ /* 0x000fec0003800000 */
[----:B------:R-:W-:Y:S01]  /*1230*/  ISETP.NE.AND P0, PT, R29, RZ, PT ;  /* 0x000000ff1d00720c */ /* 0x000fe20003f05270 */
[----:B------:R-:W-:-:S12]  /*1240*/  IMAD.MOV.U32 R37, RZ, RZ, RZ ;  /* 0x000000ffff257224 */ /* 0x000fd800078e00ff */
[----:B------:R-:W-:Y:S05]  /*1250*/  @!P0 BRA `(.L_x_138) ;  /* 0x0000000c00ac8947 */ /* 0x000fea0003800000 */
        /* <DEDUP_REMOVED lines=235> */
.L_x_138:
[----:B------:R-:W-:Y:S01]  /*2110*/  FADD.FTZ R38, -R30, 1 ;  /* 0x3f8000001e267421 */ /* 0x000fe20000010100 */
[----:B------:R-:W0:Y:S01]  /*2120*/  MUFU.LG2 R36, R36 ;  /* 0x0000002400247308 */ /* 0x000e220000000c00 */
[----:B------:R-:W-:-:S07]  /*2130*/  ULDC.64 UR34, c[0x0][0x3d0] ;  /* 0x0000f40000227ab9 */ /* 0x000fce0000000a00 */
[----:B------:R-:W1:Y:S01]  /*2140*/  MUFU.LG2 R38, R38 ;  /* 0x0000002600267308 */ /* 0x000e620000000c00 */
[----:B0-----:R-:W-:Y:S01]  /*2150*/  FMUL.FTZ R26, R36, 0.69314718246459960938 ;  /* 0x3f317218241a7820 */ /* 0x001fe20000410000 */
[----:B-1----:R-:W-:-:S06]  /*2160*/  FMUL.FTZ R39, R38, 0.69314718246459960938 ;  /* 0x3f31721826277820 */ /* 0x002fcc0000410000 */
[----:B------:R-:W0:Y:S02]  /*2170*/  MUFU.RCP R39, R39 ;  /* 0x0000002700277308 */ /* 0x000e240000001000 */
[----:B0-----:R-:W-:Y:S01]  /*2180*/  FMUL.FTZ R40, R26, R39 ;  /* 0x000000271a287220 */ /* 0x001fe20000410000 */
[----:B------:R-:W-:-:S05]  /*2190*/  IADD3 R26, P0, R37, UR34, RZ ;  /* 0x00000022251a7c10 */ /* 0x000fca000ff1e0ff */
[----:B------:R-:W0:Y:S01]  /*21a0*/  FRND.FTZ.CEIL R41, R40 ;  /* 0x0000002800297307 */ /* 0x000e220000219000 */
[----:B------:R-:W-:-:S05]  /*21b0*/  IADD3.X R27, RZ, UR35, RZ, P0, !PT ;  /* 0x00000023ff1b7c10 */ /* 0x000fca00087fe4ff */
[----:B0-----:R0:W-:Y:S02]  /*21c0*/  STG.E desc[UR58][R26.64], R41 ;  /* 0x000000291a007986 */ /* 0x0011e4000c10193a */
.L_x_137:
[----:B------:R-:W-:Y:S05]  /*21d0*/  BSYNC B0 ;  /* 0x0000000000007941 */ /* 0x000fea0003800000 */
.L_x_136:
[----:B------:R-:W-:Y:S01]  /*21e0*/  ULDC UR34, c[0x0][0xc] ;  /* 0x0000030000227ab9 */ /* 0x000fe20000000800 */
[----:B------:R-:W-:Y:S01]  /*21f0*/  BSSY B0, `(.L_x_139) ;  /* 0x0000102000007945 */ /* 0x000fe20003800000 */
[----:B------:R-:W-:-:S05]  /*2200*/  IMAD R36, R0, UR34, RZ ;  /* 0x0000002200247c24 */ /* 0x000fca000f8e02ff */
[----:B0-----:R-:W-:-:S04]  /*2210*/  IADD3 R27, P1, R36, R13, RZ ;  /* 0x0000000d241b7210 */ /* 0x001fc80007f3e0ff */
[----:B------:R-:W-:Y:S01]  /*2220*/  ISETP.GE.U32.AND P0, PT, R27, R22, PT ;  /* 0x000000161b00720c */ /* 0x000fe20003f06070 */
[----:B------:R-:W-:-:S05]  /*2230*/  IMAD.X R26, RZ, RZ, R14, P1 ;  /* 0x000000ffff1a7224 */ /* 0x000fca00008e060e */
[----:B------:R-:W-:-:S13]  /*2240*/  ISETP.GE.AND.EX P0, PT, R26, R23, PT, P0 ;  /* 0x000000171a00720c */ /* 0x000fda0003f06300 */
[----:B------:R-:W-:Y:S05]  /*2250*/  @P0 BRA `(.L_x_140) ;  /* 0x0000000c00ec0947 */ /* 0x000fea0003800000 */
[----:B------:R-:W-:Y:S01]  /*2260*/  ISETP.NE.AND P0, PT, R29, RZ, PT ;  /* 0x000000ff1d00720c */ /* 0x000fe20003f05270 */
[----:B------:R-:W-:-:S12]  /*2270*/  HFMA2.MMA R37, -RZ, RZ, 0, 0 ;  /* 0x00000000ff257435 */ /* 0x000fd800000001ff */
        /* <DEDUP_REMOVED lines=237> */
.L_x_141:
        /* <DEDUP_REMOVED lines=12> */
.L_x_140:
[----:B------:R-:W-:Y:S05]  /*3210*/  BSYNC B0 ;  /* 0x0000000000007941 */ /* 0x000fea0003800000 */
.L_x_139:
        /* <DEDUP_REMOVED lines=243> */
.L_x_144:
        /* <DEDUP_REMOVED lines=10> */
[----:B------:R-:W-:-:S05]  /*41f0*/  IMAD.X R27, RZ, RZ, UR35, P0 ;  /* 0x00000023ff1b7e24 */ /* 0x000fca00080e06ff */
[----:B0-----:R0:W-:Y:S02]  /*4200*/  STG.E desc[UR58][R26.64], R37 ;  /* 0x000000251a007986 */ /* 0x0011e4000c10193a */
.L_x_143:
[----:B------:R-:W-:Y:S05]  /*4210*/  BSYNC B0 ;  /* 0x0000000000007941 */ /* 0x000fea0003800000 */
.L_x_142:
[----:B0-----:R-:W-:-:S05]  /*4220*/  IMAD R26, R36, 0x3, RZ ;  /* 0x00000003241a7824 */ /* 0x001fca00078e02ff */
[----:B------:R-:W-:-:S04]  /*4230*/  IADD3 R27, P1, R26, R13, RZ ;  /* 0x0000000d1a1b7210 */ /* 0x000fc80007f3e0ff */
[----:B------:R-:W-:Y:S02]  /*4240*/  ISETP.GE.U32.AND P0, PT, R27, R22, PT ;  /* 0x000000161b00720c */ /* 0x000fe40003f06070 */
[----:B------:R-:W-:-:S04]  /*4250*/  IADD3.X R26, RZ, R14, RZ, P1, !PT ;  /* 0x0000000eff1a7210 */ /* 0x000fc80000ffe4ff */
[----:B------:R-:W-:-:S13]  /*4260*/  ISETP.GE.AND.EX P0, PT, R26, R23, PT, P0 ;  /* 0x000000171a00720c */ /* 0x000fda0003f06300 */
[----:B------:R-:W-:Y:S05]  /*4270*/  @P0 BRA `(.L_x_145) ;  /* 0x0000000c00e40947 */ /* 0x000fea0003800000 */
[----:B------:R-:W-:Y:S01]  /*4280*/  ISETP.NE.AND P0, PT, R29, RZ, PT ;  /* 0x000000ff1d00720c */ /* 0x000fe20003f05270 */
[----:B------:R-:W-:-:S12]  /*4290*/  HFMA2.MMA R33, -RZ, RZ, 0, 0 ;  /* 0x00000000ff217435 */ /* 0x000fd800000001ff */
        /* <DEDUP_REMOVED lines=235> */
.L_x_146:
        /* <DEDUP_REMOVED lines=12> */
.L_x_145:
        /* <DEDUP_REMOVED lines=8> */
[----:B0-----:R-:W-:-:S11]  /*5290*/  MOV R37, R31 ;  /* 0x0000001f00257202 */ /* 0x001fd60000000f00 */
[----:B------:R-:W-:Y:S05]  /*52a0*/  @!P0 BRA `(.L_x_147) ;  /* 0xffffffb800508947 */ /* 0x000fea000383ffff */
[----:B------:R-:W-:Y:S05]  /*52b0*/  EXIT ;  /* 0x000000000000794d */ /* 0x000fea0003800000 */
        .weak           $__internal_8_$__cuda_sm20_div_s64
        .type           $__internal_8_$__cuda_sm20_div_s64,@function
        .size           $__internal_8_$__cuda_sm20_div_s64,(.L_x_664 - $__internal_8_$__cuda_sm20_div_s64)
$__internal_8_$__cuda_sm20_div_s64:
        /* <DEDUP_REMOVED lines=42> */
[----:B------:R-:W-:-:S04]  /*5560*/  IADD3 R22, P2, R29, R18, RZ ;  /* 0x000000121d167210 */ /* 0x000fc80007f5e0ff */
[----:B------:R-:W-:-:S05]  /*5570*/  IADD3.X R18, R25, RZ, RZ, P0, !PT ;  /* 0x000000ff19127210 */ /* 0x000fca00007fe4ff */
[----:B------:R-:W-:Y:S02]  /*5580*/  IMAD.X R24, RZ, RZ, R18, P2 ;  /* 0x000000ffff187224 */ /* 0x000fe400010e0612 */
[----:B------:R-:W-:-:S04]  /*5590*/  IMAD.WIDE.U32 R18, R22, R27, RZ ;  /* 0x0000001b16127225 */ /* 0x000fc800078e00ff */
[----:B------:R-:W-:Y:S01]  /*55a0*/  IMAD R19, R27, R24, R19 ;  /* 0x000000181b137224 */ /* 0x000fe200078e0213 */
[----:B------:R-:W-:-:S04]  /*55b0*/  IADD3 R30, P0, -R18, R23, RZ ;  /* 0x00000017121e7210 */ /* 0x000fc80007f1e1ff */
[----:B------:R-:W-:Y:S02]  /*55c0*/  IADD3.X R32, ~R19, R32, RZ, P0, !PT ;  /* 0x0000002013207210 */ /* 0x000fe400007fe5ff */
[----:B------:R-:W-:Y:S02]  /*55d0*/  ISETP.GE.U32.AND P0, PT, R30, R27, PT ;  /* 0x0000001b1e00720c */ /* 0x000fe40003f06070 */
[----:B------:R-:W-:Y:S02]  /*55e0*/  IADD3 R18, P2, -R27, R30, RZ ;  /* 0x0000001e1b127210 */ /* 0x000fe40007f5e1ff */
[----:B------:R-:W-:Y:S02]  /*55f0*/  ISETP.GE.U32.AND.EX P0, PT, R32, RZ, PT, P0 ;  /* 0x000000ff2000720c */ /* 0x000fe40003f06100 */
[----:B------:R-:W-:Y:S02]  /*5600*/  IADD3 R19, P3, R22, 0x1, RZ ;  /* 0x0000000116137810 */ /* 0x000fe40007f7e0ff */
[----:B------:R-:W-:-:S02]  /*5610*/  IADD3.X R25, R32, -0x1, RZ, P2, !PT ;  /* 0xffffffff20197810 */ /* 0x000fc400017fe4ff */
[----:B------:R-:W-:Y:S02]  /*5620*/  SEL R18, R18, R30, P0 ;  /* 0x0000001e12127207 */ /* 0x000fe40000000000 */
[----:B------:R-:W-:Y:S02]  /*5630*/  IADD3.X R23, RZ, R24, RZ, P3, !PT ;  /* 0x00000018ff177210 */ /* 0x000fe40001ffe4ff */
[----:B------:R-:W-:Y:S02]  /*5640*/  SEL R19, R19, R22, P0 ;  /* 0x0000001613137207 */ /* 0x000fe40000000000 */
[----:B------:R-:W-:Y:S02]  /*5650*/  SEL R25, R25, R32, P0 ;  /* 0x0000002019197207 */ /* 0x000fe40000000000 */
[----:B------:R-:W-:Y:S02]  /*5660*/  ISETP.GE.U32.AND P2, PT, R18, R27, PT ;  /* 0x0000001b1200720c */ /* 0x000fe40003f46070 */
[----:B------:R-:W-:-:S02]  /*5670*/  SEL R24, R23, R24, P0 ;  /* 0x0000001817187207 */ /* 0x000fc40000000000 */
[----:B------:R-:W-:Y:S02]  /*5680*/  IADD3 R22, P3, R19, 0x1, RZ ;  /* 0x0000000113167810 */ /* 0x000fe40007f7e0ff */
[----:B------:R-:W-:-:S03]  /*5690*/  ISETP.GE.U32.AND.EX P0, PT, R25, RZ, PT, P2 ;  /* 0x000000ff1900720c */ /* 0x000fc60003f06120 */
[----:B------:R-:W-:Y:S01]  /*56a0*/  IMAD.X R23, RZ, RZ, R24, P3 ;  /* 0x000000ffff177224 */ /* 0x000fe200018e0618 */
[----:B------:R-:W-:-:S04]  /*56b0*/  SEL R22, R22, R19, P0 ;  /* 0x0000001316167207 */ /* 0x000fc80000000000 */
[----:B------:R-:W-:Y:S02]  /*56c0*/  SEL R23, R23, R24, P0 ;  /* 0x0000001817177207 */ /* 0x000fe40000000000 */
[----:B------:R-:W-:Y:S02]  /*56d0*/  IADD3 R19, P2, RZ, -R22, RZ ;  /* 0x80000016ff137210 */ /* 0x000fe40007f5e0ff */
[----:B------:R-:W-:Y:S02]  /*56e0*/  ISETP.NE.U32.AND P0, PT, R27, RZ, PT ;  /* 0x000000ff1b00720c */ /* 0x000fe40003f05070 */
[----:B------:R-:W-:Y:S02]  /*56f0*/  IADD3.X R18, RZ, ~R23, RZ, P2, !PT ;  /* 0x80000017ff127210 */ /* 0x000fe400017fe4ff */
[----:B------:R-:W-:Y:S02]  /*5700*/  MOV R27, 0x0 ;  /* 0x00000000001b7802 */ /* 0x000fe40000000f00 */
[----:B------:R-:W-:-:S02]  /*5710*/  ISETP.NE.AND.EX P0, PT, RZ, RZ, PT, P0 ;  /* 0x000000ffff00720c */ /* 0x000fc40003f05300 */
[----:B------:R-:W-:Y:S02]  /*5720*/  SEL R22, R19, R22, !P1 ;  /* 0x0000001613167207 */ /* 0x000fe40004800000 */
[----:B------:R-:W-:Y:S02]  /*5730*/  SEL R23, R18, R23, !P1 ;  /* 0x0000001712177207 */ /* 0x000fe40004800000 */
[----:B------:R-:W-:Y:S02]  /*5740*/  SEL R22, R22, 0xffffffff, P0 ;  /* 0xffffffff16167807 */ /* 0x000fe40000000000 */
[----:B------:R-:W-:Y:S01]  /*5750*/  SEL R23, R23, 0xffffffff, P0 ;  /* 0xffffffff17177807 */ /* 0x000fe20000000000 */
[----:B------:R-:W-:Y:S06]  /*5760*/  RET.REL.NODEC R26 `(_ZN2at6native63_GLOBAL__N__7310b794_30_DistributionGeometricKernel_cu_fa6e70a443distribution_elementwise_grid_stride_kernelIfLi4EZNS0_9templates4cuda21uniform_and_transformIffPNS_17CUDAGeneratorImplEZZZNS4_16geometric_kernelIS7_EEvRNS_18TensorIteratorBaseEdT_ENKUlvE_clEvENKUlvE5_clEvEUlfE_EEvSA_T1_T2_EUlP24curandStatePhilox4_32_10E0_ZNS1_27distribution_nullary_kernelIff6float4S7_SJ_SE_EEvSA_SG_RKT3_T4_EUlifE0_EEvlNS_15PhiloxCudaStateESF_SG_) ;  /* 0xffffffa81a247950 */ /* 0x000fec0003c3ffff */
.L_x_148:
        /* <DEDUP_REMOVED lines=9> */
.L_x_664:


//--------------------- .text._ZN2at6native63_GLOBAL__N__7310b794_30_DistributionGeometricKernel_cu_fa6e70a443distribution_elementwise_grid_stride_kernelIfLi4EZNS0_9templates4cuda21uniform_and_transformIffPNS_17CUDAGeneratorImplEZZZNS4_16geometric_kernelIS7_EEvRNS_18TensorIteratorBaseEdT_ENKUlvE_clEvENKUlvE5_clEvEUlfE_EEvSA_T1_T2_EUlP24curandStatePhilox4_32_10E0_ZNS1_27distribution_nullary_kernelIff6float4S7_SJ_SE_EEvSA_SG_RKT3_T4_EUlifE_EEvlNS_15PhiloxCudaStateESF_SG_ --------------------------
	.section	.text._ZN2at6native63_GLOBAL__N__7310b794_30_DistributionGeometricKernel_cu_fa6e70a443distribution_elementwise_grid_stride_kernelIfLi4EZNS0_9templates4cuda21uniform_and_transformIffPNS_17CUDAGeneratorImplEZZZNS4_16geometric_kernelIS7_EEvRNS_18TensorIteratorBaseEdT_ENKUlvE_clEvENKUlvE5_clEvEUlfE_EEvSA_T1_T2_EUlP24curandStatePhilox4_32_10E0_ZNS1_27distribution_nullary_kernelIff6float4S7_SJ_SE_EEvSA_SG_RKT3_T4_EUlifE_EEvlNS_15PhiloxCudaStateESF_SG_,"ax",@progbits
	.align	128
.text._ZN2at6native63_GLOBAL__N__7310b794_30_DistributionGeometricKernel_cu_fa6e70a443distribution_elementwise_grid_stride_kernelIfLi4EZNS0_9templates4cuda21uniform_and_transformIffPNS_17CUDAGeneratorImplEZZZNS4_16geometric_kernelIS7_EEvRNS_18TensorIteratorBaseEdT_ENKUlvE_clEvENKUlvE5_clEvEUlfE_EEvSA_T1_T2_EUlP24curandStatePhilox4_32_10E0_ZNS1_27distribution_nullary_kernelIff6float4S7_SJ_SE_EEvSA_SG_RKT3_T4_EUlifE_EEvlNS_15PhiloxCudaStateESF_SG_:
        .type           _ZN2at6native63_GLOBAL__N__7310b794_30_DistributionGeometricKernel_cu_fa6e70a443distribution_elementwise_grid_stride_kernelIfLi4EZNS0_9templates4cuda21uniform_and_transformIffPNS_17CUDAGeneratorImplEZZZNS4_16geometric_kernelIS7_EEvRNS_18TensorIteratorBaseEdT_ENKUlvE_clEvENKUlvE5_clEvEUlfE_EEvSA_T1_T2_EUlP24curandStatePhilox4_32_10E0_ZNS1_27distribution_nullary_kernelIff6float4S7_SJ_SE_EEvSA_SG_RKT3_T4_EUlifE_EEvlNS_15PhiloxCudaStateESF_SG_,@function
        .size           _ZN2at6native63_GLOBAL__N__7310b794_30_DistributionGeometricKernel_cu_fa6e70a443distribution_elementwise_grid_stride_kernelIfLi4EZNS0_9templates4cuda21uniform_and_transformIffPNS_17CUDAGeneratorImplEZZZNS4_16geometric_kernelIS7_EEvRNS_18TensorIteratorBaseEdT_ENKUlvE_clEvENKUlvE5_clEvEUlfE_EEvSA_T1_T2_EUlP24curandStatePhilox4_32_10E0_ZNS1_27distribution_nullary_kernelIff6float4S7_SJ_SE_EEvSA_SG_RKT3_T4_EUlifE_EEvlNS_15PhiloxCudaStateESF_SG_,(.L_x_666 - _ZN2at6native63_GLOBAL__N__7310b794_30_DistributionGeometricKernel_cu_fa6e70a443distribution_elementwise_grid_stride_kernelIfLi4EZNS0_9templates4cuda21uniform_and_transformIffPNS_17CUDAGeneratorImplEZZZNS4_16geometric_kernelIS7_EEvRNS_18TensorIteratorBaseEdT_ENKUlvE_clEvENKUlvE5_clEvEUlfE_EEvSA_T1_T2_EUlP24curandStatePhilox4_32_10E0_ZNS1_27distribution_nullary_kernelIff6float4S7_SJ_SE_EEvSA_SG_RKT3_T4_EUlifE_EEvlNS_15PhiloxCudaStateESF_SG_)
        .other          _ZN2at6native63_GLOBAL__N__7310b794_30_DistributionGeometricKernel_cu_fa6e70a443distribution_elementwise_grid_stride_kernelIfLi4EZNS0_9templates4cuda21uniform_and_transformIffPNS_17CUDAGeneratorImplEZZZNS4_16geometric_kernelIS7_EEvRNS_18TensorIteratorBaseEdT_ENKUlvE_clEvENKUlvE5_clEvEUlfE_EEvSA_T1_T2_EUlP24curandStatePhilox4_32_10E0_ZNS1_27distribution_nullary_kernelIff6float4S7_SJ_SE_EEvSA_SG_RKT3_T4_EUlifE_EEvlNS_15PhiloxCudaStateESF_SG_,@"STO_CUDA_ENTRY STV_DEFAULT"
_ZN2at6native63_GLOBAL__N__7310b794_30_DistributionGeometricKernel_cu_fa6e70a443distribution_elementwise_grid_stride_kernelIfLi4EZNS0_9templates4cuda21uniform_and_transformIffPNS_17CUDAGeneratorImplEZZZNS4_16geometric_kernelIS7_EEvRNS_18TensorIteratorBaseEdT_ENKUlvE_clEvENKUlvE5_clEvEUlfE_EEvSA_T1_T2_EUlP24curandStatePhilox4_32_10E0_ZNS1_27distribution_nullary_kernelIff6float4S7_SJ_SE_EEvSA_SG_RKT3_T4_EUlifE_EEvlNS_15PhiloxCudaStateESF_SG_:
        /* <DEDUP_REMOVED lines=92> */
[----:B------:R-:W-:Y:S05]  /*05c0*/  CALL.REL.NOINC `($__internal_9_$__cuda_sm20_div_s64) ;  /* 0x0000000c00807944 */ /* 0x000fea0003c00000 */
[----:B------:R-:W-:Y:S01]  /*05d0*/  IMAD.MOV.U32 R24, RZ, RZ, R26 ;  /* 0x000000ffff187224 */ /* 0x000fe200078e001a */
[----:B------:R-:W-:Y:S01]  /*05e0*/  MOV R25, R27 ;  /* 0x0000001b00197202 */ /* 0x000fe20000000f00 */
[----:B------:R-:W-:Y:S06]  /*05f0*/  BRA `(.L_x_150) ;  /* 0x00000000005c7947 */ /* 0x000fec0003800000 */
.L_x_149:
        /* <DEDUP_REMOVED lines=23> */
.L_x_150:
        /* <DEDUP_REMOVED lines=28> */
.L_x_162:
[----:B------:R-:W-:Y:S01]  /*0930*/  IADD3 R41, R41, 0x1, RZ ;  /* 0x0000000129297810 */ /* 0x000fe20007ffe0ff */
[----:B------:R-:W-:Y:S03]  /*0940*/  BSSY B0, `(.L_x_151) ;  /* 0x000000c000007945 */ /* 0x000fe60003800000 */
[C---:B------:R-:W-:Y:S01]  /*0950*/  ISETP.NE.AND P0, PT, R41.reuse, RZ, PT ;  /* 0x000000ff2900720c */ /* 0x040fe20003f05270 */
[----:B012---:R-:W-:-:S12]  /*0960*/  IMAD.HI.U32 R27, R41, -0x2daee0ad, RZ ;  /* 0xd2511f53291b7827 */ /* 0x007fd800078e00ff */
        /* <DEDUP_REMOVED lines=9> */
.L_x_152:
[----:B------:R-:W-:Y:S05]  /*0a00*/  BSYNC B0 ;  /* 0x0000000000007941 */ /* 0x000fea0003800000 */
.L_x_151:
        /* <DEDUP_REMOVED lines=60> */
.L_x_154:
[----:B------:R-:W-:Y:S01]  /*0dd0*/  IMAD.MOV.U32 R26, RZ, RZ, R35 ;  /* 0x000000ffff1a7224 */ /* 0x000fe200078e0023 */
[----:B------:R-:W-:Y:S01]  /*0de0*/  MOV R45, R28 ;  /* 0x0000001c002d7202 */ /* 0x000fe20000000f00 */
[----:B------:R-:W-:Y:S02]  /*0df0*/  IMAD.MOV.U32 R46, RZ, RZ, R33 ;  /* 0x000000ffff2e7224 */ /* 0x000fe400078e0021 */
[----:B------:R-:W-:-:S07]  /*0e00*/  IMAD.MOV.U32 R32, RZ, RZ, R30 ;  /* 0x000000ffff207224 */ /* 0x000fce00078e001e */
.L_x_153:
        /* <DEDUP_REMOVED lines=13> */
[----:B------:R-:W-:-:S03]  /*0ee0*/  IMAD R27, R17, UR5, RZ ;  /* 0x00000005111b7c24 */ /* 0x000fc6000f8e02ff */
[----:B------:R-:W0:Y:S02]  /*0ef0*/  FRND.FTZ.CEIL R47, R40 ;  /* 0x00000028002f7307 */ /* 0x000e240000219000 */
[----:B------:R-:W-:-:S04]  /*0f00*/  IADD3 R26, P0, R27, UR6, RZ ;  /* 0x000000061b1a7c10 */ /* 0x000fc8000ff1e0ff */
[----:B------:R-:W-:-:S05]  /*0f10*/  LEA.HI.X.SX32 R27, R27, UR7, 0x1, P0 ;  /* 0x000000071b1b7c11 */ /* 0x000fca00080f0eff */
[----:B0-----:R0:W-:Y:S04]  /*0f20*/  STG.E desc[UR8][R26.64], R47 ;  /* 0x0000002f1a007986 */ /* 0x0011e8000c101908 */
.L_x_156:
[----:B------:R-:W-:Y:S05]  /*0f30*/  BSYNC B0 ;  /* 0x0000000000007941 */ /* 0x000fea0003800000 */
.L_x_155:
        /* <DEDUP_REMOVED lines=12> */
[----:B------:R-:W-:Y:S02]  /*1000*/  ISETP.GE.U32.AND P0, PT, R35, R24, PT ;  /* 0x000000182300720c */ /* 0x000fe40003f06070 */
[----:B------:R-:W-:Y:S02]  /*1010*/  IADD3.X R26, RZ, R18, RZ, P3, !PT ;  /* 0x00000012ff1a7210 */ /* 0x000fe40001ffe4ff */
[----:B------:R-:W-:Y:S02]  /*1020*/  ISETP.GE.U32.AND P1, PT, R47, R24, PT ;  /* 0x000000182f00720c */ /* 0x000fe40003f26070 */
[-C--:B------:R-:W-:Y:S02]  /*1030*/  ISETP.GE.AND.EX P0, PT, R26, R25.reuse, PT, P0 ;  /* 0x000000191a00720c */ /* 0x080fe40003f06300 */
[----:B------:R-:W-:Y:S02]  /*1040*/  I2FP.F32.U32 R26, R46 ;  /* 0x0000002e001a7245 */ /* 0x000fe40000201000 */
[----:B------:R-:W-:-:S02]  /*1050*/  ISETP.GE.AND.EX P1, PT, R40, R25, PT, P1 ;  /* 0x000000192800720c */ /* 0x000fc40003f26310 */
        /* <DEDUP_REMOVED lines=12> */
[----:B------:R-:W0:Y:S04]  /*1120*/  FRND.FTZ.CEIL R45, R45 ;  /* 0x0000002d002d7307 */ /* 0x000e280000219000 */
[----:B0-----:R0:W-:Y:S04]  /*1130*/  STG.E desc[UR8][R26.64], R45 ;  /* 0x0000002d1a007986 */ /* 0x0011e8000c101908 */
.L_x_158:
[----:B------:R-:W-:Y:S05]  /*1140*/  BSYNC B0 ;  /* 0x0000000000007941 */ /* 0x000fea0003800000 */
.L_x_157:
[----:B------:R-:W-:Y:S01]  /*1150*/  BSSY B0, `(.L_x_159) ;  /* 0x000000f000007945 */ /* 0x000fe20003800000 */
[----:B------:R-:W-:Y:S01]  /*1160*/  I2FP.F32.U32 R32, R32 ;  /* 0x0000002000207245 */ /* 0x000fe20000201000 */
[----:B------:R-:W-:Y:S02]  /*1170*/  FFMA.FTZ R46, R40, R33, 1.1641532182693481445e-10 ;  /* 0x2f000000282e7423 */ /* 0x000fe40000010021 */
[----:B------:R-:W-:Y:S05]  /*1180*/  @P1 BRA `(.L_x_160) ;  /* 0x00000000002c1947 */ /* 0x000fea0003800000 */
[----:B0-----:R-:W0:Y:S01]  /*1190*/  MUFU.LG2 R27, R43 ;  /* 0x0000002b001b7308 */ /* 0x001e220000000c00 */
[----:B------:R-:W-:-:S07]  /*11a0*/  IMAD R47, R47, UR5, RZ ;  /* 0x000000052f2f7c24 */ /* 0x000fce000f8e02ff */
[----:B------:R-:W1:Y:S01]  /*11b0*/  MUFU.LG2 R26, R46 ;  /* 0x0000002e001a7308 */ /* 0x000e620000000c00 */
[----:B0-----:R-:W-:-:S07]  /*11c0*/  FMUL.FTZ R48, R27, 0.69314718246459960938 ;  /* 0x3f3172181b307820 */ /* 0x001fce0000410000 */
[----:B------:R-:W0:Y:S01]  /*11d0*/  MUFU.RCP R27, R48 ;  /* 0x00000030001b7308 */ /* 0x000e220000001000 */
[----:B-1----:R-:W-:-:S04]  /*11e0*/  FMUL.FTZ R26, R26, 0.69314718246459960938 ;  /* 0x3f3172181a1a7820 */ /* 0x002fc80000410000 */
[----:B0-----:R-:W-:Y:S01]  /*11f0*/  FMUL.FTZ R40, R26, R27 ;  /* 0x0000001b1a287220 */ /* 0x001fe20000410000 */
[----:B------:R-:W-:-:S03]  /*1200*/  IADD3 R26, P1, R47, UR6, RZ ;  /* 0x000000062f1a7c10 */ /* 0x000fc6000ff3e0ff */
[----:B------:R-:W0:Y:S01]  /*1210*/  FRND.FTZ.CEIL R45, R40 ;  /* 0x00000028002d7307 */ /* 0x000e220000219000 */
[----:B------:R-:W-:-:S05]  /*1220*/  LEA.HI.X.SX32 R27, R47, UR7, 0x1, P1 ;  /* 0x000000072f1b7c11 */ /* 0x000fca00088f0eff */
[----:B0-----:R1:W-:Y:S04]  /*1230*/  STG.E desc[UR8][R26.64], R45 ;  /* 0x0000002d1a007986 */ /* 0x0013e8000c101908 */
.L_x_160:
[----:B------:R-:W-:Y:S05]  /*1240*/  BSYNC B0 ;  /* 0x0000000000007941 */ /* 0x000fea0003800000 */
.L_x_159:
[----:B------:R-:W-:Y:S01]  /*1250*/  FFMA.FTZ R40, R32, R33, 1.1641532182693481445e-10 ;  /* 0x2f00000020287423 */ /* 0x000fe20000010021 */
[----:B------:R-:W-:Y:S06]  /*1260*/  @P0 BRA `(.L_x_161) ;  /* 0x00000000002c0947 */ /* 0x000fec0003800000 */
[----:B01----:R-:W0:Y:S01]  /*1270*/  MUFU.LG2 R27, R43 ;  /* 0x0000002b001b7308 */ /* 0x003e220000000c00 */
        /* <DEDUP_REMOVED lines=10> */
.L_x_161:
        /* <DEDUP_REMOVED lines=11> */
        .weak           $__internal_9_$__cuda_sm20_div_s64
        .type           $__internal_9_$__cuda_sm20_div_s64,@function
        .size           $__internal_9_$__cuda_sm20_div_s64,(.L_x_666 - $__internal_9_$__cuda_sm20_div_s64)
$__internal_9_$__cuda_sm20_div_s64:
[----:B------:R-:W-:Y:S02]  /*13d0*/  UMOV UR5, URZ ;  /* 0x0000003f00057c82 */ /* 0x000fe40008000000 */
[----:B------:R-:W0:Y:S08]  /*13e0*/  I2F.U64.RP R29, UR4 ;  /* 0x00000004001d7d12 */ /* 0x000e300008309000 */
[----:B0-----:R-:W0:Y:S02]  /*13f0*/  MUFU.RCP R29, R29 ;  /* 0x0000001d001d7308 */ /* 0x001e240000001000 */
[----:B0-----:R-:W-:-:S06]  /*1400*/  VIADD R26, R29, 0x1ffffffe ;  /* 0x1ffffffe1d1a7836 */ /* 0x001fcc0000000000 */
[----:B------:R-:W0:Y:S02]  /*1410*/  F2I.U64.TRUNC R26, R26 ;  /* 0x0000001a001a7311 */ /* 0x000e24000020d800 */
[----:B0-----:R-:W-:-:S04]  /*1420*/  IMAD.WIDE.U32 R24, R26, UR4, RZ ;  /* 0x000000041a187c25 */ /* 0x001fc8000f8e00ff */
[----:B------:R-:W-:Y:S01]  /*1430*/  IMAD R25, R27, UR4, R25 ;  /* 0x000000041b197c24 */ /* 0x000fe2000f8e0219 */
[----:B------:R-:W-:-:S04]  /*1440*/  IADD3 R31, P0, RZ, -R24, RZ ;  /* 0x80000018ff1f7210 */ /* 0x000fc80007f1e0ff */
[----:B------:R-:W-:Y:S01]  /*1450*/  IADD3.X R33, RZ, ~R25, RZ, P0, !PT ;  /* 0x80000019ff217210 */ /* 0x000fe200007fe4ff */
[----:B------:R-:W-:-:S04]  /*1460*/  IMAD.HI.U32 R24, R26, R31, RZ ;  /* 0x0000001f1a187227 */ /* 0x000fc800078e00ff */
[----:B------:R-:W-:Y:S02]  /*1470*/  IMAD.MOV.U32 R25, RZ, RZ, R26 ;  /* 0x000000ffff197224 */ /* 0x000fe400078e001a */
[-C--:B------:R-:W-:Y:S02]  /*1480*/  IMAD R37, R27, R33.reuse, RZ ;  /* 0x000000211b257224 */ /* 0x080fe400078e02ff */
[----:B------:R-:W-:-:S04]  /*1490*/  IMAD.WIDE.U32 R24, P0, R26, R33, R24 ;  /* 0x000000211a187225 */ /* 0x000fc80007800018 */
[----:B------:R-:W-:-:S04]  /*14a0*/  IMAD.HI.U32 R33, R27, R33, RZ ;  /* 0x000000211b217227 */ /* 0x000fc800078e00ff */
[----:B------:R-:W-:-:S05]  /*14b0*/  IMAD.HI.U32 R24, P1, R27, R31, R24 ;  /* 0x0000001f1b187227 */ /* 0x000fca0007820018 */
[----:B------:R-:W-:Y:S02]  /*14c0*/  IADD3 R25, P2, R37, R24, RZ ;  /* 0x0000001825197210 */ /* 0x000fe40007f5e0ff */
[----:B------:R-:W-:-:S03]  /*14d0*/  IADD3.X R24, R33, R27, RZ, P0, !PT ;  /* 0x0000001b21187210 */ /* 0x000fc600007fe4ff */
        /* <DEDUP_REMOVED lines=57> */
[----:B------:R-:W-:Y:S06]  /*1870*/  RET.REL.NODEC R24 `(_ZN2at6native63_GLOBAL__N__7310b794_30_DistributionGeometricKernel_cu_fa6e70a443distribution_elementwise_grid_stride_kernelIfLi4EZNS0_9templates4cuda21uniform_and_transformIffPNS_17CUDAGeneratorImplEZZZNS4_16geometric_kernelIS7_EEvRNS_18TensorIteratorBaseEdT_ENKUlvE_clEvENKUlvE5_clEvEUlfE_EEvSA_T1_T2_EUlP24curandStatePhilox4_32_10E0_ZNS1_27distribution_nullary_kernelIff6float4S7_SJ_SE_EEvSA_SG_RKT3_T4_EUlifE_EEvlNS_15PhiloxCudaStateESF_SG_) ;  /* 0xffffffe418e07950 */ /* 0x000fec0003c3ffff */
.L_x_163:
        /* <DEDUP_REMOVED lines=16> */
.L_x_666:


//--------------------- .text._ZN2at6native63_GLOBAL__N__7310b794_30_DistributionGeometricKernel_cu_fa6e70a443distribution_elementwise_grid_stride_kernelIfLi4EZNS0_9templates4cuda21uniform_and_transformIffPNS_17CUDAGeneratorImplEZZZNS4_16geometric_kernelIS7_EEvRNS_18TensorIteratorBaseEdT_ENKUlvE_clEvENKUlvE5_clEvEUlfE_EEvSA_T1_T2_EUlP24curandStatePhilox4_32_10E_ZNS1_27distribution_nullary_kernelIff7double2S7_SJ_SE_EEvSA_SG_RKT3_T4_EUlifE0_EEvlNS_15PhiloxCudaStateESF_SG_ --------------------------
	.section	.text._ZN2at6native63_GLOBAL__N__7310b794_30_DistributionGeometricKernel_cu_fa6e70a443distribution_elementwise_grid_stride_kernelIfLi4EZNS0_9templates4cuda21uniform_and_transformIffPNS_17CUDAGeneratorImplEZZZNS4_16geometric_kernelIS7_EEvRNS_18TensorIteratorBaseEdT_ENKUlvE_clEvENKUlvE5_clEvEUlfE_EEvSA_T1_T2_EUlP24curandStatePhilox4_32_10E_ZNS1_27distribution_nullary_kernelIff7double2S7_SJ_SE_EEvSA_SG_RKT3_T4_EUlifE0_EEvlNS_15PhiloxCudaStateESF_SG_,"ax",@progbits
	.align	128
.text._ZN2at6native63_GLOBAL__N__7310b794_30_DistributionGeometricKernel_cu_fa6e70a443distribution_elementwise_grid_stride_kernelIfLi4EZNS0_9templates4cuda21uniform_and_transformIffPNS_17CUDAGeneratorImplEZZZNS4_16geometric_kernelIS7_EEvRNS_18TensorIteratorBaseEdT_ENKUlvE_clEvENKUlvE5_clEvEUlfE_EEvSA_T1_T2_EUlP24curandStatePhilox4_32_10E_ZNS1_27distribution_nullary_kernelIff7double2S7_SJ_SE_EEvSA_SG_RKT3_T4_EUlifE0_EEvlNS_15PhiloxCudaStateESF_SG_:
        .type           _ZN2at6native63_GLOBAL__N__7310b794_30_DistributionGeometricKernel_cu_fa6e70a443distribution_elementwise_grid_stride_kernelIfLi4EZNS0_9templates4cuda21uniform_and_transformIffPNS_17CUDAGeneratorImplEZZZNS4_16geometric_kernelIS7_EEvRNS_18TensorIteratorBaseEdT_ENKUlvE_clEvENKUlvE5_clEvEUlfE_EEvSA_T1_T2_EUlP24curandStatePhilox4_32_10E_ZNS1_27distribution_nullary_kernelIff7double2S7_SJ_SE_EEvSA_SG_RKT3_T4_EUlifE0_EEvlNS_15PhiloxCudaStateESF_SG_,@function
        .size           _ZN2at6native63_GLOBAL__N__7310b794_30_DistributionGeometricKernel_cu_fa6e70a443distribution_elementwise_grid_stride_kernelIfLi4EZNS0_9templates4cuda21uniform_and_transformIffPNS_17CUDAGeneratorImplEZZZNS4_16geometric_kernelIS7_EEvRNS_18TensorIteratorBaseEdT_ENKUlvE_clEvENKUlvE5_clEvEUlfE_EEvSA_T1_T2_EUlP24curandStatePhilox4_32_10E_ZNS1_27distribution_nullary_kernelIff7double2S7_SJ_SE_EEvSA_SG_RKT3_T4_EUlifE0_EEvlNS_15PhiloxCudaStateESF_SG_,(.L_x_668 - _ZN2at6native63_GLOBAL__N__7310b794_30_DistributionGeometricKernel_cu_fa6e70a443distribution_elementwise_grid_stride_kernelIfLi4EZNS0_9templates4cuda21uniform_and_transformIffPNS_17CUDAGeneratorImplEZZZNS4_16geometric_kernelIS7_EEvRNS_18TensorIteratorBaseEdT_ENKUlvE_clEvENKUlvE5_clEvEUlfE_EEvSA_T1_T2_EUlP24curandStatePhilox4_32_10E_ZNS1_27distribution_nullary_kernelIff7double2S7_SJ_SE_EEvSA_SG_RKT3_T4_EUlifE0_EEvlNS_15PhiloxCudaStateESF_SG_)
        .other          _ZN2at6native63_GLOBAL__N__7310b794_30_DistributionGeometricKernel_cu_fa6e70a443distribution_elementwise_grid_stride_kernelIfLi4EZNS0_9templates4cuda21uniform_and_transformIffPNS_17CUDAGeneratorImplEZZZNS4_16geometric_kernelIS7_EEvRNS_18TensorIteratorBaseEdT_ENKUlvE_clEvENKUlvE5_clEvEUlfE_EEvSA_T1_T2_EUlP24curandStatePhilox4_32_10E_ZNS1_27distribution_nullary_kernelIff7double2S7_SJ_SE_EEvSA_SG_RKT3_T4_EUlifE0_EEvlNS_15PhiloxCudaStateESF_SG_,@"STO_CUDA_ENTRY STV_DEFAULT"
_ZN2at6native63_GLOBAL__N__7310b794_30_DistributionGeometricKernel_cu_fa6e70a443distribution_elementwise_grid_stride_kernelIfLi4EZNS0_9templates4cuda21uniform_and_transformIffPNS_17CUDAGeneratorImplEZZZNS4_16geometric_kernelIS7_EEvRNS_18TensorIteratorBaseEdT_ENKUlvE_clEvENKUlvE5_clEvEUlfE_EEvSA_T1_T2_EUlP24curandStatePhilox4_32_10E_ZNS1_27distribution_nullary_kernelIff7double2S7_SJ_SE_EEvSA_SG_RKT3_T4_EUlifE0_EEvlNS_15PhiloxCudaStateESF_SG_:
        /* <DEDUP_REMOVED lines=92> */
[----:B------:R-:W-:Y:S05]  /*05c0*/  CALL.REL.NOINC `($__internal_10_$__cuda_sm20_div_s64) ;  /* 0x0000004c00b87944 */ /* 0x000fea0003c00000 */
[----:B------:R-:W-:Y:S05]  /*05d0*/  BRA `(.L_x_165) ;  /* 0x0000000000587947 */ /* 0x000fea0003800000 */
.L_x_164:
        /* <DEDUP_REMOVED lines=22> */
.L_x_165:
        /* <DEDUP_REMOVED lines=82> */
[----:B------:R-:W-:-:S02]  /*0c60*/  FMUL.FTZ R34, R21, R23 ;  /* 0x0000001715227220 */ /* 0x000fc40000410000 */
[----:B------:R-:W1:Y:S03]  /*0c70*/  LDC.64 R20, c[0x0][0x210] ;  /* 0x00008400ff147b82 */ /* 0x000e660000000a00 */
[----:B------:R-:W2:Y:S08]  /*0c80*/  FRND.FTZ.CEIL R33, R33 ;  /* 0x0000002100217307 */ /* 0x000eb00000219000 */
[----:B0-----:R-:W3:Y:S02]  /*0c90*/  FRND.FTZ.CEIL R34, R34 ;  /* 0x0000002200227307 */ /* 0x001ee40000219000 */
.L_x_181:
        /* <DEDUP_REMOVED lines=13> */
.L_x_167:
[----:B------:R-:W-:Y:S05]  /*0d70*/  BSYNC B0 ;  /* 0x0000000000007941 */ /* 0x000fea0003800000 */
.L_x_166:
        /* <DEDUP_REMOVED lines=11> */
[----:B------:R-:W-:Y:S01]  /*0e30*/  IMAD.WIDE.U32 R36, R25, -0x2daee0ad, RZ ;  /* 0xd2511f5319247825 */ /* 0x000fe200078e00ff */
[----:B------:R-:W-:Y:S02]  /*0e40*/  LOP3.LUT R24, R27, R35, R4, 0x96, !PT ;  /* 0x000000231b187212 */ /* 0x000fe400078e9604 */
[C---:B------:R-:W-:Y:S01]  /*0e50*/  IADD3 R35, R18.reuse, -0x700cb87f, RZ ;  /* 0x8ff3478112237810 */ /* 0x040fe20007ffe0ff */
[----:B------:R-:W-:Y:S01]  /*0e60*/  VIADD R27, R18, 0x3c6ef372 ;  /* 0x3c6ef372121b7836 */ /* 0x000fe20000000000 */
[----:B------:R-:W-:Y:S01]  /*0e70*/  LOP3.LUT R23, R37, R26, R5, 0x96, !PT ;  /* 0x0000001a25177212 */ /* 0x000fe200078e9605 */
[----:B------:R-:W-:Y:S01]  /*0e80*/  IMAD.WIDE.U32 R24, R24, -0x326172a9, RZ ;  /* 0xcd9e8d5718187825 */ /* 0x000fe200078e00ff */
[----:B------:R-:W-:-:S04]  /*0e90*/  IADD3 R37, R18, -0x255992d5, RZ ;  /* 0xdaa66d2b12257810 */ /* 0x000fc80007ffe0ff */
        /* <DEDUP_REMOVED lines=28> */
[----:B------:R-:W-:Y:S02]  /*1060*/  VIADD R27, R18, 0xf1bbcdc8 ;  /* 0xf1bbcdc8121b7836 */ /* 0x000fe40000000000 */
[----:B------:R-:W-:Y:S02]  /*1070*/  IMAD R26, R12, -0x2daee0ad, RZ ;  /* 0xd2511f530c1a7824 */ /* 0x000fe400078e02ff */
[----:B------:R-:W-:Y:S01]  /*1080*/  IMAD.MOV.U32 R37, RZ, RZ, R40 ;  /* 0x000000ffff257224 */ /* 0x000fe200078e0028 */
[----:B------:R-:W-:Y:S01]  /*1090*/  LOP3.LUT R12, R25, R22, R27, 0x96, !PT ;  /* 0x00000016190c7212 */ /* 0x000fe200078e961b */
[----:B------:R-:W-:-:S04]  /*10a0*/  IMAD.WIDE.U32 R22, R23, -0x326172a9, RZ ;  /* 0xcd9e8d5717167825 */ /* 0x000fc800078e00ff */
[----:B------:R-:W-:Y:S01]  /*10b0*/  IMAD.HI.U32 R25, R12, -0x2daee0ad, RZ ;  /* 0xd2511f530c197827 */ /* 0x000fe200078e00ff */
[----:B------:R-:W-:-:S04]  /*10c0*/  LOP3.LUT R35, R23, R24, R35, 0x96, !PT ;  /* 0x0000001817237212 */ /* 0x000fc800078e9623 */
[----:B------:R-:W-:Y:S01]  /*10d0*/  LOP3.LUT R36, R25, R36, R15, 0x96, !PT ;  /* 0x0000002419247212 */ /* 0x000fe200078e960f */
[----:B------:R-:W-:Y:S01]  /*10e0*/  IMAD.MOV.U32 R25, RZ, RZ, R26 ;  /* 0x000000ffff197224 */ /* 0x000fe200078e001a */
        /* <DEDUP_REMOVED lines=15> */
.L_x_169:
[----:B------:R-:W-:Y:S01]  /*11e0*/  IMAD.MOV.U32 R37, RZ, RZ, R38 ;  /* 0x000000ffff257224 */ /* 0x000fe200078e0026 */
[----:B------:R-:W-:Y:S01]  /*11f0*/  MOV R41, R26 ;  /* 0x0000001a00297202 */ /* 0x000fe20000000f00 */
[----:B------:R-:W-:Y:S01]  /*1200*/  IMAD.MOV.U32 R25, RZ, RZ, R35 ;  /* 0x000000ffff197224 */ /* 0x000fe200078e0023 */
[----:B------:R-:W-:-:S07]  /*1210*/  MOV R24, R22 ;  /* 0x0000001600187202 */ /* 0x000fce0000000f00 */
.L_x_168:
        /* <DEDUP_REMOVED lines=11> */
[----:B------:R-:W-:Y:S02]  /*12d0*/  ISETP.NE.AND P0, PT, R32, RZ, PT ;  /* 0x000000ff2000720c */ /* 0x000fe40003f05270 */
[----:B------:R-:W-:Y:S01]  /*12e0*/  LOP3.LUT R26, R26, R37, RZ, 0x3c, !PT ;  /* 0x000000251a1a7212 */ /* 0x000fe200078e3cff */
[----:B------:R-:W-:-:S05]  /*12f0*/  IMAD.MOV.U32 R37, RZ, RZ, RZ ;  /* 0x000000ffff257224 */ /* 0x000fca00078e00ff */
[----:B------:R-:W0:Y:S02]  /*1300*/  I2F.F64.U64 R26, R26 ;  /* 0x0000001a001a7312 */ /* 0x000e240000301800 */
[----:B0-----:R-:W-:-:S03]  /*1310*/  DFMA R38, R26, R38, 5.5511151231257827021e-17 ;  /* 0x3c9000001a26742b */ /* 0x001fc60000000026 */
[----:B------:R-:W-:Y:S08]  /*1320*/  @!P0 BRA `(.L_x_172) ;  /* 0x0000000c00ac8947 */ /* 0x000ff00003800000 */
        /* <DEDUP_REMOVED lines=235> */
.L_x_172:
[----:B------:R-:W-:Y:S01]  /*21e0*/  FADD.FTZ R42, -R30, 1 ;  /* 0x3f8000001e2a7421 */ /* 0x000fe20000010100 */
[----:B------:R-:W-:Y:S01]  /*21f0*/  UMOV UR34, 0xf0000000 ;  /* 0xf000000000227882 */ /* 0x000fe20000000000 */
[----:B------:R-:W-:Y:S01]  /*2200*/  UMOV UR35, 0x380fffff ;  /* 0x380fffff00237882 */ /* 0x000fe20000000000 */
[----:B------:R-:W0:Y:S01]  /*2210*/  F2F.F32.F64 R40, R38 ;  /* 0x0000002600287310 */ /* 0x000e220000301000 */
[----:B------:R-:W-:Y:S01]  /*2220*/  DSETP.GEU.AND P0, PT, |R38|, UR34, PT ;  /* 0x0000002226007e2a */ /* 0x000fe2000bf0e200 */
[----:B------:R-:W-:-:S06]  /*2230*/  ULDC.64 UR34, c[0x0][0x3d0] ;  /* 0x0000f40000227ab9 */ /* 0x000fcc0000000a00 */
[----:B------:R-:W1:Y:S07]  /*2240*/  MUFU.LG2 R42, R42 ;  /* 0x0000002a002a7308 */ /* 0x000e6e0000000c00 */
[----:B0-----:R-:W-:-:S06]  /*2250*/  @!P0 FMUL R40, R40, 1.175494350822287508e-38 ;  /* 0x0080000028288820 */ /* 0x001fcc0000400000 */
[----:B------:R-:W0:Y:S01]  /*2260*/  MUFU.LG2 R40, R40 ;  /* 0x0000002800287308 */ /* 0x000e220000000c00 */
[----:B-1----:R-:W-:-:S07]  /*2270*/  FMUL.FTZ R43, R42, 0.69314718246459960938 ;  /* 0x3f3172182a2b7820 */ /* 0x002fce0000410000 */
[----:B------:R-:W1:Y:S01]  /*2280*/  MUFU.RCP R41, R43 ;  /* 0x0000002b00297308 */ /* 0x000e620000001000 */
[----:B0-----:R-:W-:-:S04]  /*2290*/  FMUL.FTZ R26, R40, 0.69314718246459960938 ;  /* 0x3f317218281a7820 */ /* 0x001fc80000410000 */
[----:B-1----:R-:W-:Y:S01]  /*22a0*/  FMUL.FTZ R41, R26, R41 ;  /* 0x000000291a297220 */ /* 0x002fe20000410000 */
[----:B------:R-:W-:-:S04]  /*22b0*/  IADD3 R26, P0, R37, UR34, RZ ;  /* 0x00000022251a7c10 */ /* 0x000fc8000ff1e0ff */
[----:B------:R-:W-:Y:S01]  /*22c0*/  IADD3.X R27, RZ, UR35, RZ, P0, !PT ;  /* 0x00000023ff1b7c10 */ /* 0x000fe200087fe4ff */
[----:B------:R-:W0:Y:S04]  /*22d0*/  FRND.FTZ.CEIL R41, R41 ;  /* 0x0000002900297307 */ /* 0x000e280000219000 */
[----:B0-----:R0:W-:Y:S04]  /*22e0*/  STG.E desc[UR58][R26.64], R41 ;  /* 0x000000291a007986 */ /* 0x0011e8000c10193a */
.L_x_171:
[----:B------:R-:W-:Y:S05]  /*22f0*/  BSYNC B0 ;  /* 0x0000000000007941 */ /* 0x000fea0003800000 */
.L_x_170:
        /* <DEDUP_REMOVED lines=8> */
[----:B------:R-:W-:Y:S02]  /*2380*/  ISETP.NE.AND P0, PT, R32, RZ, PT ;  /* 0x000000ff2000720c */ /* 0x000fe40003f05270 */
[----:B------:R-:W-:-:S11]  /*2390*/  MOV R37, RZ ;  /* 0x000000ff00257202 */ /* 0x000fd60000000f00 */
[----:B------:R-:W-:Y:S05]  /*23a0*/  @!P0 BRA `(.L_x_175) ;  /* 0x0000000c00b08947 */ /* 0x000fea0003800000 */
[----:B------:R-:W-:Y:S01]  /*23b0*/  HFMA2.MMA R26, -RZ, RZ, 0, 0 ;  /* 0x00000000ff1a7435 */ /* 0x000fe200000001ff */
[----:B------:R-:W-:Y:S01]  /*23c0*/  ULDC UR34, c[0x0][0xc] ;  /* 0x0000030000227ab9 */ /* 0x000fe20000000800 */
[----:B------:R-:W-:Y:S01]  /*23d0*/  ISETP.NE.AND P0, PT, R32, 0x1, PT ;  /* 0x000000012000780c */ /* 0x000fe20003f05270 */
[----:B------:R-:W-:-:S07]  /*23e0*/  IMAD R27, R0, UR34, R13 ;  /* 0x00000022001b7c24 */ /* 0x000fce000f8e020d */
        /* <DEDUP_REMOVED lines=232> */
.L_x_175:
        /* <DEDUP_REMOVED lines=16> */
[----:B0-----:R0:W-:Y:S02]  /*3370*/  STG.E desc[UR58][R24.64], R27 ;  /* 0x0000001b18007986 */ /* 0x0011e4000c10193a */
.L_x_174:
[----:B------:R-:W-:Y:S05]  /*3380*/  BSYNC B0 ;  /* 0x0000000000007941 */ /* 0x000fea0003800000 */
.L_x_173:
        /* <DEDUP_REMOVED lines=255> */
.L_x_178:
[----:B------:R-:W-:Y:S02]  /*4380*/  ULDC.64 UR34, c[0x0][0x3d0] ;  /* 0x0000f40000227ab9 */ /* 0x000fe40000000a00 */
[----:B------:R-:W-:-:S05]  /*4390*/  IADD3 R26, P0, R26, UR34, RZ ;  /* 0x000000221a1a7c10 */ /* 0x000fca000ff1e0ff */
[----:B------:R-:W-:-:S05]  /*43a0*/  IMAD.X R27, RZ, RZ, UR35, P0 ;  /* 0x00000023ff1b7e24 */ /* 0x000fca00080e06ff */
[----:B--2---:R0:W-:Y:S03]  /*43b0*/  STG.E desc[UR58][R26.64], R33 ;  /* 0x000000211a007986 */ /* 0x0041e6000c10193a */
.L_x_177:
[----:B------:R-:W-:Y:S05]  /*43c0*/  BSYNC B0 ;  /* 0x0000000000007941 */ /* 0x000fea0003800000 */
.L_x_176:
        /* <DEDUP_REMOVED lines=255> */
.L_x_180:
[----:B------:R-:W-:Y:S02]  /*53c0*/  ULDC.64 UR34, c[0x0][0x3d0] ;  /* 0x0000f40000227ab9 */ /* 0x000fe40000000a00 */
[----:B------:R-:W-:-:S04]  /*53d0*/  IADD3 R26, P0, R26, UR34, RZ ;  /* 0x000000221a1a7c10 */ /* 0x000fc8000ff1e0ff */
[----:B------:R-:W-:-:S05]  /*53e0*/  IADD3.X R27, RZ, UR35, RZ, P0, !PT ;  /* 0x00000023ff1b7c10 */ /* 0x000fca00087fe4ff */
[----:B---3--:R1:W-:Y:S04]  /*53f0*/  STG.E desc[UR58][R26.64], R34 ;  /* 0x000000221a007986 */ /* 0x0083e8000c10193a */
.L_x_179:
        /* <DEDUP_REMOVED lines=11> */
        .weak           $__internal_10_$__cuda_sm20_div_s64
        .type           $__internal_10_$__cuda_sm20_div_s64,@function
        .size           $__internal_10_$__cuda_sm20_div_s64,(.L_x_668 - $__internal_10_$__cuda_sm20_div_s64)
$__internal_10_$__cuda_sm20_div_s64:
        /* <DEDUP_REMOVED lines=74> */
[----:B------:R-:W-:Y:S06]  /*5950*/  RET.REL.NODEC R28 `(_ZN2at6native63_GLOBAL__N__7310b794_30_DistributionGeometricKernel_cu_fa6e70a443distribution_elementwise_grid_stride_kernelIfLi4EZNS0_9templates4cuda21uniform_and_transformIffPNS_17CUDAGeneratorImplEZZZNS4_16geometric_kernelIS7_EEvRNS_18TensorIteratorBaseEdT_ENKUlvE_clEvENKUlvE5_clEvEUlfE_EEvSA_T1_T2_EUlP24curandStatePhilox4_32_10E_ZNS1_27distribution_nullary_kernelIff7double2S7_SJ_SE_EEvSA_SG_RKT3_T4_EUlifE0_EEvlNS_15PhiloxCudaStateESF_SG_) ;  /* 0xffffffa41ca87950 */ /* 0x000fec0003c3ffff */
.L_x_182:
        /* <DEDUP_REMOVED lines=10> */
.L_x_668:


//--------------------- .text._ZN2at6native63_GLOBAL__N__7310b794_30_DistributionGeometricKernel_cu_fa6e70a443distribution_elementwise_grid_stride_kernelIfLi4EZNS0_9templates4cuda21uniform_and_transformIffPNS_17CUDAGeneratorImplEZZZNS4_16geometric_kernelIS7_EEvRNS_18TensorIteratorBaseEdT_ENKUlvE_clEvENKUlvE5_clEvEUlfE_EEvSA_T1_T2_EUlP24curandStatePhilox4_32_10E_ZNS1_27distribution_nullary_kernelIff7double2S7_SJ_SE_EEvSA_SG_RKT3_T4_EUlifE_EEvlNS_15PhiloxCudaStateESF_SG_ --------------------------
	.section	.text._ZN2at6native63_GLOBAL__N__7310b794_30_DistributionGeometricKernel_cu_fa6e70a443distribution_elementwise_grid_stride_kernelIfLi4EZNS0_9templates4cuda21uniform_and_transformIffPNS_17CUDAGeneratorImplEZZZNS4_16geometric_kernelIS7_EEvRNS_18TensorIteratorBaseEdT_ENKUlvE_clEvENKUlvE5_clEvEUlfE_EEvSA_T1_T2_EUlP24curandStatePhilox4_32_10E_ZNS1_27distribution_nullary_kernelIff7double2S7_SJ_SE_EEvSA_SG_RKT3_T4_EUlifE_EEvlNS_15PhiloxCudaStateESF_SG_,"ax",@progbits
	.align	128
.text._ZN2at6native63_GLOBAL__N__7310b794_30_DistributionGeometricKernel_cu_fa6e70a443distribution_elementwise_grid_stride_kernelIfLi4EZNS0_9templates4cuda21uniform_and_transformIffPNS_17CUDAGeneratorImplEZZZNS4_16geometric_kernelIS7_EEvRNS_18TensorIteratorBaseEdT_ENKUlvE_clEvENKUlvE5_clEvEUlfE_EEvSA_T1_T2_EUlP24curandStatePhilox4_32_10E_ZNS1_27distribution_nullary_kernelIff7double2S7_SJ_SE_EEvSA_SG_RKT3_T4_EUlifE_EEvlNS_15PhiloxCudaStateESF_SG_:
        .type           _ZN2at6native63_GLOBAL__N__7310b794_30_DistributionGeometricKernel_cu_fa6e70a443distribution_elementwise_grid_stride_kernelIfLi4EZNS0_9templates4cuda21uniform_and_transformIffPNS_17CUDAGeneratorImplEZZZNS4_16geometric_kernelIS7_EEvRNS_18TensorIteratorBaseEdT_ENKUlvE_clEvENKUlvE5_clEvEUlfE_EEvSA_T1_T2_EUlP24curandStatePhilox4_32_10E_ZNS1_27distribution_nullary_kernelIff7double2S7_SJ_SE_EEvSA_SG_RKT3_T4_EUlifE_EEvlNS_15PhiloxCudaStateESF_SG_,@function
        .size           _ZN2at6native63_GLOBAL__N__7310b794_30_DistributionGeometricKernel_cu_fa6e70a443distribution_elementwise_grid_stride_kernelIfLi4EZNS0_9templates4cuda21uniform_and_transformIffPNS_17CUDAGeneratorImplEZZZNS4_16geometric_kernelIS7_EEvRNS_18TensorIteratorBaseEdT_ENKUlvE_clEvENKUlvE5_clEvEUlfE_EEvSA_T1_T2_EUlP24curandStatePhilox4_32_10E_ZNS1_27distribution_nullary_kernelIff7double2S7_SJ_SE_EEvSA_SG_RKT3_T4_EUlifE_EEvlNS_15PhiloxCudaStateESF_SG_,(.L_x_670 - _ZN2at6native63_GLOBAL__N__7310b794_30_DistributionGeometricKernel_cu_fa6e70a443distribution_elementwise_grid_stride_kernelIfLi4EZNS0_9templates4cuda21uniform_and_transformIffPNS_17CUDAGeneratorImplEZZZNS4_16geometric_kernelIS7_EEvRNS_18TensorIteratorBaseEdT_ENKUlvE_clEvENKUlvE5_clEvEUlfE_EEvSA_T1_T2_EUlP24curandStatePhilox4_32_10E_ZNS1_27distribution_nullary_kernelIff7double2S7_SJ_SE_EEvSA_SG_RKT3_T4_EUlifE_EEvlNS_15PhiloxCudaStateESF_SG_)
        .other          _ZN2at6native63_GLOBAL__N__7310b794_30_DistributionGeometricKernel_cu_fa6e70a443distribution_elementwise_grid_stride_kernelIfLi4EZNS0_9templates4cuda21uniform_and_transformIffPNS_17CUDAGeneratorImplEZZZNS4_16geometric_kernelIS7_EEvRNS_18TensorIteratorBaseEdT_ENKUlvE_clEvENKUlvE5_clEvEUlfE_EEvSA_T1_T2_EUlP24curandStatePhilox4_32_10E_ZNS1_27distribution_nullary_kernelIff7double2S7_SJ_SE_EEvSA_SG_RKT3_T4_EUlifE_EEvlNS_15PhiloxCudaStateESF_SG_,@"STO_CUDA_ENTRY STV_DEFAULT"
_ZN2at6native63_GLOBAL__N__7310b794_30_DistributionGeometricKernel_cu_fa6e70a443distribution_elementwise_grid_stride_kernelIfLi4EZNS0_9templates4cuda21uniform_and_transformIffPNS_17CUDAGeneratorImplEZZZNS4_16geometric_kernelIS7_EEvRNS_18TensorIteratorBaseEdT_ENKUlvE_clEvENKUlvE5_clEvEUlfE_EEvSA_T1_T2_EUlP24curandStatePhilox4_32_10E_ZNS1_27distribution_nullary_kernelIff7double2S7_SJ_SE_EEvSA_SG_RKT3_T4_EUlifE_EEvlNS_15PhiloxCudaStateESF_SG_:
        /* <DEDUP_REMOVED lines=8> */
[----:B------:R-:W2:Y:S01]  /*0080*/  LDC R5, c[0x0][RZ] ;  /* 0x00000000ff057b82 */ /* 0x000ea20000000800 */
[----:B------:R-:W-:Y:S01]  /*0090*/  IMAD.MOV.U32 R29, RZ, RZ, RZ ;  /* 0x000000ffff1d7224 */ /* 0x000fe200078e00ff */
[----:B------:R-:W-:Y:S01]  /*00a0*/  ULDC.64 UR6, c[0x0][0x210] ;  /* 0x0000840000067ab9 */ /* 0x000fe20000000a00 */
[----:B0-----:R-:W-:-:S05]  /*00b0*/  @P0 IMAD.MOV.U32 R36, RZ, RZ, R24 ;  /* 0x000000ffff240224 */ /* 0x001fca00078e0018 */
[----:B------:R-:W0:Y:S01]  /*00c0*/  @P0 LDC R7, c[0x0][0x228] ;  /* 0x00008a00ff070b82 */ /* 0x000e220000000800 */
[----:B-1----:R-:W0:Y:S01]  /*00d0*/  @P0 LDG.E.64 R2, desc[UR8][R36.64] ;  /* 0x0000000824020981 */ /* 0x002e22000c1e1b00 */
[----:B------:R-:W-:Y:S01]  /*00e0*/  IMAD.U32 R44, RZ, RZ, UR4 ;  /* 0x00000004ff2c7e24 */ /* 0x000fe2000f8e00ff */
[----:B------:R-:W-:-:S06]  /*00f0*/  MOV R45, UR5 ;  /* 0x00000005002d7c02 */ /* 0x000fcc0008000f00 */
[----:B------:R-:W3:Y:S01]  /*0100*/  @P0 LDG.E.64 R44, desc[UR8][R44.64] ;  /* 0x000000082c2c0981 */ /* 0x000ee2000c1e1b00 */
[----:B------:R-:W2:Y:S01]  /*0110*/  S2UR UR4, SR_CTAID.X ;  /* 0x00000000000479c3 */ /* 0x000ea20000002500 */
[----:B------:R-:W-:-:S04]  /*0120*/  UIADD3 UR6, UP0, UR6, -0x1, URZ ;  /* 0xffffffff06067890 */ /* 0x000fc8000ff1e03f */
[----:B------:R-:W-:Y:S01]  /*0130*/  UIADD3.X UR7, UR7, -0x1, URZ, UP0, !UPT ;  /* 0xffffffff07077890 */ /* 0x000fe200087fe43f */
[----:B--2---:R-:W-:-:S04]  /*0140*/  IMAD.WIDE.U32 R28, R5, UR4, R28 ;  /* 0x00000004051c7c25 */ /* 0x004fc8000f8e001c */
[----:B------:R-:W-:Y:S01]  /*0150*/  IMAD.WIDE.U32 R4, R28, -0x326172a9, RZ ;  /* 0xcd9e8d571c047825 */ /* 0x000fe200078e00ff */
[----:B0-----:R-:W-:-:S05]  /*0160*/  @P0 IADD3 R24, P1, R2, R7, RZ ;  /* 0x0000000702180210 */ /* 0x001fca0007f3e0ff */
[----:B------:R-:W-:Y:S01]  /*0170*/  @P0 IMAD.X R37, RZ, RZ, R3, P1 ;  /* 0x000000ffff250224 */ /* 0x000fe200008e0603 */
[----:B------:R-:W-:Y:S02]  /*0180*/  ISETP.NE.U32.AND P0, PT, RZ, UR7, PT ;  /* 0x00000007ff007c0c */ /* 0x000fe4000bf05070 */
[----:B---3--:R-:W-:Y:S02]  /*0190*/  IADD3 R0, R45, -0x4498517b, RZ ;  /* 0xbb67ae852d007810 */ /* 0x008fe40007ffe0ff */
[--C-:B------:R-:W-:Y:S02]  /*01a0*/  SHF.R.U64 R2, R24, 0x2, R37.reuse ;  /* 0x0000000218027819 */ /* 0x100fe40000001225 */
[----:B------:R-:W-:-:S03]  /*01b0*/  SHF.R.U32.HI R7, RZ, 0x2, R37 ;  /* 0x00000002ff077819 */ /* 0x000fc60000011625 */
[----:B------:R-:W-:Y:S01]  /*01c0*/  IMAD.WIDE.U32 R2, R2, -0x2daee0ad, RZ ;  /* 0xd2511f5302027825 */ /* 0x000fe200078e00ff */
[----:B------:R-:W-:-:S03]  /*01d0*/  LOP3.LUT R6, R5, R7, R44, 0x96, !PT ;  /* 0x0000000705067212 */ /* 0x000fc600078e962c */
[----:B------:R-:W-:Y:S01]  /*01e0*/  VIADD R5, R44, 0x3c6ef372 ;  /* 0x3c6ef3722c057836 */ /* 0x000fe20000000000 */
[----:B------:R-:W-:Y:S01]  /*01f0*/  LOP3.LUT R8, R45, R3, R29, 0x96, !PT ;  /* 0x000000032d087212 */ /* 0x000fe200078e961d */
[----:B------:R-:W-:-:S04]  /*0200*/  IMAD.WIDE.U32 R6, R6, -0x2daee0ad, RZ ;  /* 0xd2511f5306067825 */ /* 0x000fc800078e00ff */
[----:B------:R-:W-:Y:S01]  /*0210*/  IMAD.WIDE.U32 R8, R8, -0x326172a9, RZ ;  /* 0xcd9e8d5708087825 */ /* 0x000fe200078e00ff */
[----:B------:R-:W-:Y:S02]  /*0220*/  LOP3.LUT R12, R7, R2, R0, 0x96, !PT ;  /* 0x00000002070c7212 */ /* 0x000fe400078e9600 */
[----:B------:R-:W-:Y:S01]  /*0230*/  IADD3 R2, R45, 0x76cf5d0a, RZ ;  /* 0x76cf5d0a2d027810 */ /* 0x000fe20007ffe0ff */
[----:B------:R-:W-:Y:S02]  /*0240*/  VIADD R3, R44, 0x9e3779b9 ;  /* 0x9e3779b92c037836 */ /* 0x000fe40000000000 */
[----:B------:R-:W-:-:S03]  /*0250*/  IMAD.WIDE.U32 R12, R12, -0x326172a9, RZ ;  /* 0xcd9e8d570c0c7825 */ /* 0x000fc600078e00ff */
[----:B------:R-:W-:Y:S01]  /*0260*/  LOP3.LUT R3, R9, R3, R4, 0x96, !PT ;  /* 0x0000000309037212 */ /* 0x000fe200078e9604 */
[C---:B------:R-:W-:Y:S01]  /*0270*/  VIADD R4, R44.reuse, 0xdaa66d2b ;  /* 0xdaa66d2b2c047836 */ /* 0x040fe20000000000 */
[----:B------:R-:W-:Y:S01]  /*0280*/  LOP3.LUT R8, R13, R8, R5, 0x96, !PT ;  /* 0x000000080d087212 */ /* 0x000fe200078e9605 */
[----:B------:R-:W-:Y:S01]  /*0290*/  VIADD R7, R45, 0xa9066899 ;  /* 0xa90668992d077836 */ /* 0x000fe20000000000 */
[----:B------:R-:W-:Y:S01]  /*02a0*/  IADD3 R5, R44, 0x78dde6e4, RZ ;  /* 0x78dde6e42c057810 */ /* 0x000fe20007ffe0ff */
[----:B------:R-:W-:-:S04]  /*02b0*/  IMAD.WIDE.U32 R10, R3, -0x2daee0ad, RZ ;  /* 0xd2511f53030a7825 */ /* 0x000fc800078e00ff */
[----:B------:R-:W-:Y:S01]  /*02c0*/  IMAD.WIDE.U32 R8, R8, -0x2daee0ad, RZ ;  /* 0xd2511f5308087825 */ /* 0x000fe200078e00ff */
[----:B------:R-:W-:-:S03]  /*02d0*/  LOP3.LUT R14, R11, R6, R2, 0x96, !PT ;  /* 0x000000060b0e7212 */ /* 0x000fc600078e9602 */
[----:B------:R-:W-:Y:S02]  /*02e0*/  VIADD R3, R45, 0x32370b8f ;  /* 0x32370b8f2d037836 */ /* 0x000fe40000000000 */
[----:B------:R-:W-:-:S03]  /*02f0*/  IMAD.WIDE.U32 R14, R14, -0x326172a9, RZ ;  /* 0xcd9e8d570e0e7825 */ /* 0x000fc600078e00ff */
[----:B------:R-:W-:Y:S01]  /*0300*/  LOP3.LUT R16, R9, R10, R3, 0x96, !PT ;  /* 0x0000000a09107212 */ /* 0x000fe200078e9603 */
[----:B------:R-:W-:Y:S01]  /*0310*/  VIADD R6, R45, 0xed9eba14 ;  /* 0xed9eba142d067836 */ /* 0x000fe20000000000 */
[----:B------:R-:W-:Y:S01]  /*0320*/  LOP3.LUT R10, R15, R12, R4, 0x96, !PT ;  /* 0x0000000c0f0a7212 */ /* 0x000fe200078e9604 */
[----:B------:R-:W-:Y:S02]  /*0330*/  VIADD R9, R44, 0xb54cda56 ;  /* 0xb54cda562c097836 */ /* 0x000fe40000000000 */
[----:B------:R-:W-:-:S04]  /*0340*/  IMAD.WIDE.U32 R16, R16, -0x326172a9, RZ ;  /* 0xcd9e8d5710107825 */ /* 0x000fc800078e00ff */
[----:B------:R-:W-:Y:S01]  /*0350*/  IMAD.WIDE.U32 R10, R10, -0x2daee0ad, RZ ;  /* 0xd2511f530a0a7825 */ /* 0x000fe200078e00ff */
[----:B------:R-:W-:-:S04]  /*0360*/  LOP3.LUT R12, R17, R14, R5, 0x96, !PT ;  /* 0x0000000e110c7212 */ /* 0x000fc800078e9605 */
[----:B------:R-:W-:Y:S01]  /*0370*/  LOP3.LUT R18, R11, R8, R6, 0x96, !PT ;  /* 0x000000080b127212 */ /* 0x000fe200078e9606 */
[----:B------:R-:W-:Y:S01]  /*0380*/  IMAD.WIDE.U32 R12, R12, -0x2daee0ad, RZ ;  /* 0xd2511f530c0c7825 */ /* 0x000fe200078e00ff */
[----:B------:R-:W-:Y:S02]  /*0390*/  IADD3 R8, R44, 0x1715609d, RZ ;  /* 0x1715609d2c087810 */ /* 0x000fe40007ffe0ff */
[----:B------:R-:W-:Y:S01]  /*03a0*/  IADD3 R11, R45, 0x1fd5c5a3, RZ ;  /* 0x1fd5c5a32d0b7810 */ /* 0x000fe20007ffe0ff */
[----:B------:R-:W-:Y:S01]  /*03b0*/  IMAD.WIDE.U32 R18, R18, -0x326172a9, RZ ;  /* 0xcd9e8d5712127825 */ /* 0x000fe200078e00ff */
[----:B------:R-:W-:-:S03]  /*03c0*/  LOP3.LUT R14, R13, R10, R7, 0x96, !PT ;  /* 0x0000000a0d0e7212 */ /* 0x000fc600078e9607 */
[----:B------:R-:W-:Y:S01]  /*03d0*/  VIADD R10, R45, 0x646e171e ;  /* 0x646e171e2d0a7836 */ /* 0x000fe20000000000 */
        /* <DEDUP_REMOVED lines=8> */
[----:B------:R-:W-:-:S03]  /*0460*/  LOP3.LUT R20, R17, R20, R11, 0x96, !PT ;  /* 0x0000001411147212 */ /* 0x000fc600078e960b */
[----:B------:R-:W-:Y:S02]  /*0470*/  VIADD R12, R44, 0x5384540f ;  /* 0x5384540f2c0c7836 */ /* 0x000fe40000000000 */
[----:B------:R-:W-:-:S03]  /*0480*/  IMAD.WIDE.U32 R20, R20, -0x326172a9, RZ ;  /* 0xcd9e8d5714147825 */ /* 0x000fc600078e00ff */
[----:B------:R-:W-:Y:S01]  /*0490*/  LOP3.LUT R22, R19, R14, R12, 0x96, !PT ;  /* 0x0000000e13167212 */ /* 0x000fe200078e960c */
[----:B------:R-:W-:Y:S01]  /*04a0*/  VIADD R19, R44, 0x8ff34781 ;  /* 0x8ff347812c137836 */ /* 0x000fe20000000000 */
[----:B------:R-:W-:Y:S01]  /*04b0*/  IADD3 R14, R45, -0x24c28bd8, RZ ;  /* 0xdb3d74282d0e7810 */ /* 0x000fe20007ffe0ff */
[----:B------:R-:W-:Y:S01]  /*04c0*/  IMAD.MOV.U32 R17, RZ, RZ, R29 ;  /* 0x000000ffff117224 */ /* 0x000fe200078e001d */
[----:B------:R-:W-:Y:S01]  /*04d0*/  LOP3.LUT R15, R21, R18, R13, 0x96, !PT ;  /* 0x00000012150f7212 */ /* 0x000fe200078e960d */
[----:B------:R-:W-:Y:S01]  /*04e0*/  IMAD.WIDE.U32 R22, R22, -0x2daee0ad, RZ ;  /* 0xd2511f5316167825 */ /* 0x000fe200078e00ff */
[----:B------:R-:W-:-:S03]  /*04f0*/  IADD3 R18, R45, -0x695add53, RZ ;  /* 0x96a522ad2d127810 */ /* 0x000fc60007ffe0ff */
[----:B------:R-:W-:Y:S01]  /*0500*/  IMAD.HI.U32 R43, R15, -0x2daee0ad, RZ ;  /* 0xd2511f530f2b7827 */ /* 0x000fe200078e00ff */
[----:B------:R-:W-:-:S03]  /*0510*/  LOP3.LUT R27, R23, R16, R14, 0x96, !PT ;  /* 0x00000010171b7212 */ /* 0x000fc600078e960e */
[----:B------:R-:W-:Y:S01]  /*0520*/  IMAD.MOV.U32 R16, RZ, RZ, R28 ;  /* 0x000000ffff107224 */ /* 0x000fe200078e001c */
[----:B------:R-:W-:Y:S01]  /*0530*/  LOP3.LUT R43, R43, R22, R18, 0x96, !PT ;  /* 0x000000162b2b7212 */ /* 0x000fe200078e9612 */
[----:B------:R-:W-:-:S05]  /*0540*/  IMAD.HI.U32 R25, R27, -0x326172a9, RZ ;  /* 0xcd9e8d571b197827 */ /* 0x000fca00078e00ff */
[----:B------:R-:W-:Y:S01]  /*0550*/  LOP3.LUT R25, R25, R20, R19, 0x96, !PT ;  /* 0x0000001419197212 */ /* 0x000fe200078e9613 */
[----:B------:R-:W-:Y:S06]  /*0560*/  @!P0 BRA `(.L_x_183) ;  /* 0x0000000000248947 */ /* 0x000fec0003800000 */
[----:B------:R-:W-:Y:S01]  /*0570*/  ULDC UR4, c[0x0][0x0] ;  /* 0x0000000000047ab9 */ /* 0x000fe20000000800 */
[----:B------:R-:W-:Y:S01]  /*0580*/  ULDC UR5, c[0x0][0xc] ;  /* 0x0000030000057ab9 */ /* 0x000fe20000000800 */
[----:B------:R-:W-:Y:S01]  /*0590*/  MOV R26, 0x5d0 ;  /* 0x000005d0001a7802 */ /* 0x000fe20000000f00 */
[----:B------:R-:W-:-:S04]  /*05a0*/  UIMAD UR4, UR4, UR5, URZ ;  /* 0x00000005040472a4 */ /* 0x000fc8000f8e023f */
[----:B------:R-:W-:-:S12]  /*05b0*/  USHF.L.U32 UR4, UR4, 0x2, URZ ;  /* 0x0000000204047899 */ /* 0x000fd8000800063f */
[----:B------:R-:W-:Y:S05]  /*05c0*/  CALL.REL.NOINC `($__internal_11_$__cuda_sm20_div_s64) ;  /* 0x0000000c00987944 */ /* 0x000fea0003c00000 */
[----:B------:R-:W-:Y:S01]  /*05d0*/  IMAD.MOV.U32 R20, RZ, RZ, R22 ;  /* 0x000000ffff147224 */ /* 0x000fe200078e0016 */
[----:B------:R-:W-:Y:S01]  /*05e0*/  MOV R21, R23 ;  /* 0x0000001700157202 */ /* 0x000fe20000000f00 */
[----:B------:R-:W-:Y:S06]  /*05f0*/  BRA `(.L_x_184) ;  /* 0x00000000005c7947 */ /* 0x000fec0003800000 */
.L_x_183:
        /* <DEDUP_REMOVED lines=20> */
[----:B------:R-:W-:-:S12]  /*0740*/  HFMA2.MMA R21, -RZ, RZ, 0, 0 ;  /* 0x00000000ff157435 */ /* 0x000fd800000001ff */
[----:B------:R-:W-:Y:S01]  /*0750*/  @P1 VIADD R20, R20, 0x1 ;  /* 0x0000000114141836 */ /* 0x000fe20000000000 */
[----:B------:R-:W-:-:S07]  /*0760*/  @!P2 LOP3.LUT R20, RZ, R22, RZ, 0x33, !PT ;  /* 0x00000016ff14a212 */ /* 0x000fce00078e33ff */
.L_x_184:
        /* <DEDUP_REMOVED lines=24> */
[----:B------:R-:W-:Y:S01]  /*08f0*/  ULDC UR5, c[0x0][0x240] ;  /* 0x0000900000057ab9 */ /* 0x000fe20000000800 */
[----:B------:R-:W1:Y:S08]  /*0900*/  MUFU.LG2 R20, R0 ;  /* 0x0000000000147308 */ /* 0x000e700000000c00 */
[----:B------:R-:W2:Y:S03]  /*0910*/  MUFU.LG2 R26, R0 ;  /* 0x00000000001a7308 */ /* 0x000ea60000000c00 */
[----:B0-----:R-:W-:-:S04]  /*0920*/  @!P0 FMUL R22, R22, 1.175494350822287508e-38 ;  /* 0x0080000016168820 */ /* 0x001fc80000400000 */
[----:B------:R-:W-:Y:S01]  /*0930*/  FADD.FTZ R22, -R22, 1 ;  /* 0x3f80000016167421 */ /* 0x000fe20000010100 */
[----:B-1----:R-:W-:Y:S02]  /*0940*/  FMUL.FTZ R23, R20, 0.69314718246459960938 ;  /* 0x3f31721814177820 */ /* 0x002fe40000410000 */
[----:B------:R-:W0:Y:S03]  /*0950*/  LDC.64 R20, c[0x0][0x210] ;  /* 0x00008400ff147b82 */ /* 0x000e260000000a00 */
[----:B------:R-:W1:Y:S01]  /*0960*/  MUFU.LG2 R22, R22 ;  /* 0x0000001600167308 */ /* 0x000e620000000c00 */
[----:B--2---:R-:W-:Y:S01]  /*0970*/  FMUL.FTZ R26, R26, 0.69314718246459960938 ;  /* 0x3f3172181a1a7820 */ /* 0x004fe20000410000 */
[----:B-1----:R-:W-:-:S06]  /*0980*/  FMUL.FTZ R32, R22, 0.69314718246459960938 ;  /* 0x3f31721816207820 */ /* 0x002fcc0000410000 */
[----:B------:R-:W1:Y:S02]  /*0990*/  MUFU.RCP R34, R32 ;  /* 0x0000002000227308 */ /* 0x000e640000001000 */
[-C--:B-1----:R-:W-:Y:S01]  /*09a0*/  FMUL.FTZ R23, R23, R34.reuse ;  /* 0x0000002217177220 */ /* 0x082fe20000410000 */
[----:B------:R-:W-:-:S05]  /*09b0*/  FMUL.FTZ R26, R26, R34 ;  /* 0x000000221a1a7220 */ /* 0x000fca0000410000 */
[----:B------:R1:W2:Y:S08]  /*09c0*/  FRND.FTZ.CEIL R33, R23 ;  /* 0x0000001700217307 */ /* 0x0002b00000219000 */
[----:B0-----:R1:W3:Y:S02]  /*09d0*/  FRND.FTZ.CEIL R34, R26 ;  /* 0x0000001a00227307 */ /* 0x0012e40000219000 */
.L_x_193:
[----:B------:R-:W-:Y:S01]  /*09e0*/  IADD3 R36, R36, 0x1, RZ ;  /* 0x0000000124247810 */ /* 0x000fe20007ffe0ff */
[----:B------:R-:W-:Y:S03]  /*09f0*/  BSSY B0, `(.L_x_185) ;  /* 0x000000c000007945 */ /* 0x000fe60003800000 */
[C---:B------:R-:W-:Y:S01]  /*0a00*/  ISETP.NE.AND P0, PT, R36.reuse, RZ, PT ;  /* 0x000000ff2400720c */ /* 0x040fe20003f05270 */
[----:B-1----:R-:W-:-:S12]  /*0a10*/  IMAD.HI.U32 R23, R36, -0x2daee0ad, RZ ;  /* 0xd2511f5324177827 */ /* 0x002fd800078e00ff */
        /* <DEDUP_REMOVED lines=9> */
.L_x_186:
[----:B------:R-:W-:Y:S05]  /*0ab0*/  BSYNC B0 ;  /* 0x0000000000007941 */ /* 0x000fea0003800000 */
.L_x_185:
        /* <DEDUP_REMOVED lines=41> */
[----:B------:R-:W-:Y:S02]  /*0d50*/  MOV R41, R27 ;  /* 0x0000001b00297202 */ /* 0x000fe40000000f00 */
        /* <DEDUP_REMOVED lines=15> */
[----:B------:R-:W-:Y:S01]  /*0e50*/  @P0 IMAD.MOV.U32 R41, RZ, RZ, R25 ;  /* 0x000000ffff290224 */ /* 0x000fe200078e0019 */
[----:B------:R-:W-:Y:S01]  /*0e60*/  @P0 MOV R26, R27 ;  /* 0x0000001b001a0202 */ /* 0x000fe20000000f00 */
[----:B------:R-:W-:Y:S02]  /*0e70*/  @P0 IMAD.MOV.U32 R40, RZ, RZ, R43 ;  /* 0x000000ffff280224 */ /* 0x000fe400078e002b */
[----:B------:R-:W-:Y:S01]  /*0e80*/  @P0 IMAD.MOV.U32 R42, RZ, RZ, R24 ;  /* 0x000000ffff2a0224 */ /* 0x000fe200078e0018 */
[----:B------:R-:W-:Y:S06]  /*0e90*/  BRA `(.L_x_187) ;  /* 0x0000000000107947 */ /* 0x000fec0003800000 */
.L_x_188:
[----:B------:R-:W-:Y:S01]  /*0ea0*/  MOV R41, R43 ;  /* 0x0000002b00297202 */ /* 0x000fe20000000f00 */
[----:B------:R-:W-:Y:S01]  /*0eb0*/  IMAD.MOV.U32 R26, RZ, RZ, R24 ;  /* 0x000000ffff1a7224 */ /* 0x000fe200078e0018 */
[----:B------:R-:W-:Y:S01]  /*0ec0*/  MOV R42, R22 ;  /* 0x00000016002a7202 */ /* 0x000fe20000000f00 */
[----:B------:R-:W-:-:S07]  /*0ed0*/  IMAD.MOV.U32 R40, RZ, RZ, R38 ;  /* 0x000000ffff287224 */ /* 0x000fce00078e0026 */
.L_x_187:
[----:B------:R-:W-:Y:S01]  /*0ee0*/  ISETP.GE.U32.AND P0, PT, R16, R20, PT ;  /* 0x000000141000720c */ /* 0x000fe20003f06070 */
[----:B------:R-:W-:Y:S01]  /*0ef0*/  BSSY B0, `(.L_x_189) ;  /* 0x0000017000007945 */ /* 0x000fe20003800000 */
[----:B------:R-:W-:Y:S02]  /*0f00*/  IMAD.MOV.U32 R24, RZ, RZ, 0x0 ;  /* 0x00000000ff187424 */ /* 0x000fe400078e00ff */
[----:B------:R-:W-:Y:S01]  /*0f10*/  ISETP.GE.AND.EX P0, PT, R17, R21, PT, P0 ;  /* 0x000000151100720c */ /* 0x000fe20003f06300 */
[----:B------:R-:W-:-:S12]  /*0f20*/  IMAD.MOV.U32 R25, RZ, RZ, 0x3ca00000 ;  /* 0x3ca00000ff197424 */ /* 0x000fd800078e00ff */
[----:B------:R-:W-:Y:S05]  /*0f30*/  @P0 BRA `(.L_x_190) ;  /* 0x0000000000480947 */ /* 0x000fea0003800000 */
[----:B------:R-:W-:Y:S01]  /*0f40*/  IMAD.WIDE.U32 R26, R26, 0x200000, RZ ;  /* 0x002000001a1a7825 */ /* 0x000fe200078e00ff */
[----:B------:R-:W-:Y:S01]  /*0f50*/  UMOV UR10, 0xf0000000 ;  /* 0xf0000000000a7882 */ /* 0x000fe20000000000 */
[----:B------:R-:W-:Y:S01]  /*0f60*/  UMOV UR11, 0x380fffff ;  /* 0x380fffff000b7882 */ /* 0x000fe20000000000 */
[----:B------:R-:W-:Y:S01]  /*0f70*/  MUFU.RCP R48, R32 ;  /* 0x0000002000307308 */ /* 0x000fe20000001000 */
[----:B------:R-:W-:-:S07]  /*0f80*/  LOP3.LUT R26, R26, R41, RZ, 0x3c, !PT ;  /* 0x000000291a1a7212 */ /* 0x000fce00078e3cff */
[----:B------:R-:W0:Y:S02]  /*0f90*/  I2F.F64.U64 R46, R26 ;  /* 0x0000001a002e7312 */ /* 0x000e240000301800 */
[----:B0-----:R-:W-:-:S06]  /*0fa0*/  DFMA R46, R46, R24, 5.5511151231257827021e-17 ;  /* 0x3c9000002e2e742b */ /* 0x001fcc0000000018 */
[----:B------:R-:W0:Y:S02]  /*0fb0*/  F2F.F32.F64 R43, R46 ;  /* 0x0000002e002b7310 */ /* 0x000e240000301000 */
[----:B------:R-:W-:-:S14]  /*0fc0*/  DSETP.GEU.AND P0, PT, |R46|, UR10, PT ;  /* 0x0000000a2e007e2a */ /* 0x000fdc000bf0e200 */
[----:B0-----:R-:W-:-:S06]  /*0fd0*/  @!P0 FMUL R43, R43, 1.175494350822287508e-38 ;  /* 0x008000002b2b8820 */ /* 0x001fcc0000400000 */
[----:B------:R-:W0:Y:S02]  /*0fe0*/  MUFU.LG2 R43, R43 ;  /* 0x0000002b002b7308 */ /* 0x000e240000000c00 */
[----:B0-----:R-:W-:-:S04]  /*0ff0*/  FMUL.FTZ R41, R43, 0.69314718246459960938 ;  /* 0x3f3172182b297820 */ /* 0x001fc80000410000 */
[----:B------:R-:W-:Y:S01]  /*1000*/  FMUL.FTZ R48, R41, R48 ;  /* 0x0000003029307220 */ /* 0x000fe20000410000 */
[----:B------:R-:W-:-:S03]  /*1010*/  IMAD R41, R16, UR5, RZ ;  /* 0x0000000510297c24 */ /* 0x000fc6000f8e02ff */
[----:B------:R-:W0:Y:S02]  /*1020*/  FRND.FTZ.CEIL R49, R48 ;  /* 0x0000003000317307 */ /* 0x000e240000219000 */
[----:B------:R-:W-:-:S04]  /*1030*/  IADD3 R26, P0, R41, UR6, RZ ;  /* 0x00000006291a7c10 */ /* 0x000fc8000ff1e0ff */
[----:B------:R-:W-:-:S05]  /*1040*/  LEA.HI.X.SX32 R27, R41, UR7, 0x1, P0 ;  /* 0x00000007291b7c11 */ /* 0x000fca00080f0eff */
[----:B0-----:R0:W-:Y:S04]  /*1050*/  STG.E desc[UR8][R26.64], R49 ;  /* 0x000000311a007986 */ /* 0x0011e8000c101908 */
.L_x_190:
[----:B------:R-:W-:Y:S05]  /*1060*/  BSYNC B0 ;  /* 0x0000000000007941 */ /* 0x000fea0003800000 */
.L_x_189:
        /* <DEDUP_REMOVED lines=9> */
[----:B------:R-:W-:Y:S02]  /*1100*/  ISETP.GE.U32.AND P0, PT, R43, R20, PT ;  /* 0x000000142b00720c */ /* 0x000fe40003f06070 */
[----:B------:R-:W-:-:S04]  /*1110*/  IADD3.X R40, RZ, R17, RZ, P1, !PT ;  /* 0x00000011ff287210 */ /* 0x000fc80000ffe4ff */
        /* <DEDUP_REMOVED lines=12> */
[----:B------:R-:W-:-:S03]  /*11e0*/  IADD3 R26, P0, R43, UR6, RZ ;  /* 0x000000062b1a7c10 */ /* 0x000fc6000ff1e0ff */
[----:B------:R-:W0:Y:S01]  /*11f0*/  FRND.FTZ.CEIL R47, R42 ;  /* 0x0000002a002f7307 */ /* 0x000e220000219000 */
[----:B------:R-:W-:-:S05]  /*1200*/  LEA.HI.X.SX32 R27, R43, UR7, 0x1, P0 ;  /* 0x000000072b1b7c11 */ /* 0x000fca00080f0eff */
[----:B0-----:R0:W-:Y:S04]  /*1210*/  STG.E desc[UR8][R26.64], R47 ;  /* 0x0000002f1a007986 */ /* 0x0011e8000c101908 */
.L_x_192:
[----:B------:R-:W-:Y:S05]  /*1220*/  BSYNC B0 ;  /* 0x0000000000007941 */ /* 0x000fea0003800000 */
.L_x_191:
[C---:B------:R-:W-:Y:S01]  /*1230*/  LEA R23, P1, R41.reuse, R16, 0x1 ;  /* 0x0000001029177211 */ /* 0x040fe200078208ff */
[----:B------:R-:W-:Y:S01]  /*1240*/  IMAD R43, R41, 0x3, RZ ;  /* 0x00000003292b7824 */ /* 0x000fe200078e02ff */
[----:B------:R-:W-:Y:S05]  /*1250*/  WARPSYNC.ALL ;  /* 0x0000000000007948 */ /* 0x000fea0003800000 */
[----:B0-----:R-:W-:Y:S01]  /*1260*/  IMAD.X R26, RZ, RZ, R17, P1 ;  /* 0x000000ffff1a7224 */ /* 0x001fe200008e0611 */
[----:B------:R-:W-:Y:S02]  /*1270*/  ISETP.GE.U32.AND P0, PT, R23, R20, PT ;  /* 0x000000141700720c */ /* 0x000fe40003f06070 */
[----:B------:R-:W-:-:S02]  /*1280*/  IADD3 R43, P2, R43, R16, RZ ;  /* 0x000000102b2b7210 */ /* 0x000fc40007f5e0ff */
[----:B------:R-:W-:Y:S02]  /*1290*/  ISETP.GE.AND.EX P0, PT, R26, R21, PT, P0 ;  /* 0x000000151a00720c */ /* 0x000fe40003f06300 */
[----:B------:R-:W-:Y:S02]  /*12a0*/  IADD3.X R24, RZ, R17, RZ, P2, !PT ;  /* 0x00000011ff187210 */ /* 0x000fe400017fe4ff */
[----:B------:R-:W-:-:S04]  /*12b0*/  ISETP.GE.U32.AND P1, PT, R43, R20, PT ;  /* 0x000000142b00720c */ /* 0x000fc80003f26070 */
[----:B------:R-:W-:-:S05]  /*12c0*/  ISETP.GE.AND.EX P1, PT, R24, R21, PT, P1 ;  /* 0x000000151800720c */ /* 0x000fca0003f26310 */
[----:B------:R-:W0:Y:S08]  /*12d0*/  @!P0 LDC R40, c[0x0][0x240] ;  /* 0x00009000ff288b82 */ /* 0x000e300000000800 */
[----:B------:R-:W1:Y:S08]  /*12e0*/  @!P0 LDC.64 R24, c[0x0][0x238] ;  /* 0x00008e00ff188b82 */ /* 0x000e700000000a00 */
[----:B------:R-:W4:Y:S01]  /*12f0*/  @!P1 LDC R42, c[0x0][0x240] ;  /* 0x00009000ff2a9b82 */ /* 0x000f220000000800 */
[----:B0-----:R-:W-:-:S07]  /*1300*/  @!P0 IMAD R40, R23, R40, RZ ;  /* 0x0000002817288224 */ /* 0x001fce00078e02ff */
[----:B------:R-:W0:Y:S01]  /*1310*/  @!P1 LDC.64 R26, c[0x0][0x238] ;  /* 0x00008e00ff1a9b82 */ /* 0x000e220000000a00 */
[----:B-1----:R-:W-:-:S04]  /*1320*/  @!P0 IADD3 R24, P2, R40, R24, RZ ;  /* 0x0000001828188210 */ /* 0x002fc80007f5e0ff */
[----:B------:R-:W-:Y:S01]  /*1330*/  @!P0 LEA.HI.X.SX32 R25, R40, R25, 0x1, P2 ;  /* 0x0000001928198211 */ /* 0x000fe200010f0eff */
[----:B----4-:R-:W-:-:S04]  /*1340*/  @!P1 IMAD R42, R43, R42, RZ ;  /* 0x0000002a2b2a9224 */ /* 0x010fc800078e02ff */
[----:B--2---:R1:W-:Y:S01]  /*1350*/  @!P0 STG.E desc[UR8][R24.64], R33 ;  /* 0x0000002118008986 */ /* 0x0043e2000c101908 */
[----:B------:R-:W-:Y:S02]  /*1360*/  LEA R16, P0, R41, R16, 0x2 ;  /* 0x0000001029107211 */ /* 0x000fe400078010ff */
[----:B------:R-:W-:-:S03]  /*1370*/  MOV R43, R39 ;  /* 0x00000027002b7202 */ /* 0x000fc60000000f00 */
[----:B------:R-:W-:Y:S01]  /*1380*/  IMAD.X R17, RZ, RZ, R17, P0 ;  /* 0x000000ffff117224 */ /* 0x000fe200000e0611 */
[----:B------:R-:W-:Y:S02]  /*1390*/  ISETP.GE.U32.AND P0, PT, R16, R31, PT ;  /* 0x0000001f1000720c */ /* 0x000fe40003f06070 */
[C---:B0-----:R-:W-:Y:S02]  /*13a0*/  @!P1 IADD3 R26, P3, R42.reuse, R26, RZ ;  /* 0x0000001a2a1a9210 */ /* 0x041fe40007f7e0ff */
[----:B------:R-:W-:Y:S01]  /*13b0*/  ISETP.GE.AND.EX P0, PT, R17, R30, PT, P0 ;  /* 0x0000001e1100720c */ /* 0x000fe20003f06300 */
[----:B-1----:R-:W-:Y:S01]  /*13c0*/  IMAD.MOV.U32 R25, RZ, RZ, R38 ;  /* 0x000000ffff197224 */ /* 0x002fe200078e0026 */
[----:B------:R-:W-:-:S05]  /*13d0*/  @!P1 LEA.HI.X.SX32 R27, R42, R27, 0x1, P3 ;  /* 0x0000001b2a1b9211 */ /* 0x000fca00018f0eff */
[----:B---3--:R0:W-:Y:S02]  /*13e0*/  @!P1 STG.E desc[UR8][R26.64], R34 ;  /* 0x000000221a009986 */ /* 0x0081e4000c101908 */
[----:B0-----:R-:W-:Y:S01]  /*13f0*/  MOV R27, R22 ;  /* 0x00000016001b7202 */ /* 0x001fe20000000f00 */
[----:B------:R-:W-:Y:S06]  /*1400*/  BAR.SYNC.DEFER_BLOCKING 0x0 ;  /* 0x0000000000007b1d */ /* 0x000fec0000010000 */
[----:B------:R-:W-:Y:S05]  /*1410*/  @!P0 BRA `(.L_x_193) ;  /* 0xfffffff400708947 */ /* 0x000fea000383ffff */
[----:B------:R-:W-:Y:S05]  /*1420*/  EXIT ;  /* 0x000000000000794d */ /* 0x000fea0003800000 */
        .weak           $__internal_11_$__cuda_sm20_div_s64
        .type           $__internal_11_$__cuda_sm20_div_s64,@function
        .size           $__internal_11_$__cuda_sm20_div_s64,(.L_x_670 - $__internal_11_$__cuda_sm20_div_s64)
$__internal_11_$__cuda_sm20_div_s64:
        /* <DEDUP_REMOVED lines=74> */
[----:B------:R-:W-:Y:S06]  /*18d0*/  RET.REL.NODEC R20 `(_ZN2at6native63_GLOBAL__N__7310b794_30_DistributionGeometricKernel_cu_fa6e70a443distribution_elementwise_grid_stride_kernelIfLi4EZNS0_9templates4cuda21uniform_and_transformIffPNS_17CUDAGeneratorImplEZZZNS4_16geometric_kernelIS7_EEvRNS_18TensorIteratorBaseEdT_ENKUlvE_clEvENKUlvE5_clEvEUlfE_EEvSA_T1_T2_EUlP24curandStatePhilox4_32_10E_ZNS1_27distribution_nullary_kernelIff7double2S7_SJ_SE_EEvSA_SG_RKT3_T4_EUlifE_EEvlNS_15PhiloxCudaStateESF_SG_) ;  /* 0xffffffe414c87950 */ /* 0x000fec0003c3ffff */
.L_x_194:
        /* <DEDUP_REMOVED lines=10> */
.L_x_670:


//--------------------- .text._ZN2at6native63_GLOBAL__N__7310b794_30_DistributionGeometricKernel_cu_fa6e70a443distribution_elementwise_grid_stride_kernelIdLi2EZNS0_9templates4cuda21uniform_and_transformIddPNS_17CUDAGeneratorImplEZZZNS4_16geometric_kernelIS7_EEvRNS_18TensorIteratorBaseEdT_ENKUlvE_clEvENKUlvE4_clEvEUldE_EEvSA_T1_T2_EUlP24curandStatePhilox4_32_10E0_ZNS1_27distribution_nullary_kernelIdd6float4S7_SJ_SE_EEvSA_SG_RKT3_T4_EUlidE0_EEvlNS_15PhiloxCudaStateESF_SG_ --------------------------
	.section	.text._ZN2at6native63_GLOBAL__N__7310b794_30_DistributionGeometricKernel_cu_fa6e70a443distribution_elementwise_grid_stride_kernelIdLi2EZNS0_9templates4cuda21uniform_and_transformIddPNS_17CUDAGeneratorImplEZZZNS4_16geometric_kernelIS7_EEvRNS_18TensorIteratorBaseEdT_ENKUlvE_clEvENKUlvE4_clEvEUldE_EEvSA_T1_T2_EUlP24curandStatePhilox4_32_10E0_ZNS1_27distribution_nullary_kernelIdd6float4S7_SJ_SE_EEvSA_SG_RKT3_T4_EUlidE0_EEvlNS_15PhiloxCudaStateESF_SG_,"ax",@progbits
	.align	128
.text._ZN2at6native63_GLOBAL__N__7310b794_30_DistributionGeometricKernel_cu_fa6e70a443distribution_elementwise_grid_stride_kernelIdLi2EZNS0_9templates4cuda21uniform_and_transformIddPNS_17CUDAGeneratorImplEZZZNS4_16geometric_kernelIS7_EEvRNS_18TensorIteratorBaseEdT_ENKUlvE_clEvENKUlvE4_clEvEUldE_EEvSA_T1_T2_EUlP24curandStatePhilox4_32_10E0_ZNS1_27distribution_nullary_kernelIdd6float4S7_SJ_SE_EEvSA_SG_RKT3_T4_EUlidE0_EEvlNS_15PhiloxCudaStateESF_SG_:
        .type           _ZN2at6native63_GLOBAL__N__7310b794_30_DistributionGeometricKernel_cu_fa6e70a443distribution_elementwise_grid_stride_kernelIdLi2EZNS0_9templates4cuda21uniform_and_transformIddPNS_17CUDAGeneratorImplEZZZNS4_16geometric_kernelIS7_EEvRNS_18TensorIteratorBaseEdT_ENKUlvE_clEvENKUlvE4_clEvEUldE_EEvSA_T1_T2_EUlP24curandStatePhilox4_32_10E0_ZNS1_27distribution_nullary_kernelIdd6float4S7_SJ_SE_EEvSA_SG_RKT3_T4_EUlidE0_EEvlNS_15PhiloxCudaStateESF_SG_,@function
        .size           _ZN2at6native63_GLOBAL__N__7310b794_30_DistributionGeometricKernel_cu_fa6e70a443distribution_elementwise_grid_stride_kernelIdLi2EZNS0_9templates4cuda21uniform_and_transformIddPNS_17CUDAGeneratorImplEZZZNS4_16geometric_kernelIS7_EEvRNS_18TensorIteratorBaseEdT_ENKUlvE_clEvENKUlvE4_clEvEUldE_EEvSA_T1_T2_EUlP24curandStatePhilox4_32_10E0_ZNS1_27distribution_nullary_kernelIdd6float4S7_SJ_SE_EEvSA_SG_RKT3_T4_EUlidE0_EEvlNS_15PhiloxCudaStateESF_SG_,(.L_x_672 - _ZN2at6native63_GLOBAL__N__7310b794_30_DistributionGeometricKernel_cu_fa6e70a443distribution_elementwise_grid_stride_kernelIdLi2EZNS0_9templates4cuda21uniform_and_transformIddPNS_17CUDAGeneratorImplEZZZNS4_16geometric_kernelIS7_EEvRNS_18TensorIteratorBaseEdT_ENKUlvE_clEvENKUlvE4_clEvEUldE_EEvSA_T1_T2_EUlP24curandStatePhilox4_32_10E0_ZNS1_27distribution_nullary_kernelIdd6float4S7_SJ_SE_EEvSA_SG_RKT3_T4_EUlidE0_EEvlNS_15PhiloxCudaStateESF_SG_)
        .other          _ZN2at6native63_GLOBAL__N__7310b794_30_DistributionGeometricKernel_cu_fa6e70a443distribution_elementwise_grid_stride_kernelIdLi2EZNS0_9templates4cuda21uniform_and_transformIddPNS_17CUDAGeneratorImplEZZZNS4_16geometric_kernelIS7_EEvRNS_18TensorIteratorBaseEdT_ENKUlvE_clEvENKUlvE4_clEvEUldE_EEvSA_T1_T2_EUlP24curandStatePhilox4_32_10E0_ZNS1_27distribution_nullary_kernelIdd6float4S7_SJ_SE_EEvSA_SG_RKT3_T4_EUlidE0_EEvlNS_15PhiloxCudaStateESF_SG_,@"STO_CUDA_ENTRY STV_DEFAULT"
_ZN2at6native63_GLOBAL__N__7310b794_30_DistributionGeometricKernel_cu_fa6e70a443distribution_elementwise_grid_stride_kernelIdLi2EZNS0_9templates4cuda21uniform_and_transformIddPNS_17CUDAGeneratorImplEZZZNS4_16geometric_kernelIS7_EEvRNS_18TensorIteratorBaseEdT_ENKUlvE_clEvENKUlvE4_clEvEUldE_EEvSA_T1_T2_EUlP24curandStatePhilox4_32_10E0_ZNS1_27distribution_nullary_kernelIdd6float4S7_SJ_SE_EEvSA_SG_RKT3_T4_EUlidE0_EEvlNS_15PhiloxCudaStateESF_SG_:
        /* <DEDUP_REMOVED lines=9> */
[----:B0-----:R-:W-:Y:S02]  /*0090*/  @P0 IMAD.MOV.U32 R2, RZ, RZ, R4 ;  /* 0x000000ffff020224 */ /* 0x001fe400078e0004 */
[----:B-1----:R-:W-:-:S06]  /*00a0*/  @P0 IMAD.MOV.U32 R3, RZ, RZ, R5 ;  /* 0x000000ffff030224 */ /* 0x002fcc00078e0005 */
[----:B------:R-:W3:Y:S01]  /*00b0*/  @P0 LDG.E.64 R2, desc[UR60][R2.64] ;  /* 0x0000003c02020981 */ /* 0x000ee2000c1e1b00 */
[----:B------:R-:W-:Y:S01]  /*00c0*/  MOV R28, UR4 ;  /* 0x00000004001c7c02 */ /* 0x000fe20008000f00 */
[----:B------:R-:W-:-:S06]  /*00d0*/  IMAD.U32 R29, RZ, RZ, UR5 ;  /* 0x00000005ff1d7e24 */ /* 0x000fcc000f8e00ff */
[----:B------:R-:W4:Y:S01]  /*00e0*/  @P0 LDG.E.64 R28, desc[UR60][R28.64] ;  /* 0x0000003c1c1c0981 */ /* 0x000f22000c1e1b00 */
[----:B------:R-:W2:Y:S08]  /*00f0*/  S2UR UR4, SR_CTAID.X ;  /* 0x00000000000479c3 */ /* 0x000eb00000002500 */
[----:B------:R-:W2:Y:S01]  /*0100*/  LDC R0, c[0x0][RZ] ;  /* 0x00000000ff007b82 */ /* 0x000ea20000000800 */
[----:B---3--:R-:W-:Y:S01]  /*0110*/  @P0 IADD3 R4, P1, R2, R7, RZ ;  /* 0x0000000702040210 */ /* 0x008fe20007f3e0ff */
[----:B------:R-:W-:-:S03]  /*0120*/  IMAD.MOV.U32 R7, RZ, RZ, RZ ;  /* 0x000000ffff077224 */ /* 0x000fc600078e00ff */
[----:B------:R-:W-:Y:S01]  /*0130*/  @P0 IADD3.X R5, RZ, R3, RZ, P1, !PT ;  /* 0x00000003ff050210 */ /* 0x000fe20000ffe4ff */
[----:B--2---:R-:W-:Y:S01]  /*0140*/  IMAD.WIDE.U32 R6, R0, UR4, R6 ;  /* 0x0000000400067c25 */ /* 0x004fe2000f8e0006 */
[----:B------:R-:W-:Y:S02]  /*0150*/  ULDC.64 UR4, c[0x0][0x210] ;  /* 0x0000840000047ab9 */ /* 0x000fe40000000a00 */
[--C-:B------:R-:W-:Y:S01]  /*0160*/  SHF.R.U64 R50, R4, 0x2, R5.reuse ;  /* 0x0000000204327819 */ /* 0x100fe20000001205 */
[C---:B----4-:R-:W-:Y:S01]  /*0170*/  VIADD R48, R29.reuse, 0xbb67ae85 ;  /* 0xbb67ae851d307836 */ /* 0x050fe20000000000 */
[----:B------:R-:W-:Y:S01]  /*0180*/  SHF.R.U32.HI R49, RZ, 0x2, R5 ;  /* 0x00000002ff317819 */ /* 0x000fe20000011605 */
[----:B------:R-:W-:Y:S01]  /*0190*/  IMAD.WIDE.U32 R8, R6, -0x326172a9, RZ ;  /* 0xcd9e8d5706087825 */ /* 0x000fe200078e00ff */
[----:B------:R-:W-:Y:S01]  /*01a0*/  IADD3 R5, R28, 0x3c6ef372, RZ ;  /* 0x3c6ef3721c057810 */ /* 0x000fe20007ffe0ff */
[----:B------:R-:W-:Y:S01]  /*01b0*/  UIADD3 UR4, UP0, UR4, -0x1, URZ ;  /* 0xffffffff04047890 */ /* 0x000fe2000ff1e03f */
[----:B------:R-:W-:Y:S01]  /*01c0*/  IADD3 R16, R29, -0x56f99767, RZ ;  /* 0xa90668991d107810 */ /* 0x000fe20007ffe0ff */
[----:B------:R-:W-:Y:S01]  /*01d0*/  IMAD.WIDE.U32 R2, R50, -0x2daee0ad, RZ ;  /* 0xd2511f5332027825 */ /* 0x000fe200078e00ff */
[----:B------:R-:W-:Y:S01]  /*01e0*/  LOP3.LUT R10, R9, R49, R28, 0x96, !PT ;  /* 0x00000031090a7212 */ /* 0x000fe200078e961c */
[----:B------:R-:W-:Y:S01]  /*01f0*/  UIADD3.X UR5, UR5, -0x1, URZ, UP0, !UPT ;  /* 0xffffffff05057890 */ /* 0x000fe200087fe43f */
[C---:B------:R-:W-:Y:S01]  /*0200*/  IADD3 R15, R29.reuse, 0x646e171e, RZ ;  /* 0x646e171e1d0f7810 */ /* 0x040fe20007ffe0ff */
[C---:B------:R-:W-:Y:S01]  /*0210*/  VIADD R47, R29.reuse, 0x76cf5d0a ;  /* 0x76cf5d0a1d2f7836 */ /* 0x040fe20000000000 */
[----:B------:R-:W-:Y:S01]  /*0220*/  LOP3.LUT R12, R29, R3, R7, 0x96, !PT ;  /* 0x000000031d0c7212 */ /* 0x000fe200078e9607 */
[----:B------:R-:W-:-:S02]  /*0230*/  IMAD.WIDE.U32 R10, R10, -0x2daee0ad, RZ ;  /* 0xd2511f530a0a7825 */ /* 0x000fc400078e00ff */
[----:B------:R-:W-:Y:S02]  /*0240*/  ISETP.NE.U32.AND P0, PT, RZ, UR5, PT ;  /* 0x00000005ff007c0c */ /* 0x000fe4000bf05070 */
[----:B------:R-:W-:Y:S01]  /*0250*/  IMAD.WIDE.U32 R12, R12, -0x326172a9, RZ ;  /* 0xcd9e8d570c0c7825 */ /* 0x000fe200078e00ff */
[----:B------:R-:W-:-:S03]  /*0260*/  LOP3.LUT R9, R11, R2, R48, 0x96, !PT ;  /* 0x000000020b097212 */ /* 0x000fc600078e9630 */
[----:B------:R-:W-:Y:S02]  /*0270*/  VIADD R3, R28, 0x9e3779b9 ;  /* 0x9e3779b91c037836 */ /* 0x000fe40000000000 */
[C---:B------:R-:W-:Y:S02]  /*0280*/  VIADD R46, R29.reuse, 0x32370b8f ;  /* 0x32370b8f1d2e7836 */ /* 0x040fe40000000000 */
[----:B------:R-:W-:Y:S01]  /*0290*/  VIADD R17, R29, 0xed9eba14 ;  /* 0xed9eba141d117836 */ /* 0x000fe20000000000 */
        /* <DEDUP_REMOVED lines=19> */
[C---:B------:R-:W-:Y:S02]  /*03d0*/  VIADD R3, R28.reuse, 0x1715609d ;  /* 0x1715609d1c037836 */ /* 0x040fe40000000000 */
[----:B------:R-:W-:-:S03]  /*03e0*/  VIADD R5, R28, 0xb54cda56 ;  /* 0xb54cda561c057836 */ /* 0x000fc60000000000 */
        /* <DEDUP_REMOVED lines=10> */
[----:B------:R-:W-:Y:S02]  /*0490*/  VIADD R3, R28, 0x5384540f ;  /* 0x5384540f1c037836 */ /* 0x000fe40000000000 */
[----:B------:R-:W-:-:S03]  /*04a0*/  IMAD.MOV.U32 R11, RZ, RZ, R6 ;  /* 0x000000ffff0b7224 */ /* 0x000fc600078e0006 */
[----:B------:R-:W-:Y:S01]  /*04b0*/  LOP3.LUT R44, R13, R8, R3, 0x96, !PT ;  /* 0x000000080d2c7212 */ /* 0x000fe200078e9603 */
[----:B------:R-:W-:Y:S01]  /*04c0*/  IMAD.WIDE.U32 R2, R2, -0x326172a9, RZ ;  /* 0xcd9e8d5702027825 */ /* 0x000fe200078e00ff */
[----:B------:R-:W-:-:S03]  /*04d0*/  MOV R8, R6 ;  /* 0x0000000600087202 */ /* 0x000fc60000000f00 */
[----:B------:R-:W-:Y:S01]  /*04e0*/  IMAD.WIDE.U32 R44, R44, -0x2daee0ad, RZ ;  /* 0xd2511f532c2c7825 */ /* 0x000fe200078e00ff */
[----:B------:R-:W-:-:S03]  /*04f0*/  LOP3.LUT R12, R3, R12, R5, 0x96, !PT ;  /* 0x0000000c030c7212 */ /* 0x000fc600078e9605 */
[----:B------:R-:W-:Y:S02]  /*0500*/  VIADD R13, R29, 0xdb3d7428 ;  /* 0xdb3d74281d0d7836 */ /* 0x000fe40000000000 */
[----:B------:R-:W-:-:S03]  /*0510*/  IMAD.HI.U32 R3, R12, -0x2daee0ad, RZ ;  /* 0xd2511f530c037827 */ /* 0x000fc600078e00ff */
[----:B------:R-:W-:Y:S01]  /*0520*/  LOP3.LUT R57, R45, R10, R13, 0x96, !PT ;  /* 0x0000000a2d397212 */ /* 0x000fe200078e960d */
[----:B------:R-:W-:Y:S01]  /*0530*/  VIADD R45, R28, 0x8ff34781 ;  /* 0x8ff347811c2d7836 */ /* 0x000fe20000000000 */
[----:B------:R-:W-:Y:S02]  /*0540*/  MOV R10, R7 ;  /* 0x00000007000a7202 */ /* 0x000fe40000000f00 */
[----:B------:R-:W-:Y:S01]  /*0550*/  LOP3.LUT R44, R3, R44, R9, 0x96, !PT ;  /* 0x0000002c032c7212 */ /* 0x000fe200078e9609 */
[----:B------:R-:W-:-:S05]  /*0560*/  IMAD.HI.U32 R5, R57, -0x326172a9, RZ ;  /* 0xcd9e8d5739057827 */ /* 0x000fca00078e00ff */
[----:B------:R-:W-:Y:S01]  /*0570*/  LOP3.LUT R45, R5, R2, R45, 0x96, !PT ;  /* 0x00000002052d7212 */ /* 0x000fe200078e962d */
[----:B------:R-:W-:Y:S06]  /*0580*/  @!P0 BRA `(.L_x_195) ;  /* 0x0000000000208947 */ /* 0x000fec0003800000 */
[----:B------:R-:W-:Y:S01]  /*0590*/  ULDC UR6, c[0x0][0xc] ;  /* 0x0000030000067ab9 */ /* 0x000fe20000000800 */
[----:B------:R-:W-:Y:S01]  /*05a0*/  MOV R6, 0x5e0 ;  /* 0x000005e000067802 */ /* 0x000fe20000000f00 */
[----:B------:R-:W-:-:S04]  /*05b0*/  IMAD R2, R0, UR6, RZ ;  /* 0x0000000600027c24 */ /* 0x000fc8000f8e02ff */
[----:B------:R-:W-:-:S07]  /*05c0*/  IMAD.SHL.U32 R2, R2, 0x2, RZ ;  /* 0x0000000202027824 */ /* 0x000fce00078e00ff */
[----:B------:R-:W-:Y:S05]  /*05d0*/  CALL.REL.NOINC `($__internal_13_$__cuda_sm20_div_s64) ;  /* 0x0000004c00e07944 */ /* 0x000fea0003c00000 */
[----:B------:R-:W-:Y:S01]  /*05e0*/  IMAD.MOV.U32 R2, RZ, RZ, R5 ;  /* 0x000000ffff027224 */ /* 0x000fe200078e0005 */
[----:B------:R-:W-:Y:S01]  /*05f0*/  MOV R3, R18 ;  /* 0x0000001200037202 */ /* 0x000fe20000000f00 */
[----:B------:R-:W-:Y:S06]  /*0600*/  BRA `(.L_x_196) ;  /* 0x0000000000587947 */ /* 0x000fec0003800000 */
.L_x_195:
        /* <DEDUP_REMOVED lines=12> */
[----:B------:R-:W-:Y:S01]  /*06d0*/  IMAD.HI.U32 R2, R3, UR4, RZ ;  /* 0x0000000403027c27 */ /* 0x000fe2000f8e00ff */
[----:B------:R-:W-:-:S03]  /*06e0*/  HFMA2.MMA R3, -RZ, RZ, 0, 0 ;  /* 0x00000000ff037435 */ /* 0x000fc600000001ff */
[----:B------:R-:W-:-:S04]  /*06f0*/  IMAD.MOV R18, RZ, RZ, -R2 ;  /* 0x000000ffff127224 */ /* 0x000fc800078e0a02 */
[----:B------:R-:W-:-:S05]  /*0700*/  IMAD R18, R5, R18, UR4 ;  /* 0x0000000405127e24 */ /* 0x000fca000f8e0212 */
[----:B------:R-:W-:-:S13]  /*0710*/  ISETP.GE.U32.AND P0, PT, R18, R5, PT ;  /* 0x000000051200720c */ /* 0x000fda0003f06070 */
[----:B------:R-:W-:Y:S01]  /*0720*/  @P0 IADD3 R18, -R5, R18, RZ ;  /* 0x0000001205120210 */ /* 0x000fe20007ffe1ff */
[----:B------:R-:W-:-:S03]  /*0730*/  @P0 VIADD R2, R2, 0x1 ;  /* 0x0000000102020836 */ /* 0x000fc60000000000 */
[----:B------:R-:W-:-:S13]  /*0740*/  ISETP.GE.U32.AND P1, PT, R18, R5, PT ;  /* 0x000000051200720c */ /* 0x000fda0003f26070 */
[----:B------:R-:W-:Y:S01]  /*0750*/  @P1 VIADD R2, R2, 0x1 ;  /* 0x0000000102021836 */ /* 0x000fe20000000000 */
[----:B------:R-:W-:-:S07]  /*0760*/  @!P2 LOP3.LUT R2, RZ, R5, RZ, 0x33, !PT ;  /* 0x00000005ff02a212 */ /* 0x000fce00078e33ff */
.L_x_196:
[----:B------:R-:W-:Y:S01]  /*0770*/  ULDC UR4, c[0x0][0xc] ;  /* 0x0000030000047ab9 */ /* 0x000fe20000000800 */
[----:B------:R-:W-:Y:S01]  /*0780*/  IADD3 R5, P0, R2, 0x1, RZ ;  /* 0x0000000102057810 */ /* 0x000fe20007f1e0ff */
[----:B------:R-:W-:-:S04]  /*0790*/  IMAD.WIDE.U32 R18, R0, UR4, RZ ;  /* 0x0000000400127c25 */ /* 0x000fc8000f8e00ff */
[----:B------:R-:W-:Y:S02]  /*07a0*/  IMAD.X R21, RZ, RZ, R3, P0 ;  /* 0x000000ffff157224 */ /* 0x000fe400000e0603 */
        /* <DEDUP_REMOVED lines=9> */
[----:B------:R-:W0:Y:S01]  /*0840*/  LDC.64 R18, c[0x0][0x3d8] ;  /* 0x0000f600ff127b82 */ /* 0x000e220000000a00 */
[----:B------:R-:W-:Y:S01]  /*0850*/  IMAD.MOV.U32 R20, RZ, RZ, 0x1 ;  /* 0x00000001ff147424 */ /* 0x000fe200078e00ff */
[----:B------:R-:W-:Y:S01]  /*0860*/  LOP3.LUT R4, R4, 0x3, RZ, 0xc0, !PT ;  /* 0x0000000304047812 */ /* 0x000fe200078ec0ff */
[----:B------:R-:W-:-:S05]  /*0870*/  IMAD R57, R57, -0x326172a9, RZ ;  /* 0xcd9e8d5739397824 */ /* 0x000fca00078e02ff */
[----:B------:R-:W1:Y:S01]  /*0880*/  LDC R0, c[0x0][0x3dc] ;  /* 0x0000f700ff007b82 */ /* 0x000e620000000800 */
[----:B0-----:R-:W-:-:S06]  /*0890*/  DADD R2, -R18, 2 ;  /* 0x4000000012027429 */ /* 0x001fcc0000000100 */
[----:B------:R-:W0:Y:S01]  /*08a0*/  MUFU.RCP64H R21, R3 ;  /* 0x0000000300157308 */ /* 0x000e220000001800 */
[----:B-1----:R-:W-:Y:S01]  /*08b0*/  FSETP.GEU.AND P1, PT, |R0|, 6.5827683646048100446e-37, PT ;  /* 0x036000000000780b */ /* 0x002fe20003f2e200 */
[----:B0-----:R-:W-:-:S08]  /*08c0*/  DFMA R22, -R2, R20, 1 ;  /* 0x3ff000000216742b */ /* 0x001fd00000000114 */
[----:B------:R-:W-:-:S08]  /*08d0*/  DFMA R22, R22, R22, R22 ;  /* 0x000000161616722b */ /* 0x000fd00000000016 */
[----:B------:R-:W-:-:S08]  /*08e0*/  DFMA R22, R20, R22, R20 ;  /* 0x000000161416722b */ /* 0x000fd00000000014 */
[----:B------:R-:W-:-:S08]  /*08f0*/  DFMA R20, -R2, R22, 1 ;  /* 0x3ff000000214742b */ /* 0x000fd00000000116 */
[----:B------:R-:W-:-:S08]  /*0900*/  DFMA R20, R22, R20, R22 ;  /* 0x000000141614722b */ /* 0x000fd00000000016 */
[----:B------:R-:W-:-:S08]  /*0910*/  DMUL R26, R20, R18 ;  /* 0x00000012141a7228 */ /* 0x000fd00000000000 */
[----:B------:R-:W-:-:S08]  /*0920*/  DFMA R18, -R2, R26, R18 ;  /* 0x0000001a0212722b */ /* 0x000fd00000000112 */
[----:B------:R-:W-:-:S10]  /*0930*/  DFMA R26, R20, R18, R26 ;  /* 0x00000012141a722b */ /* 0x000fd4000000001a */
[----:B------:R-:W-:-:S05]  /*0940*/  FFMA R18, RZ, R3, R27 ;  /* 0x00000003ff127223 */ /* 0x000fca000000001b */
[----:B------:R-:W-:-:S13]  /*0950*/  FSETP.GT.AND P0, PT, |R18|, 1.469367938527859385e-39, PT ;  /* 0x001000001200780b */ /* 0x000fda0003f04200 */
[----:B------:R-:W-:Y:S05]  /*0960*/  @P0 BRA P1, `(.L_x_197) ;  /* 0x0000000000240947 */ /* 0x000fea0000800000 */
[----:B------:R-:W-:Y:S01]  /*0970*/  ULDC.64 UR4, c[0x0][0x3d8] ;  /* 0x0000f60000047ab9 */ /* 0x000fe20000000a00 */
[----:B------:R-:W-:Y:S01]  /*0980*/  IMAD.MOV.U32 R36, RZ, RZ, R2 ;  /* 0x000000ffff247224 */ /* 0x000fe200078e0002 */
[----:B------:R-:W-:Y:S01]  /*0990*/  MOV R33, R3 ;  /* 0x0000000300217202 */ /* 0x000fe20000000f00 */
[----:B------:R-:W-:Y:S01]  /*09a0*/  IMAD.U32 R34, RZ, RZ, UR4 ;  /* 0x00000004ff227e24 */ /* 0x000fe2000f8e00ff */
[----:B------:R-:W-:Y:S01]  /*09b0*/  MOV R52, 0x9e0 ;  /* 0x000009e000347802 */ /* 0x000fe20000000f00 */
[----:B------:R-:W-:-:S07]  /*09c0*/  IMAD.U32 R53, RZ, RZ, UR5 ;  /* 0x00000005ff357e24 */ /* 0x000fce000f8e00ff */
[----:B------:R-:W-:Y:S05]  /*09d0*/  CALL.REL.NOINC `($__internal_12_$__cuda_sm20_div_rn_f64_full) ;  /* 0x0000004400707944 */ /* 0x000fea0003c00000 */
[----:B------:R-:W-:Y:S01]  /*09e0*/  MOV R26, R38 ;  /* 0x00000026001a7202 */ /* 0x000fe20000000f00 */
[----:B------:R-:W-:-:S07]  /*09f0*/  IMAD.MOV.U32 R27, RZ, RZ, R39 ;  /* 0x000000ffff1b7224 */ /* 0x000fce00078e0027 */
.L_x_197:
[----:B------:R-:W0:Y:S01]  /*0a00*/  LDC.64 R24, c[0x0][0x3d8] ;  /* 0x0000f600ff187b82 */ /* 0x000e220000000a00 */
[----:B------:R-:W-:Y:S01]  /*0a10*/  ULDC.64 UR58, c[0x0][0x3d8] ;  /* 0x0000f600003a7ab9 */ /* 0x000fe20000000a00 */
        /* <DEDUP_REMOVED lines=22> */
[----:B0-----:R-:W-:Y:S01]  /*0b80*/  DMUL R26, R26, R24 ;  /* 0x000000181a1a7228 */ /* 0x001fe20000000000 */
[----:B------:R-:W-:Y:S01]  /*0b90*/  ULDC UR31, c[0x0][0x2c8] ;  /* 0x0000b200001f7ab9 */ /* 0x000fe20000000800 */
[--C-:B------:R-:W-:Y:S01]  /*0ba0*/  DADD R2, -RZ, -R24.reuse ;  /* 0x00000000ff027229 */ /* 0x100fe20000000918 */
[----:B------:R-:W-:Y:S01]  /*0bb0*/  ULDC UR4, c[0x0][0x394] ;  /* 0x0000e50000047ab9 */ /* 0x000fe20000000800 */
[----:B------:R-:W-:Y:S01]  /*0bc0*/  DADD R22, -R24, 1 ;  /* 0x3ff0000018167429 */ /* 0x000fe20000000100 */
[----:B------:R-:W-:Y:S01]  /*0bd0*/  ULDC UR5, c[0x0][0x2cc] ;  /* 0x0000b30000057ab9 */ /* 0x000fe20000000800 */
[----:B------:R-:W-:Y:S01]  /*0be0*/  ULDC UR6, c[0x0][0x398] ;  /* 0x0000e60000067ab9 */ /* 0x000fe20000000800 */
[----:B------:R-:W-:Y:S01]  /*0bf0*/  ULDC UR7, c[0x0][0x2e0] ;  /* 0x0000b80000077ab9 */ /* 0x000fe20000000800 */
[----:B------:R-:W-:Y:S01]  /*0c00*/  DADD R24, -R26, -R24 ;  /* 0x000000001a187229 */ /* 0x000fe20000000918 */
[----:B------:R-:W-:Y:S01]  /*0c10*/  ULDC UR8, c[0x0][0x39c] ;  /* 0x0000e70000087ab9 */ /* 0x000fe20000000800 */
[----:B------:R-:W-:Y:S01]  /*0c20*/  ULDC UR9, c[0x0][0x2e4] ;  /* 0x0000b90000097ab9 */ /* 0x000fe20000000800 */
[----:B------:R-:W-:Y:S01]  /*0c30*/  ULDC UR10, c[0x0][0x3a0] ;  /* 0x0000e800000a7ab9 */ /* 0x000fe20000000800 */
[----:B------:R-:W-:Y:S01]  /*0c40*/  DMUL R22, R22, 1.80143985094819840000e+16 ;  /* 0x4350000016167828 */ /* 0x000fe20000000000 */
[----:B------:R-:W-:Y:S01]  /*0c50*/  ULDC UR11, c[0x0][0x2f8] ;  /* 0x0000be00000b7ab9 */ /* 0x000fe20000000800 */
[----:B------:R-:W-:Y:S01]  /*0c60*/  ULDC UR12, c[0x0][0x3a4] ;  /* 0x0000e900000c7ab9 */ /* 0x000fe20000000800 */
[----:B------:R-:W-:Y:S01]  /*0c70*/  ULDC UR13, c[0x0][0x2fc] ;  /* 0x0000bf00000d7ab9 */ /* 0x000fe20000000800 */
[----:B------:R-:W-:Y:S01]  /*0c80*/  DMUL R20, R24, R24 ;  /* 0x0000001818147228 */ /* 0x000fe20000000000 */
        /* <DEDUP_REMOVED lines=17> */
[----:B------:R-:W-:-:S05]  /*0da0*/  ULDC.64 UR32, c[0x0][0x210] ;  /* 0x0000840000207ab9 */ /* 0x000fca0000000a00 */
.L_x_221:
[----:B------:R-:W-:Y:S01]  /*0db0*/  VIADD R50, R50, 0x1 ;  /* 0x0000000132327836 */ /* 0x000fe20000000000 */
[----:B------:R-:W-:Y:S03]  /*0dc0*/  BSSY B0, `(.L_x_198) ;  /* 0x000000c000007945 */ /* 0x000fe60003800000 */
[C---:B------:R-:W-:Y:S01]  /*0dd0*/  IMAD.HI.U32 R2, R50.reuse, -0x2daee0ad, RZ ;  /* 0xd2511f5332027827 */ /* 0x040fe200078e00ff */
[----:B------:R-:W-:-:S13]  /*0de0*/  ISETP.NE.AND P0, PT, R50, RZ, PT ;  /* 0x000000ff3200720c */ /* 0x000fda0003f05270 */
[----:B------:R-:W-:Y:S05]  /*0df0*/  @P0 BRA `(.L_x_199) ;  /* 0x0000000000200947 */ /* 0x000fea0003800000 */
        /* <DEDUP_REMOVED lines=8> */
.L_x_199:
[----:B------:R-:W-:Y:S05]  /*0e80*/  BSYNC B0 ;  /* 0x0000000000007941 */ /* 0x000fea0003800000 */
.L_x_198:
        /* <DEDUP_REMOVED lines=9> */
[----:B------:R-:W-:-:S05]  /*0f20*/  IMAD.WIDE.U32 R34, R0, -0x2daee0ad, RZ ;  /* 0xd2511f5300227825 */ /* 0x000fca00078e00ff */
        /* <DEDUP_REMOVED lines=9> */
[----:B------:R-:W-:-:S04]  /*0fc0*/  LOP3.LUT R33, R19, R30, R33, 0x96, !PT ;  /* 0x0000001e13217212 */ /* 0x000fc800078e9621 */
        /* <DEDUP_REMOVED lines=27> */
[----:B------:R-:W-:Y:S02]  /*1180*/  VIADD R33, R28, 0x8ff34781 ;  /* 0x8ff347811c217836 */ /* 0x000fe40000000000 */
[----:B------:R-:W-:-:S04]  /*1190*/  IMAD.WIDE.U32 R18, R19, -0x326172a9, RZ ;  /* 0xcd9e8d5713127825 */ /* 0x000fc800078e00ff */
[----:B------:R-:W-:Y:S01]  /*11a0*/  IMAD.HI.U32 R0, R12, -0x2daee0ad, RZ ;  /* 0xd2511f530c007827 */ /* 0x000fe200078e00ff */
[----:B------:R-:W-:-:S04]  /*11b0*/  LOP3.LUT R2, R19, R32, R33, 0x96, !PT ;  /* 0x0000002013027212 */ /* 0x000fc800078e9621 */
[----:B------:R-:W-:Y:S02]  /*11c0*/  LOP3.LUT R0, R0, R30, R9, 0x96, !PT ;  /* 0x0000001e00007212 */ /* 0x000fe400078e9609 */
[----:B------:R-:W-:Y:S01]  /*11d0*/  MOV R30, R57 ;  /* 0x00000039001e7202 */ /* 0x000fe20000000f00 */
[----:B------:R-:W-:Y:S06]  /*11e0*/  @!P0 BRA `(.L_x_200) ;  /* 0x00000000002c8947 */ /* 0x000fec0003800000 */
[----:B------:R-:W-:-:S13]  /*11f0*/  ISETP.NE.AND P0, PT, R4, 0x2, PT ;  /* 0x000000020400780c */ /* 0x000fda0003f05270 */
[----:B------:R-:W-:Y:S05]  /*1200*/  @!P0 BRA `(.L_x_201) ;  /* 0x00000000001c8947 */ /* 0x000fea0003800000 */
[----:B------:R-:W-:Y:S01]  /*1210*/  ISETP.NE.AND P0, PT, R4, 0x3, PT ;  /* 0x000000030400780c */ /* 0x000fe20003f05270 */
[----:B------:R-:W-:Y:S02]  /*1220*/  IMAD.MOV.U32 R30, RZ, RZ, R31 ;  /* 0x000000ffff1e7224 */ /* 0x000fe400078e001f */
[----:B------:R-:W-:-:S10]  /*1230*/  IMAD.MOV.U32 R44, RZ, RZ, R2 ;  /* 0x000000ffff2c7224 */ /* 0x000fd400078e0002 */
[----:B------:R-:W-:Y:S05]  /*1240*/  @!P0 BRA `(.L_x_200) ;  /* 0x0000000000148947 */ /* 0x000fea0003800000 */
[----:B------:R-:W-:Y:S01]  /*1250*/  MOV R30, R45 ;  /* 0x0000002d001e7202 */ /* 0x000fe20000000f00 */
[----:B------:R-:W-:Y:S01]  /*1260*/  IMAD.MOV.U32 R44, RZ, RZ, R57 ;  /* 0x000000ffff2c7224 */ /* 0x000fe200078e0039 */
[----:B------:R-:W-:Y:S06]  /*1270*/  BRA `(.L_x_200) ;  /* 0x0000000000087947 */ /* 0x000fec0003800000 */
.L_x_201:
[----:B------:R-:W-:Y:S01]  /*1280*/  IMAD.MOV.U32 R30, RZ, RZ, R44 ;  /* 0x000000ffff1e7224 */ /* 0x000fe200078e002c */
[----:B------:R-:W-:-:S07]  /*1290*/  MOV R44, R31 ;  /* 0x0000001f002c7202 */ /* 0x000fce0000000f00 */
.L_x_200:
[----:B------:R-:W-:Y:S01]  /*12a0*/  ISETP.GE.U32.AND P0, PT, R11, UR32, PT ;  /* 0x000000200b007c0c */ /* 0x000fe2000bf06070 */
[----:B------:R-:W-:Y:S01]  /*12b0*/  IMAD.MOV.U32 R31, RZ, RZ, 0x2f800000 ;  /* 0x2f800000ff1f7424 */ /* 0x000fe200078e00ff */
[----:B------:R-:W-:Y:S01]  /*12c0*/  I2FP.F32.U32 R57, R44 ;  /* 0x0000002c00397245 */ /* 0x000fe20000201000 */
[----:B------:R-:W-:Y:S01]  /*12d0*/  BSSY B0, `(.L_x_202) ;  /* 0x00001e0000007945 */ /* 0x000fe20003800000 */
[----:B------:R-:W-:-:S03]  /*12e0*/  ISETP.GE.AND.EX P0, PT, R10, UR33, PT, P0 ;  /* 0x000000210a007c0c */ /* 0x000fc6000bf06300 */
[----:B------:R-:W-:-:S10]  /*12f0*/  FFMA.FTZ R57, R57, R31, 1.1641532182693481445e-10 ;  /* 0x2f00000039397423 */ /* 0x000fd4000001001f */
[----:B------:R-:W-:Y:S05]  /*1300*/  @P0 BRA `(.L_x_203) ;  /* 0x0000001c00700947 */ /* 0x000fea0003800000 */
[----:B------:R-:W0:Y:S01]  /*1310*/  LDC R34, c[0x0][0x238] ;  /* 0x00008e00ff227b82 */ /* 0x000e220000000800 */
[----:B------:R-:W-:Y:S01]  /*1320*/  I2FP.F32.U32 R30, R30 ;  /* 0x0000001e001e7245 */ /* 0x000fe20000201000 */
[----:B------:R-:W-:-:S04]  /*1330*/  IMAD.MOV.U32 R44, RZ, RZ, RZ ;  /* 0x000000ffff2c7224 */ /* 0x000fc800078e00ff */
[----:B------:R-:W-:-:S04]  /*1340*/  FFMA.FTZ R30, R30, R31, 1.1641532182693481445e-10 ;  /* 0x2f0000001e1e7423 */ /* 0x000fc8000001001f */
[----:B------:R-:W-:-:S06]  /*1350*/  FMUL.FTZ R30, R30, 1 ;  /* 0x3f8000001e1e7820 */ /* 0x000fcc0000410000 */
[----:B------:R-:W1:Y:S01]  /*1360*/  F2F.F64.F32 R30, R30 ;  /* 0x0000001e001e7310 */ /* 0x000e620000201800 */
[----:B0-----:R-:W-:-:S13]  /*1370*/  ISETP.NE.AND P0, PT, R34, RZ, PT ;  /* 0x000000ff2200720c */ /* 0x001fda0003f05270 */
[----:B-1----:R-:W-:Y:S05]  /*1380*/  @!P0 BRA `(.L_x_204) ;  /* 0x0000000c00e08947 */ /* 0x002fea0003800000 */
[----:B------:R-:W-:Y:S01]  /*1390*/  HFMA2.MMA R32, -RZ, RZ, 0, 0 ;  /* 0x00000000ff207435 */ /* 0x000fe200000001ff */
[----:B------:R-:W-:Y:S01]  /*13a0*/  IMAD.MOV.U32 R33, RZ, RZ, R11 ;  /* 0x000000ffff217224 */ /* 0x000fe200078e000b */
[----:B------:R-:W-:Y:S01]  /*13b0*/  ULDC.64 UR34, c[0x0][0x240] ;  /* 0x0000900000227ab9 */ /* 0x000fe20000000a00 */
[----:B------:R-:W-:-:S07]  /*13c0*/  ISETP.NE.AND P0, PT, R34, 0x1, PT ;  /* 0x000000012200780c */ /* 0x000fce0003f05270 */
        /* <DEDUP_REMOVED lines=238> */
[----:B------:R-:W-:-:S08]  /*22b0*/  ULDC.64 UR34, c[0x0][0x360] ;  /* 0x0000d80000227ab9 */ /* 0x000fd00000000a00 */
[----:B------:R-:W-:-:S05]  /*22c0*/  IMAD.HI.U32 R32, R37, UR34, R32 ;  /* 0x0000002225207c27 */ /* 0x000fca000f8e0020 */
[----:B------:R-:W-:-:S05]  /*22d0*/  SHF.R.U32.HI R32, RZ, UR35, R32 ;  /* 0x00000023ff207c19 */ /* 0x000fca0008011620 */
[----:B------:R-:W-:-:S04]  /*22e0*/  IMAD.MOV R32, RZ, RZ, -R32 ;  /* 0x000000ffff207224 */ /* 0x000fc800078e0a20 */
[----:B------:R-:W-:-:S04]  /*22f0*/  IMAD R33, R32, UR29, R37 ;  /* 0x0000001d20217c24 */ /* 0x000fc8000f8e0225 */
[----:B------:R-:W-:-:S07]  /*2300*/  IMAD R44, R33, UR30, R44 ;  /* 0x0000001e212c7c24 */ /* 0x000fce000f8e022c */
.L_x_204:
[----:B------:R-:W-:Y:S01]  /*2310*/  ISETP.GT.AND P3, PT, R31, 0xfffff, PT ;  /* 0x000fffff1f00780c */ /* 0x000fe20003f64270 */
[----:B------:R-:W-:Y:S01]  /*2320*/  IMAD.MOV.U32 R35, RZ, RZ, R31 ;  /* 0x000000ffff237224 */ /* 0x000fe200078e001f */
[----:B------:R-:W-:Y:S01]  /*2330*/  MOV R36, R30 ;  /* 0x0000001e00247202 */ /* 0x000fe20000000f00 */
[----:B------:R-:W-:Y:S01]  /*2340*/  ULDC.64 UR34, c[0x0][0x3d0] ;  /* 0x0000f40000227ab9 */ /* 0x000fe20000000a00 */
[----:B------:R-:W-:Y:S01]  /*2350*/  BSSY B1, `(.L_x_205) ;  /* 0x0000051000017945 */ /* 0x000fe20003800000 */
[----:B------:R-:W-:Y:S02]  /*2360*/  IADD3 R44, P4, R44, UR34, RZ ;  /* 0x000000222c2c7c10 */ /* 0x000fe4000ff9e0ff */
[----:B------:R-:W-:Y:S02]  /*2370*/  MOV R34, 0xfffffc01 ;  /* 0xfffffc0100227802 */ /* 0x000fe40000000f00 */
[----:B------:R-:W-:Y:S01]  /*2380*/  FSETP.GEU.FTZ.AND P0, PT, R3, 1.7916666269302368164, PT ;  /* 0x3fe555550300780b */ /* 0x000fe20003f1e000 */
[----:B------:R-:W-:-:S03]  /*2390*/  IMAD.X R45, RZ, RZ, UR35, P4 ;  /* 0x00000023ff2d7e24 */ /* 0x000fc6000a0e06ff */
[----:B------:R-:W-:Y:S01]  /*23a0*/  @!P3 DMUL R30, R30, 1.80143985094819840000e+16 ;  /* 0x435000001e1eb828 */ /* 0x000fe20000000000 */
[----:B------:R-:W-:-:S09]  /*23b0*/  @!P3 MOV R34, 0xfffffbcb ;  /* 0xfffffbcb0022b802 */ /* 0x000fd20000000f00 */
[----:B------:R-:W-:Y:S02]  /*23c0*/  @!P3 IMAD.MOV.U32 R35, RZ, RZ, R31 ;  /* 0x000000ffff23b224 */ /* 0x000fe400078e001f */
[----:B------:R-:W-:-:S03]  /*23d0*/  @!P3 IMAD.MOV.U32 R36, RZ, RZ, R30 ;  /* 0x000000ffff24b224 */ /* 0x000fc600078e001e */
[----:B------:R-:W-:-:S04]  /*23e0*/  IADD3 R32, R35, -0x1, RZ ;  /* 0xffffffff23207810 */ /* 0x000fc80007ffe0ff */
[----:B------:R-:W-:-:S13]  /*23f0*/  ISETP.GE.U32.AND P2, PT, R32, 0x7fefffff, PT ;  /* 0x7fefffff2000780c */ /* 0x000fda0003f46070 */
[----:B------:R-:W-:Y:S01]  /*2400*/  @P2 IMAD.MOV.U32 R32, RZ, RZ, 0x0 ;  /* 0x00000000ff202424 */ /* 0x000fe200078e00ff */
[----:B------:R-:W-:Y:S01]  /*2410*/  @P2 FSETP.NEU.FTZ.AND P1, PT, R31, RZ, PT ;  /* 0x000000ff1f00220b */ /* 0x000fe20003f3d000 */
[----:B------:R-:W-:-:S06]  /*2420*/  @P2 IMAD.MOV.U32 R33, RZ, RZ, 0x7ff00000 ;  /* 0x7ff00000ff212424 */ /* 0x000fcc00078e00ff */
[----:B------:R-:W-:-:S10]  /*2430*/  @P2 DFMA R32, R30, R32, +INF ;  /* 0x7ff000001e20242b */ /* 0x000fd40000000020 */
[----:B------:R-:W-:Y:S02]  /*2440*/  @P2 FSEL R52, R32, RZ, P1 ;  /* 0x000000ff20342208 */ /* 0x000fe40000800000 */
[----:B------:R-:W-:Y:S02]  /*2450*/  @P2 FSEL R53, R33, -QNAN , P1 ;  /* 0xfff0000021352808 */ /* 0x000fe40000800000 */
[----:B------:R-:W-:Y:S01]  /*2460*/  FSETP.GT.FTZ.AND P1, PT, R3, -1.6999999284744262695, PT ;  /* 0xbfd999990300780b */ /* 0x000fe20003f34000 */
[----:B------:R-:W-:-:S12]  /*2470*/  @P2 BRA `(.L_x_206) ;  /* 0x0000000000f82947 */ /* 0x000fd80003800000 */
[----:B------:R-:W-:Y:S01]  /*2480*/  LOP3.LUT R30, R35, 0x800fffff, RZ, 0xc0, !PT ;  /* 0x800fffff231e7812 */ /* 0x000fe200078ec0ff */
[----:B------:R-:W-:Y:S01]  /*2490*/  IMAD.MOV.U32 R32, RZ, RZ, RZ ;  /* 0x000000ffff207224 */ /* 0x000fe200078e00ff */
[----:B------:R-:W-:Y:S01]  /*24a0*/  UMOV UR34, 0x3ae80f1e ;  /* 0x3ae80f1e00227882 */ /* 0x000fe20000000000 */
[----:B------:R-:W-:Y:S01]  /*24b0*/  UMOV UR35, 0x3eb1380b ;  /* 0x3eb1380b00237882 */ /* 0x000fe20000000000 */
[----:B------:R-:W-:Y:S01]  /*24c0*/  LOP3.LUT R31, R30, 0x3ff00000, RZ, 0xfc, !PT ;  /* 0x3ff000001e1f7812 */ /* 0x000fe200078efcff */
[----:B------:R-:W-:-:S03]  /*24d0*/  IMAD.MOV.U32 R30, RZ, RZ, R36 ;  /* 0x000000ffff1e7224 */ /* 0x000fc600078e0024 */
[----:B------:R-:W-:-:S13]  /*24e0*/  ISETP.GE.AND P2, PT, R31, 0x3ff6a09f, PT ;  /* 0x3ff6a09f1f00780c */ /* 0x000fda0003f46270 */
[----:B------:R-:W-:-:S05]  /*24f0*/  @P2 VIADD R33, R31, 0xfff00000 ;  /* 0xfff000001f212836 */ /* 0x000fca0000000000 */
[----:B------:R-:W-:-:S06]  /*2500*/  @P2 MOV R31, R33 ;  /* 0x00000021001f2202 */ /* 0x000fcc0000000f00 */
[C---:B------:R-:W-:Y:S02]  /*2510*/  DADD R36, R30.reuse, 1 ;  /* 0x3ff000001e247429 */ /* 0x040fe40000000000 */
[----:B------:R-:W-:-:S04]  /*2520*/  DADD R30, R30, -1 ;  /* 0xbff000001e1e7429 */ /* 0x000fc80000000000 */
[----:B------:R-:W0:Y:S02]  /*2530*/  MUFU.RCP64H R33, R37 ;  /* 0x0000002500217308 */ /* 0x000e240000001800 */
[----:B0-----:R-:W-:-:S08]  /*2540*/  DFMA R42, -R36, R32, 1 ;  /* 0x3ff00000242a742b */ /* 0x001fd00000000120 */
[----:B------:R-:W-:-:S08]  /*2550*/  DFMA R42, R42, R42, R42 ;  /* 0x0000002a2a2a722b */ /* 0x000fd0000000002a */
[----:B------:R-:W-:Y:S01]  /*2560*/  DFMA R42, R32, R42, R32 ;  /* 0x0000002a202a722b */ /* 0x000fe20000000020 */
[----:B------:R-:W-:Y:S01]  /*2570*/  IMAD.MOV.U32 R32, RZ, RZ, -0x748574fc ;  /* 0x8b7a8b04ff207424 */ /* 0x000fe200078e00ff */
[----:B------:R-:W-:-:S06]  /*2580*/  MOV R33, 0x3ed0ee25 ;  /* 0x3ed0ee2500217802 */ /* 0x000fcc0000000f00 */
[----:B------:R-:W-:-:S08]  /*2590*/  DMUL R40, R42, R30 ;  /* 0x0000001e2a287228 */ /* 0x000fd00000000000 */
[----:B------:R-:W-:-:S08]  /*25a0*/  DFMA R40, R42, R30, R40 ;  /* 0x0000001e2a28722b */ /* 0x000fd00000000028 */
[----:B------:R-:W-:-:S08]  /*25b0*/  DMUL R38, R40, R40 ;  /* 0x0000002828267228 */ /* 0x000fd00000000000 */
[----:B------:R-:W-:Y:S01]  /*25c0*/  DFMA R32, R38, UR34, R32 ;  /* 0x0000002226207c2b */ /* 0x000fe20008000020 */
[----:B------:R-:W-:Y:S01]  /*25d0*/  UMOV UR34, 0x9f02676f ;  /* 0x9f02676f00227882 */ /* 0x000fe20000000000 */
[----:B------:R-:W-:-:S06]  /*25e0*/  UMOV UR35, 0x3ef3b266 ;  /* 0x3ef3b26600237882 */ /* 0x000fcc0000000000 */
[----:B------:R-:W-:Y:S01]  /*25f0*/  DFMA R36, R38, R32, UR34 ;  /* 0x0000002226247e2b */ /* 0x000fe20008000020 */
[----:B------:R-:W-:Y:S01]  /*2600*/  UMOV UR34, 0xa9ab0956 ;  /* 0xa9ab095600227882 */ /* 0x000fe20000000000 */
[----:B------:R-:W-:Y:S01]  /*2610*/  UMOV UR35, 0x3f1745cb ;  /* 0x3f1745cb00237882 */ /* 0x000fe20000000000 */
[----:B------:R-:W-:Y:S01]  /*2620*/  LEA.HI R32, R35, R34, RZ, 0xc ;  /* 0x0000002223207211 */ /* 0x000fe200078f60ff */
[----:B------:R-:W-:Y:S01]  /*2630*/  DADD R34, R30, -R40 ;  /* 0x000000001e227229 */ /* 0x000fe20000000828 */
[----:B------:R-:W-:-:S03]  /*2640*/  IMAD.MOV.U32 R33, RZ, RZ, 0x43300000 ;  /* 0x43300000ff217424 */ /* 0x000fc600078e00ff */
[----:B------:R-:W-:Y:S01]  /*2650*/  DFMA R36, R38, R36, UR34 ;  /* 0x0000002226247e2b */ /* 0x000fe20008000024 */
[----:B------:R-:W-:Y:S01]  /*2660*/  UMOV UR34, 0x2d1b5154 ;  /* 0x2d1b515400227882 */ /* 0x000fe20000000000 */
[----:B------:R-:W-:Y:S01]  /*2670*/  UMOV UR35, 0x3f3c71c7 ;  /* 0x3f3c71c700237882 */ /* 0x000fe20000000000 */
[----:B------:R-:W-:Y:S01]  /*2680*/  @P2 VIADD R32, R32, 0x1 ;  /* 0x0000000120202836 */ /* 0x000fe20000000000 */
[----:B------:R-:W-:-:S04]  /*2690*/  DADD R34, R34, R34 ;  /* 0x0000000022227229 */ /* 0x000fc80000000022 */
[----:B------:R-:W-:Y:S01]  /*26a0*/  DFMA R36, R38, R36, UR34 ;  /* 0x0000002226247e2b */ /* 0x000fe20008000024 */
[----:B------:R-:W-:Y:S01]  /*26b0*/  UMOV UR34, 0x923be72d ;  /* 0x923be72d00227882 */ /* 0x000fe20000000000 */
[----:B------:R-:W-:Y:S01]  /*26c0*/  UMOV UR35, 0x3f624924 ;  /* 0x3f62492400237882 */ /* 0x000fe20000000000 */
[----:B------:R-:W-:Y:S01]  /*26d0*/  LOP3.LUT R32, R32, 0x80000000, RZ, 0x3c, !PT ;  /* 0x8000000020207812 */ /* 0x000fe200078e3cff */
[----:B------:R-:W-:-:S04]  /*26e0*/  DFMA R34, R30, -R40, R34 ;  /* 0x800000281e22722b */ /* 0x000fc80000000022 */
[----:B------:R-:W-:Y:S01]  /*26f0*/  DFMA R36, R38, R36, UR34 ;  /* 0x0000002226247e2b */ /* 0x000fe20008000024 */
[----:B------:R-:W-:Y:S01]  /*2700*/  UMOV UR34, 0x9999a3c4 ;  /* 0x9999a3c400227882 */ /* 0x000fe20000000000 */
[----:B------:R-:W-:Y:S02]  /*2710*/  UMOV UR35, 0x3f899999 ;  /* 0x3f89999900237882 */ /* 0x000fe40000000000 */
[----:B------:R-:W-:-:S04]  /*2720*/  DMUL R34, R42, R34 ;  /* 0x000000222a227228 */ /* 0x000fc80000000000 */
[----:B------:R-:W-:Y:S01]  /*2730*/  DFMA R36, R38, R36, UR34 ;  /* 0x0000002226247e2b */ /* 0x000fe20008000024 */
[----:B------:R-:W-:Y:S01]  /*2740*/  UMOV UR34, 0x55555554 ;  /* 0x5555555400227882 */ /* 0x000fe20000000000 */
[----:B------:R-:W-:-:S06]  /*2750*/  UMOV UR35, 0x3fb55555 ;  /* 0x3fb5555500237882 */ /* 0x000fcc0000000000 */
[----:B------:R-:W-:Y:S01]  /*2760*/  DFMA R36, R38, R36, UR34 ;  /* 0x0000002226247e2b */ /* 0x000fe20008000024 */
[----:B------:R-:W-:Y:S01]  /*2770*/  UMOV UR34, 0x80000000 ;  /* 0x8000000000227882 */ /* 0x000fe20000000000 */
[----:B------:R-:W-:Y:S02]  /*2780*/  UMOV UR35, 0x43300000 ;  /* 0x4330000000237882 */ /* 0x000fe40000000000 */
[----:B------:R-:W-:Y:S01]  /*2790*/  DADD R32, R32, -UR34 ;  /* 0x8000002220207e29 */ /* 0x000fe20008000000 */
[----:B------:R-:W-:Y:S01]  /*27a0*/  UMOV UR34, 0xfefa39ef ;  /* 0xfefa39ef00227882 */ /* 0x000fe20000000000 */
[----:B------:R-:W-:Y:S02]  /*27b0*/  UMOV UR35, 0x3fe62e42 ;  /* 0x3fe62e4200237882 */ /* 0x000fe40000000000 */
[----:B------:R-:W-:-:S04]  /*27c0*/  DMUL R36, R38, R36 ;  /* 0x0000002426247228 */ /* 0x000fc80000000000 */
[----:B------:R-:W-:-:S04]  /*27d0*/  DFMA R52, R32, UR34, R40 ;  /* 0x0000002220347c2b */ /* 0x000fc80008000028 */
[----:B------:R-:W-:-:S04]  /*27e0*/  DFMA R34, R40, R36, R34 ;  /* 0x000000242822722b */ /* 0x000fc80000000022 */
[----:B------:R-:W-:Y:S01]  /*27f0*/  DFMA R30, -R32, UR34, R52 ;  /* 0x00000022201e7c2b */ /* 0x000fe20008000134 */
[----:B------:R-:W-:Y:S01]  /*2800*/  UMOV UR34, 0x3b39803f ;  /* 0x3b39803f00227882 */ /* 0x000fe20000000000 */
[----:B------:R-:W-:-:S06]  /*2810*/  UMOV UR35, 0x3c7abc9e ;  /* 0x3c7abc9e00237882 */ /* 0x000fcc0000000000 */
[----:B------:R-:W-:-:S08]  /*2820*/  DADD R30, -R40, R30 ;  /* 0x00000000281e7229 */ /* 0x000fd0000000011e */
[----:B------:R-:W-:-:S08]  /*2830*/  DADD R30, R34, -R30 ;  /* 0x00000000221e7229 */ /* 0x000fd0000000081e */
[----:B------:R-:W-:-:S08]  /*2840*/  DFMA R30, R32, UR34, R30 ;  /* 0x00000022201e7c2b */ /* 0x000fd0000800001e */
[----:B------:R-:W-:-:S11]  /*2850*/  DADD R52, R52, R30 ;  /* 0x0000000034347229 */ /* 0x000fd6000000001e */
.L_x_206:
[----:B------:R-:W-:Y:S05]  /*2860*/  BSYNC B1 ;  /* 0x0000000000017941 */ /* 0x000fea0003800000 */
.L_x_205:
[----:B------:R-:W-:Y:S05]  /*2870*/  @P1 BRA !P0, `(.L_x_207) ;  /* 0x00000004004c1947 */ /* 0x000fea0004000000 */
[----:B------:R-:W0:Y:S02]  /*2880*/  LDC.64 R30, c[0x0][0x3d8] ;  /* 0x0000f600ff1e7b82 */ /* 0x000e240000000a00 */
[----:B0-----:R-:W-:-:S10]  /*2890*/  DADD R30, -R30, 1 ;  /* 0x3ff000001e1e7429 */ /* 0x001fd40000000100 */
[----:B------:R-:W-:Y:S02]  /*28a0*/  ISETP.GT.AND P0, PT, R31, 0xfffff, PT ;  /* 0x000fffff1f00780c */ /* 0x000fe40003f04270 */
[----:B------:R-:W-:Y:S02]  /*28b0*/  MOV R33, R31 ;  /* 0x0000001f00217202 */ /* 0x000fe40000000f00 */
[----:B------:R-:W-:-:S09]  /*28c0*/  MOV R40, R30 ;  /* 0x0000001e00287202 */ /* 0x000fd20000000f00 */
[--C-:B------:R-:W-:Y:S02]  /*28d0*/  @!P0 IMAD.MOV.U32 R33, RZ, RZ, R23.reuse ;  /* 0x000000ffff218224 */ /* 0x100fe400078e0017 */
[--C-:B------:R-:W-:Y:S02]  /*28e0*/  @!P0 IMAD.MOV.U32 R40, RZ, RZ, R22.reuse ;  /* 0x000000ffff288224 */ /* 0x100fe400078e0016 */
[----:B------:R-:W-:Y:S02]  /*28f0*/  VIADD R32, R33, 0xffffffff ;  /* 0xffffffff21207836 */ /* 0x000fe40000000000 */
[----:B------:R-:W-:Y:S02]  /*2900*/  @!P0 IMAD.MOV.U32 R30, RZ, RZ, R22 ;  /* 0x000000ffff1e8224 */ /* 0x000fe400078e0016 */
[----:B------:R-:W-:Y:S01]  /*2910*/  @!P0 IMAD.MOV.U32 R31, RZ, RZ, R23 ;  /* 0x000000ffff1f8224 */ /* 0x000fe200078e0017 */
[----:B------:R-:W-:Y:S01]  /*2920*/  ISETP.GE.U32.AND P1, PT, R32, 0x7fefffff, PT ;  /* 0x7fefffff2000780c */ /* 0x000fe20003f26070 */
[----:B------:R-:W-:Y:S01]  /*2930*/  IMAD.MOV.U32 R32, RZ, RZ, -0x3ff ;  /* 0xfffffc01ff207424 */ /* 0x000fe200078e00ff */
[----:B------:R-:W-:-:S11]  /*2940*/  @!P0 MOV R32, 0xfffffbcb ;  /* 0xfffffbcb00208802 */ /* 0x000fd60000000f00 */
[----:B------:R-:W-:Y:S05]  /*2950*/  @!P1 BRA `(.L_x_208) ;  /* 0x00000000001c9947 */ /* 0x000fea0003800000 */
[----:B------:R-:W-:Y:S01]  /*2960*/  MOV R32, 0x0 ;  /* 0x0000000000207802 */ /* 0x000fe20000000f00 */
[----:B------:R-:W-:Y:S01]  /*2970*/  IMAD.MOV.U32 R33, RZ, RZ, 0x7ff00000 ;  /* 0x7ff00000ff217424 */ /* 0x000fe200078e00ff */
[----:B------:R-:W-:-:S05]  /*2980*/  FSETP.NEU.FTZ.AND P0, PT, R31, RZ, PT ;  /* 0x000000ff1f00720b */ /* 0x000fca0003f1d000 */
[----:B------:R-:W-:-:S10]  /*2990*/  DFMA R32, R30, R32, +INF ;  /* 0x7ff000001e20742b */ /* 0x000fd40000000020 */
[----:B------:R-:W-:Y:S02]  /*29a0*/  FSEL R36, R32, RZ, P0 ;  /* 0x000000ff20247208 */ /* 0x000fe40000000000 */
[----:B------:R-:W-:Y:S01]  /*29b0*/  FSEL R37, R33, -QNAN , P0 ;  /* 0xfff0000021257808 */ /* 0x000fe20000000000 */
[----:B------:R-:W-:Y:S06]  /*29c0*/  BRA `(.L_x_209) ;  /* 0x0000000400607947 */ /* 0x000fec0003800000 */
.L_x_208:
[----:B------:R-:W-:Y:S01]  /*29d0*/  LOP3.LUT R30, R33, 0x800fffff, RZ, 0xc0, !PT ;  /* 0x800fffff211e7812 */ /* 0x000fe200078ec0ff */
[----:B------:R-:W-:Y:S01]  /*29e0*/  UMOV UR34, 0x3ae80f1e ;  /* 0x3ae80f1e00227882 */ /* 0x000fe20000000000 */
[----:B------:R-:W-:Y:S02]  /*29f0*/  UMOV UR35, 0x3eb1380b ;  /* 0x3eb1380b00237882 */ /* 0x000fe40000000000 */
[----:B------:R-:W-:Y:S01]  /*2a00*/  LOP3.LUT R41, R30, 0x3ff00000, RZ, 0xfc, !PT ;  /* 0x3ff000001e297812 */ /* 0x000fe200078efcff */
[----:B------:R-:W-:-:S03]  /*2a10*/  IMAD.MOV.U32 R30, RZ, RZ, RZ ;  /* 0x000000ffff1e7224 */ /* 0x000fc600078e00ff */
        /* <DEDUP_REMOVED lines=55> */
[----:B------:R-:W-:Y:S01]  /*2d90*/  DADD R36, R32, R34 ;  /* 0x0000000020247229 */ /* 0x000fe20000000022 */
[----:B------:R-:W-:Y:S10]  /*2da0*/  BRA `(.L_x_209) ;  /* 0x0000000000687947 */ /* 0x000ff40003800000 */
.L_x_207:
[----:B------:R-:W-:Y:S01]  /*2db0*/  MOV R30, 0xceb2dc44 ;  /* 0xceb2dc44001e7802 */ /* 0x000fe20000000f00 */
[----:B------:R-:W-:Y:S01]  /*2dc0*/  IMAD.MOV.U32 R31, RZ, RZ, 0x3ed087ff ;  /* 0x3ed087ffff1f7424 */ /* 0x000fe200078e00ff */
[----:B------:R-:W-:Y:S01]  /*2dd0*/  UMOV UR34, 0x2fbe14b5 ;  /* 0x2fbe14b500227882 */ /* 0x000fe20000000000 */
[----:B------:R-:W-:-:S04]  /*2de0*/  UMOV UR35, 0x3eb372fb ;  /* 0x3eb372fb00237882 */ /* 0x000fc80000000000 */
[----:B------:R-:W-:Y:S01]  /*2df0*/  DFMA R30, R20, UR34, R30 ;  /* 0x00000022141e7c2b */ /* 0x000fe2000800001e */
[----:B------:R-:W-:Y:S01]  /*2e00*/  UMOV UR34, 0x890f468c ;  /* 0x890f468c00227882 */ /* 0x000fe20000000000 */
[----:B------:R-:W-:-:S06]  /*2e10*/  UMOV UR35, 0x3ef3b9ff ;  /* 0x3ef3b9ff00237882 */ /* 0x000fcc0000000000 */
[----:B------:R-:W-:Y:S01]  /*2e20*/  DFMA R36, R20, R30, UR34 ;  /* 0x0000002214247e2b */ /* 0x000fe2000800001e */
        /* <DEDUP_REMOVED lines=14> */
[----:B------:R-:W-:-:S08]  /*2f10*/  DFMA R36, R20, R36, UR34 ;  /* 0x0000002214247e2b */ /* 0x000fd00008000024 */
[----:B------:R-:W-:-:S08]  /*2f20*/  DMUL R36, R20, R36 ;  /* 0x0000002414247228 */ /* 0x000fd00000000000 */
[----:B------:R-:W-:-:S08]  /*2f30*/  DFMA R36, R24, R36, -R26 ;  /* 0x000000241824722b */ /* 0x000fd0000000081a */
[----:B------:R-:W-:-:S11]  /*2f40*/  DADD R36, R36, -UR58 ;  /* 0x8000003a24247e29 */ /* 0x000fd60008000000 */
.L_x_209:
[----:B------:R-:W0:Y:S01]  /*2f50*/  MUFU.RCP64H R33, R37 ;  /* 0x0000002500217308 */ /* 0x000e220000001800 */
[----:B------:R-:W-:Y:S01]  /*2f60*/  MOV R32, 0x1 ;  /* 0x0000000100207802 */ /* 0x000fe20000000f00 */
[----:B------:R-:W-:Y:S01]  /*2f70*/  BSSY B1, `(.L_x_210) ;  /* 0x0000013000017945 */ /* 0x000fe20003800000 */
[----:B------:R-:W-:-:S04]  /*2f80*/  FSETP.GEU.AND P1, PT, |R53|, 6.5827683646048100446e-37, PT ;  /* 0x036000003500780b */ /* 0x000fc80003f2e200 */
[----:B0-----:R-:W-:-:S08]  /*2f90*/  DFMA R30, R32, -R36, 1 ;  /* 0x3ff00000201e742b */ /* 0x001fd00000000824 */
[----:B------:R-:W-:-:S08]  /*2fa0*/  DFMA R30, R30, R30, R30 ;  /* 0x0000001e1e1e722b */ /* 0x000fd0000000001e */
[----:B------:R-:W-:-:S08]  /*2fb0*/  DFMA R30, R32, R30, R32 ;  /* 0x0000001e201e722b */ /* 0x000fd00000000020 */
[----:B------:R-:W-:-:S08]  /*2fc0*/  DFMA R34, R30, -R36, 1 ;  /* 0x3ff000001e22742b */ /* 0x000fd00000000824 */
[----:B------:R-:W-:-:S08]  /*2fd0*/  DFMA R34, R30, R34, R30 ;  /* 0x000000221e22722b */ /* 0x000fd0000000001e */
[----:B------:R-:W-:-:S08]  /*2fe0*/  DMUL R32, R34, R52 ;  /* 0x0000003422207228 */ /* 0x000fd00000000000 */
[----:B------:R-:W-:-:S08]  /*2ff0*/  DFMA R30, R32, -R36, R52 ;  /* 0x80000024201e722b */ /* 0x000fd00000000034 */
[----:B------:R-:W-:-:S10]  /*3000*/  DFMA R30, R34, R30, R32 ;  /* 0x0000001e221e722b */ /* 0x000fd40000000020 */
[----:B------:R-:W-:-:S05]  /*3010*/  FFMA R32, RZ, R37, R31 ;  /* 0x00000025ff207223 */ /* 0x000fca000000001f */
[----:B------:R-:W-:-:S13]  /*3020*/  FSETP.GT.AND P0, PT, |R32|, 1.469367938527859385e-39, PT ;  /* 0x001000002000780b */ /* 0x000fda0003f04200 */
[----:B------:R-:W-:Y:S05]  /*3030*/  @P0 BRA P1, `(.L_x_211) ;  /* 0x0000000000180947 */ /* 0x000fea0000800000 */
[----:B------:R-:W-:Y:S01]  /*3040*/  IMAD.MOV.U32 R34, RZ, RZ, R52 ;  /* 0x000000ffff227224 */ /* 0x000fe200078e0034 */
[----:B------:R-:W-:Y:S02]  /*3050*/  MOV R33, R37 ;  /* 0x0000002500217202 */ /* 0x000fe40000000f00 */
[----:B------:R-:W-:-:S07]  /*3060*/  MOV R52, 0x3080 ;  /* 0x0000308000347802 */ /* 0x000fce0000000f00 */
[----:B------:R-:W-:Y:S05]  /*3070*/  CALL.REL.NOINC `($__internal_12_$__cuda_sm20_div_rn_f64_full) ;  /* 0x0000001c00c87944 */ /* 0x000fea0003c00000 */
[----:B------:R-:W-:Y:S01]  /*3080*/  IMAD.MOV.U32 R30, RZ, RZ, R38 ;  /* 0x000000ffff1e7224 */ /* 0x000fe200078e0026 */
[----:B------:R-:W-:-:S07]  /*3090*/  MOV R31, R39 ;  /* 0x00000027001f7202 */ /* 0x000fce0000000f00 */
.L_x_211:
[----:B------:R-:W-:Y:S05]  /*30a0*/  BSYNC B1 ;  /* 0x0000000000017941 */ /* 0x000fea0003800000 */
.L_x_210:
[----:B------:R-:W0:Y:S02]  /*30b0*/  FRND.F64.CEIL R30, R30 ;  /* 0x0000001e001e7313 */ /* 0x000e240000309800 */
[----:B0-----:R0:W-:Y:S02]  /*30c0*/  STG.E.64 desc[UR60][R44.64], R30 ;  /* 0x0000001e2c007986 */ /* 0x0011e4000c101b3c */
.L_x_203:
[----:B------:R-:W-:Y:S05]  /*30d0*/  BSYNC B0 ;  /* 0x0000000000007941 */ /* 0x000fea0003800000 */
.L_x_202:
[----:B------:R-:W-:Y:S01]  /*30e0*/  ULDC UR34, c[0x0][0xc] ;  /* 0x0000030000227ab9 */ /* 0x000fe20000000800 */
[----:B------:R-:W1:Y:S02]  /*30f0*/  LDC R58, c[0x0][RZ] ;  /* 0x00000000ff3a7b82 */ /* 0x000e640000000800 */
[----:B-1----:R-:W-:-:S05]  /*3100*/  IMAD R58, R58, UR34, RZ ;  /* 0x000000223a3a7c24 */ /* 0x002fca000f8e02ff */
[----:B------:R-:W-:-:S04]  /*3110*/  IADD3 R33, P1, R58, R11, RZ ;  /* 0x0000000b3a217210 */ /* 0x000fc80007f3e0ff */
[----:B------:R-:W-:Y:S01]  /*3120*/  ISETP.GE.U32.AND P0, PT, R33, UR32, PT ;  /* 0x0000002021007c0c */ /* 0x000fe2000bf06070 */
[----:B0-----:R-:W-:-:S05]  /*3130*/  IMAD.X R30, RZ, RZ, R10, P1 ;  /* 0x000000ffff1e7224 */ /* 0x001fca00008e060a */
[----:B------:R-:W-:-:S13]  /*3140*/  ISETP.GE.AND.EX P0, PT, R30, UR33, PT, P0 ;  /* 0x000000211e007c0c */ /* 0x000fda000bf06300 */
[----:B------:R-:W-:Y:S05]  /*3150*/  @P0 BRA `(.L_x_212) ;  /* 0x0000001c00640947 */ /* 0x000fea0003800000 */
[----:B------:R-:W0:Y:S01]  /*3160*/  LDC R34, c[0x0][0x238] ;  /* 0x00008e00ff227b82 */ /* 0x000e220000000800 */
[----:B------:R-:W-:Y:S01]  /*3170*/  FMUL.FTZ R57, R57, 1 ;  /* 0x3f80000039397820 */ /* 0x000fe20000410000 */
[----:B------:R-:W-:-:S03]  /*3180*/  HFMA2.MMA R44, -RZ, RZ, 0, 0 ;  /* 0x00000000ff2c7435 */ /* 0x000fc600000001ff */
[----:B------:R1:W2:Y:S01]  /*3190*/  F2F.F64.F32 R30, R57 ;  /* 0x00000039001e7310 */ /* 0x0002a20000201800 */
[----:B0-----:R-:W-:-:S13]  /*31a0*/  ISETP.NE.AND P0, PT, R34, RZ, PT ;  /* 0x000000ff2200720c */ /* 0x001fda0003f05270 */
[----:B-12---:R-:W-:Y:S05]  /*31b0*/  @!P0 BRA `(.L_x_213) ;  /* 0x0000000c00dc8947 */ /* 0x006fea0003800000 */
[----:B------:R-:W-:Y:S01]  /*31c0*/  IMAD.MOV.U32 R32, RZ, RZ, RZ ;  /* 0x000000ffff207224 */ /* 0x000fe200078e00ff */
[----:B------:R-:W-:Y:S01]  /*31d0*/  ULDC.64 UR34, c[0x0][0x240] ;  /* 0x0000900000227ab9 */ /* 0x000fe20000000a00 */
[----:B------:R-:W-:Y:S02]  /*31e0*/  ISETP.NE.AND P0, PT, R34, 0x1, PT ;  /* 0x000000012200780c */ /* 0x000fe40003f05270 */
        /* <DEDUP_REMOVED lines=244> */
.L_x_213:
[----:B------:R-:W-:Y:S01]  /*4130*/  ISETP.GT.AND P3, PT, R31, 0xfffff, PT ;  /* 0x000fffff1f00780c */ /* 0x000fe20003f64270 */
[----:B------:R-:W-:Y:S01]  /*4140*/  IMAD.MOV.U32 R36, RZ, RZ, R30 ;  /* 0x000000ffff247224 */ /* 0x000fe200078e001e */
[----:B------:R-:W-:Y:S01]  /*4150*/  MOV R35, R31 ;  /* 0x0000001f00237202 */ /* 0x000fe20000000f00 */
[----:B------:R-:W-:Y:S01]  /*4160*/  ULDC.64 UR34, c[0x0][0x3d0] ;  /* 0x0000f40000227ab9 */ /* 0x000fe20000000a00 */
[----:B------:R-:W-:Y:S01]  /*4170*/  BSSY B0, `(.L_x_214) ;  /* 0x0000051000007945 */ /* 0x000fe20003800000 */
[----:B------:R-:W-:Y:S01]  /*4180*/  IADD3 R44, P4, R44, UR34, RZ ;  /* 0x000000222c2c7c10 */ /* 0x000fe2000ff9e0ff */
[----:B------:R-:W-:Y:S01]  /*4190*/  IMAD.MOV.U32 R34, RZ, RZ, -0x3ff ;  /* 0xfffffc01ff227424 */ /* 0x000fe200078e00ff */
[----:B------:R-:W-:-:S03]  /*41a0*/  FSETP.GEU.FTZ.AND P0, PT, R3, 1.7916666269302368164, PT ;  /* 0x3fe555550300780b */ /* 0x000fc60003f1e000 */
[----:B------:R-:W-:-:S03]  /*41b0*/  IMAD.X R45, RZ, RZ, UR35, P4 ;  /* 0x00000023ff2d7e24 */ /* 0x000fc6000a0e06ff */
[----:B------:R-:W-:Y:S01]  /*41c0*/  @!P3 DMUL R30, R30, 1.80143985094819840000e+16 ;  /* 0x435000001e1eb828 */ /* 0x000fe20000000000 */
[----:B------:R-:W-:-:S09]  /*41d0*/  @!P3 MOV R34, 0xfffffbcb ;  /* 0xfffffbcb0022b802 */ /* 0x000fd20000000f00 */
[----:B------:R-:W-:Y:S01]  /*41e0*/  @!P3 IMAD.MOV.U32 R35, RZ, RZ, R31 ;  /* 0x000000ffff23b224 */ /* 0x000fe200078e001f */
[----:B------:R-:W-:-:S04]  /*41f0*/  @!P3 MOV R36, R30 ;  /* 0x0000001e0024b202 */ /* 0x000fc80000000f00 */
[----:B------:R-:W-:-:S04]  /*4200*/  IADD3 R32, R35, -0x1, RZ ;  /* 0xffffffff23207810 */ /* 0x000fc80007ffe0ff */
[----:B------:R-:W-:-:S13]  /*4210*/  ISETP.GE.U32.AND P2, PT, R32, 0x7fefffff, PT ;  /* 0x7fefffff2000780c */ /* 0x000fda0003f46070 */
[----:B------:R-:W-:Y:S01]  /*4220*/  @P2 IMAD.MOV.U32 R32, RZ, RZ, 0x0 ;  /* 0x00000000ff202424 */ /* 0x000fe200078e00ff */
[----:B------:R-:W-:Y:S02]  /*4230*/  @P2 MOV R33, 0x7ff00000 ;  /* 0x7ff0000000212802 */ /* 0x000fe40000000f00 */
[----:B------:R-:W-:-:S04]  /*4240*/  @P2 FSETP.NEU.FTZ.AND P1, PT, R31, RZ, PT ;  /* 0x000000ff1f00220b */ /* 0x000fc80003f3d000 */
[----:B------:R-:W-:-:S10]  /*4250*/  @P2 DFMA R32, R30, R32, +INF ;  /* 0x7ff000001e20242b */ /* 0x000fd40000000020 */
[----:B------:R-:W-:Y:S02]  /*4260*/  @P2 FSEL R52, R32, RZ, P1 ;  /* 0x000000ff20342208 */ /* 0x000fe40000800000 */
[----:B------:R-:W-:Y:S02]  /*4270*/  @P2 FSEL R53, R33, -QNAN , P1 ;  /* 0xfff0000021352808 */ /* 0x000fe40000800000 */
[----:B------:R-:W-:Y:S01]  /*4280*/  FSETP.GT.FTZ.AND P1, PT, R3, -1.6999999284744262695, PT ;  /* 0xbfd999990300780b */ /* 0x000fe20003f34000 */
[----:B------:R-:W-:-:S12]  /*4290*/  @P2 BRA `(.L_x_215) ;  /* 0x0000000000f82947 */ /* 0x000fd80003800000 */
[----:B------:R-:W-:Y:S01]  /*42a0*/  LOP3.LUT R30, R35, 0x800fffff, RZ, 0xc0, !PT ;  /* 0x800fffff231e7812 */ /* 0x000fe200078ec0ff */
[----:B------:R-:W-:Y:S01]  /*42b0*/  UMOV UR34, 0x3ae80f1e ;  /* 0x3ae80f1e00227882 */ /* 0x000fe20000000000 */
[----:B------:R-:W-:Y:S01]  /*42c0*/  MOV R32, RZ ;  /* 0x000000ff00207202 */ /* 0x000fe20000000f00 */
[----:B------:R-:W-:Y:S01]  /*42d0*/  UMOV UR35, 0x3eb1380b ;  /* 0x3eb1380b00237882 */ /* 0x000fe20000000000 */
[----:B------:R-:W-:Y:S01]  /*42e0*/  LOP3.LUT R31, R30, 0x3ff00000, RZ, 0xfc, !PT ;  /* 0x3ff000001e1f7812 */ /* 0x000fe200078efcff */
[----:B------:R-:W-:-:S03]  /*42f0*/  IMAD.MOV.U32 R30, RZ, RZ, R36 ;  /* 0x000000ffff1e7224 */ /* 0x000fc600078e0024 */
[----:B------:R-:W-:-:S13]  /*4300*/  ISETP.GE.AND P2, PT, R31, 0x3ff6a09f, PT ;  /* 0x3ff6a09f1f00780c */ /* 0x000fda0003f46270 */
[----:B------:R-:W-:-:S05]  /*4310*/  @P2 IADD3 R33, R31, -0x100000, RZ ;  /* 0xfff000001f212810 */ /* 0x000fca0007ffe0ff */
[----:B------:R-:W-:-:S06]  /*4320*/  @P2 IMAD.MOV.U32 R31, RZ, RZ, R33 ;  /* 0x000000ffff1f2224 */ /* 0x000fcc00078e0021 */
        /* <DEDUP_REMOVED lines=19> */
[----:B------:R-:W-:-:S03]  /*4460*/  MOV R33, 0x43300000 ;  /* 0x4330000000217802 */ /* 0x000fc60000000f00 */
        /* <DEDUP_REMOVED lines=33> */
.L_x_215:
[----:B------:R-:W-:Y:S05]  /*4680*/  BSYNC B0 ;  /* 0x0000000000007941 */ /* 0x000fea0003800000 */
.L_x_214:
[----:B------:R-:W-:Y:S05]  /*4690*/  @P1 BRA !P0, `(.L_x_216) ;  /* 0x00000004004c1947 */ /* 0x000fea0004000000 */
[----:B------:R-:W0:Y:S02]  /*46a0*/  LDC.64 R30, c[0x0][0x3d8] ;  /* 0x0000f600ff1e7b82 */ /* 0x000e240000000a00 */
[----:B0-----:R-:W-:-:S10]  /*46b0*/  DADD R30, -R30, 1 ;  /* 0x3ff000001e1e7429 */ /* 0x001fd40000000100 */
[----:B------:R-:W-:Y:S01]  /*46c0*/  ISETP.GT.AND P1, PT, R31, 0xfffff, PT ;  /* 0x000fffff1f00780c */ /* 0x000fe20003f24270 */
[----:B------:R-:W-:Y:S01]  /*46d0*/  IMAD.MOV.U32 R33, RZ, RZ, R31 ;  /* 0x000000ffff217224 */ /* 0x000fe200078e001f */
[----:B------:R-:W-:-:S11]  /*46e0*/  MOV R40, R30 ;  /* 0x0000001e00287202 */ /* 0x000fd60000000f00 */
[----:B------:R-:W-:Y:S01]  /*46f0*/  @!P1 MOV R33, R23 ;  /* 0x0000001700219202 */ /* 0x000fe20000000f00 */
[----:B------:R-:W-:Y:S01]  /*4700*/  @!P1 IMAD.MOV.U32 R31, RZ, RZ, R23 ;  /* 0x000000ffff1f9224 */ /* 0x000fe200078e0017 */
[-C--:B------:R-:W-:Y:S02]  /*4710*/  @!P1 MOV R40, R22.reuse ;  /* 0x0000001600289202 */ /* 0x080fe40000000f00 */
[----:B------:R-:W-:Y:S01]  /*4720*/  @!P1 MOV R30, R22 ;  /* 0x00000016001e9202 */ /* 0x000fe20000000f00 */
[----:B------:R-:W-:-:S05]  /*4730*/  VIADD R32, R33, 0xffffffff ;  /* 0xffffffff21207836 */ /* 0x000fca0000000000 */
[----:B------:R-:W-:Y:S01]  /*4740*/  ISETP.GE.U32.AND P0, PT, R32, 0x7fefffff, PT ;  /* 0x7fefffff2000780c */ /* 0x000fe20003f06070 */
[----:B------:R-:W-:Y:S02]  /*4750*/  IMAD.MOV.U32 R32, RZ, RZ, -0x3ff ;  /* 0xfffffc01ff207424 */ /* 0x000fe400078e00ff */
[----:B------:R-:W-:-:S10]  /*4760*/  @!P1 IMAD.MOV.U32 R32, RZ, RZ, -0x435 ;  /* 0xfffffbcbff209424 */ /* 0x000fd400078e00ff */
        /* <DEDUP_REMOVED lines=8> */
.L_x_217:
[----:B------:R-:W-:Y:S01]  /*47f0*/  LOP3.LUT R30, R33, 0x800fffff, RZ, 0xc0, !PT ;  /* 0x800fffff211e7812 */ /* 0x000fe200078ec0ff */
[----:B------:R-:W-:Y:S01]  /*4800*/  UMOV UR34, 0x3ae80f1e ;  /* 0x3ae80f1e00227882 */ /* 0x000fe20000000000 */
[----:B------:R-:W-:Y:S02]  /*4810*/  UMOV UR35, 0x3eb1380b ;  /* 0x3eb1380b00237882 */ /* 0x000fe40000000000 */
[----:B------:R-:W-:Y:S02]  /*4820*/  LOP3.LUT R41, R30, 0x3ff00000, RZ, 0xfc, !PT ;  /* 0x3ff000001e297812 */ /* 0x000fe400078efcff */
[----:B------:R-:W-:Y:S02]  /*4830*/  MOV R30, RZ ;  /* 0x000000ff001e7202 */ /* 0x000fe40000000f00 */
        /* <DEDUP_REMOVED lines=57> */
.L_x_216:
[----:B------:R-:W-:Y:S01]  /*4bd0*/  IMAD.MOV.U32 R36, RZ, RZ, -0x314d23bc ;  /* 0xceb2dc44ff247424 */ /* 0x000fe200078e00ff */
[----:B------:R-:W-:Y:S01]  /*4be0*/  MOV R37, 0x3ed087ff ;  /* 0x3ed087ff00257802 */ /* 0x000fe20000000f00 */
        /* <DEDUP_REMOVED lines=24> */
.L_x_218:
[----:B------:R-:W0:Y:S01]  /*4d70*/  MUFU.RCP64H R33, R37 ;  /* 0x0000002500217308 */ /* 0x000e220000001800 */
[----:B------:R-:W-:Y:S01]  /*4d80*/  IMAD.MOV.U32 R32, RZ, RZ, 0x1 ;  /* 0x00000001ff207424 */ /* 0x000fe200078e00ff */
[----:B------:R-:W-:Y:S01]  /*4d90*/  FSETP.GEU.AND P1, PT, |R53|, 6.5827683646048100446e-37, PT ;  /* 0x036000003500780b */ /* 0x000fe20003f2e200 */
[----:B------:R-:W-:Y:S04]  /*4da0*/  BSSY B0, `(.L_x_219) ;  /* 0x0000012000007945 */ /* 0x000fe80003800000 */
        /* <DEDUP_REMOVED lines=11> */
[----:B------:R-:W-:Y:S01]  /*4e60*/  MOV R34, R52 ;  /* 0x0000003400227202 */ /* 0x000fe20000000f00 */
[----:B------:R-:W-:Y:S01]  /*4e70*/  IMAD.MOV.U32 R33, RZ, RZ, R37 ;  /* 0x000000ffff217224 */ /* 0x000fe200078e0025 */
[----:B------:R-:W-:-:S07]  /*4e80*/  MOV R52, 0x4ea0 ;  /* 0x00004ea000347802 */ /* 0x000fce0000000f00 */
[----:B------:R-:W-:Y:S05]  /*4e90*/  CALL.REL.NOINC `($__internal_12_$__cuda_sm20_div_rn_f64_full) ;  /* 0x0000000000407944 */ /* 0x000fea0003c00000 */
[----:B------:R-:W-:Y:S01]  /*4ea0*/  MOV R30, R38 ;  /* 0x00000026001e7202 */ /* 0x000fe20000000f00 */
[----:B------:R-:W-:-:S07]  /*4eb0*/  IMAD.MOV.U32 R31, RZ, RZ, R39 ;  /* 0x000000ffff1f7224 */ /* 0x000fce00078e0027 */
.L_x_220:
[----:B------:R-:W-:Y:S05]  /*4ec0*/  BSYNC B0 ;  /* 0x0000000000007941 */ /* 0x000fea0003800000 */
.L_x_219:
[----:B------:R-:W0:Y:S02]  /*4ed0*/  FRND.F64.CEIL R30, R30 ;  /* 0x0000001e001e7313 */ /* 0x000e240000309800 */
[----:B0-----:R0:W-:Y:S02]  /*4ee0*/  STG.E.64 desc[UR60][R44.64], R30 ;  /* 0x0000001e2c007986 */ /* 0x0011e4000c101b3c */
.L_x_212:
[----:B------:R-:W-:Y:S01]  /*4ef0*/  LEA R11, P0, R58, R11, 0x1 ;  /* 0x0000000b3a0b7211 */ /* 0x000fe200078008ff */
[----:B------:R-:W-:Y:S05]  /*4f00*/  WARPSYNC.ALL ;  /* 0x0000000000007948 */ /* 0x000fea0003800000 */
[----:B------:R-:W-:Y:S01]  /*4f10*/  IADD3.X R10, RZ, R10, RZ, P0, !PT ;  /* 0x0000000aff0a7210 */ /* 0x000fe200007fe4ff */
[----:B------:R-:W-:Y:S01]  /*4f20*/  BAR.SYNC.DEFER_BLOCKING 0x0 ;  /* 0x0000000000007b1d */ /* 0x000fe20000010000 */
[----:B------:R-:W-:Y:S01]  /*4f30*/  ISETP.GE.U32.AND P0, PT, R11, R6, PT ;  /* 0x000000060b00720c */ /* 0x000fe20003f06070 */
[----:B------:R-:W-:Y:S01]  /*4f40*/  IMAD.MOV.U32 R57, RZ, RZ, R18 ;  /* 0x000000ffff397224 */ /* 0x000fe200078e0012 */
[----:B0-----:R-:W-:Y:S01]  /*4f50*/  MOV R45, R2 ;  /* 0x00000002002d7202 */ /* 0x001fe20000000f00 */
[----:B------:R-:W-:Y:S01]  /*4f60*/  IMAD.MOV.U32 R44, RZ, RZ, R0 ;  /* 0x000000ffff2c7224 */ /* 0x000fe200078e0000 */
[----:B------:R-:W-:-:S13]  /*4f70*/  ISETP.GE.AND.EX P0, PT, R10, R5, PT, P0 ;  /* 0x000000050a00720c */ /* 0x000fda0003f06300 */
[----:B------:R-:W-:Y:S05]  /*4f80*/  @!P0 BRA `(.L_x_221) ;  /* 0xffffffbc00888947 */ /* 0x000fea000383ffff */
[----:B------:R-:W-:Y:S05]  /*4f90*/  EXIT ;  /* 0x000000000000794d */ /* 0x000fea0003800000 */
        .weak           $__internal_12_$__cuda_sm20_div_rn_f64_full
        .type           $__internal_12_$__cuda_sm20_div_rn_f64_full,@function
        .size           $__internal_12_$__cuda_sm20_div_rn_f64_full,($__internal_13_$__cuda_sm20_div_s64 - $__internal_12_$__cuda_sm20_div_rn_f64_full)
$__internal_12_$__cuda_sm20_div_rn_f64_full:
[C---:B------:R-:W-:Y:S01]  /*4fa0*/  FSETP.GEU.AND P0, PT, |R33|.reuse, 1.469367938527859385e-39, PT ;  /* 0x001000002100780b */ /* 0x040fe20003f0e200 */
[----:B------:R-:W-:Y:S01]  /*4fb0*/  BSSY B2, `(.L_x_222) ;  /* 0x0000058000027945 */ /* 0x000fe20003800000 */
[C---:B------:R-:W-:Y:S02]  /*4fc0*/  LOP3.LUT R30, R33.reuse, 0x800fffff, RZ, 0xc0, !PT ;  /* 0x800fffff211e7812 */ /* 0x040fe400078ec0ff */
[----:B------:R-:W-:Y:S02]  /*4fd0*/  MOV R32, R36 ;  /* 0x0000002400207202 */ /* 0x000fe40000000f00 */
[----:B------:R-:W-:Y:S01]  /*4fe0*/  LOP3.LUT R31, R30, 0x3ff00000, RZ, 0xfc, !PT ;  /* 0x3ff000001e1f7812 */ /* 0x000fe200078efcff */
[----:B------:R-:W-:Y:S01]  /*4ff0*/  IMAD.MOV.U32 R30, RZ, RZ, R36 ;  /* 0x000000ffff1e7224 */ /* 0x000fe200078e0024 */
[----:B------:R-:W-:Y:S01]  /*5000*/  MOV R35, R53 ;  /* 0x0000003500237202 */ /* 0x000fe20000000f00 */
[----:B------:R-:W-:Y:S01]  /*5010*/  IMAD.MOV.U32 R36, RZ, RZ, 0x1 ;  /* 0x00000001ff247424 */ /* 0x000fe200078e00ff */
[----:B------:R-:W-:-:S02]  /*5020*/  LOP3.LUT R55, R33, 0x7ff00000, RZ, 0xc0, !PT ;  /* 0x7ff0000021377812 */ /* 0x000fc400078ec0ff */
[C---:B------:R-:W-:Y:S01]  /*5030*/  FSETP.GEU.AND P2, PT, |R35|.reuse, 1.469367938527859385e-39, PT ;  /* 0x001000002300780b */ /* 0x040fe20003f4e200 */
[----:B------:R-:W-:Y:S01]  /*5040*/  @!P0 DMUL R30, R32, 8.98846567431157953865e+307 ;  /* 0x7fe00000201e8828 */ /* 0x000fe20000000000 */
[----:B------:R-:W-:Y:S02]  /*5050*/  LOP3.LUT R51, R35, 0x7ff00000, RZ, 0xc0, !PT ;  /* 0x7ff0000023337812 */ /* 0x000fe400078ec0ff */
[----:B------:R-:W-:Y:S02]  /*5060*/  MOV R53, 0x1ca00000 ;  /* 0x1ca0000000357802 */ /* 0x000fe40000000f00 */
[----:B------:R-:W-:Y:S01]  /*5070*/  ISETP.GE.U32.AND P1, PT, R51, R55, PT ;  /* 0x000000373300720c */ /* 0x000fe20003f26070 */
[----:B------:R-:W0:Y:S01]  /*5080*/  MUFU.RCP64H R37, R31 ;  /* 0x0000001f00257308 */ /* 0x000e220000001800 */
[----:B------:R-:W-:-:S03]  /*5090*/  IMAD.MOV.U32 R54, RZ, RZ, R51 ;  /* 0x000000ffff367224 */ /* 0x000fc600078e0033 */
[----:B------:R-:W-:Y:S02]  /*50a0*/  @!P0 LOP3.LUT R55, R31, 0x7ff00000, RZ, 0xc0, !PT ;  /* 0x7ff000001f378812 */ /* 0x000fe400078ec0ff */
[----:B------:R-:W-:Y:S02]  /*50b0*/  @!P2 LOP3.LUT R38, R33, 0x7ff00000, RZ, 0xc0, !PT ;  /* 0x7ff000002126a812 */ /* 0x000fe400078ec0ff */
[----:B------:R-:W-:Y:S01]  /*50c0*/  @!P2 MOV R42, RZ ;  /* 0x000000ff002aa202 */ /* 0x000fe20000000f00 */
[----:B------:R-:W-:Y:S01]  /*50d0*/  VIADD R56, R55, 0xffffffff ;  /* 0xffffffff37387836 */ /* 0x000fe20000000000 */
[----:B------:R-:W-:-:S04]  /*50e0*/  @!P2 ISETP.GE.U32.AND P3, PT, R51, R38, PT ;  /* 0x000000263300a20c */ /* 0x000fc80003f66070 */
[----:B------:R-:W-:Y:S01]  /*50f0*/  @!P2 SEL R39, R53, 0x63400000, !P3 ;  /* 0x634000003527a807 */ /* 0x000fe20005800000 */
[----:B0-----:R-:W-:-:S03]  /*5100*/  DFMA R40, R36, -R30, 1 ;  /* 0x3ff000002428742b */ /* 0x001fc6000000081e */
[----:B------:R-:W-:-:S04]  /*5110*/  @!P2 LOP3.LUT R39, R39, 0x80000000, R35, 0xf8, !PT ;  /* 0x800000002727a812 */ /* 0x000fc800078ef823 */
[----:B------:R-:W-:Y:S01]  /*5120*/  @!P2 LOP3.LUT R43, R39, 0x100000, RZ, 0xfc, !PT ;  /* 0x00100000272ba812 */ /* 0x000fe200078efcff */
[----:B------:R-:W-:-:S08]  /*5130*/  DFMA R40, R40, R40, R40 ;  /* 0x000000282828722b */ /* 0x000fd00000000028 */
[----:B------:R-:W-:Y:S01]  /*5140*/  DFMA R40, R36, R40, R36 ;  /* 0x000000282428722b */ /* 0x000fe20000000024 */
[----:B------:R-:W-:Y:S01]  /*5150*/  SEL R37, R53, 0x63400000, !P1 ;  /* 0x6340000035257807 */ /* 0x000fe20004800000 */
[----:B------:R-:W-:-:S03]  /*5160*/  IMAD.MOV.U32 R36, RZ, RZ, R34 ;  /* 0x000000ffff247224 */ /* 0x000fc600078e0022 */
[----:B------:R-:W-:-:S03]  /*5170*/  LOP3.LUT R37, R37, 0x800fffff, R35, 0xf8, !PT ;  /* 0x800fffff25257812 */ /* 0x000fc600078ef823 */
[----:B------:R-:W-:-:S03]  /*5180*/  DFMA R38, R40, -R30, 1 ;  /* 0x3ff000002826742b */ /* 0x000fc6000000081e */
[----:B------:R-:W-:-:S05]  /*5190*/  @!P2 DFMA R36, R36, 2, -R42 ;  /* 0x400000002424a82b */ /* 0x000fca000000082a */
[----:B------:R-:W-:-:S05]  /*51a0*/  DFMA R38, R40, R38, R40 ;  /* 0x000000262826722b */ /* 0x000fca0000000028 */
[----:B------:R-:W-:-:S03]  /*51b0*/  @!P2 LOP3.LUT R54, R37, 0x7ff00000, RZ, 0xc0, !PT ;  /* 0x7ff000002536a812 */ /* 0x000fc600078ec0ff */
[----:B------:R-:W-:Y:S01]  /*51c0*/  DMUL R40, R38, R36 ;  /* 0x0000002426287228 */ /* 0x000fe20000000000 */
[----:B------:R-:W-:-:S04]  /*51d0*/  IADD3 R42, R54, -0x1, RZ ;  /* 0xffffffff362a7810 */ /* 0x000fc80007ffe0ff */
[----:B------:R-:W-:-:S03]  /*51e0*/  ISETP.GT.U32.AND P0, PT, R42, 0x7feffffe, PT ;  /* 0x7feffffe2a00780c */ /* 0x000fc60003f04070 */
[----:B------:R-:W-:Y:S01]  /*51f0*/  DFMA R42, R40, -R30, R36 ;  /* 0x8000001e282a722b */ /* 0x000fe20000000024 */
[----:B------:R-:W-:-:S07]  /*5200*/  ISETP.GT.U32.OR P0, PT, R56, 0x7feffffe, P0 ;  /* 0x7feffffe3800780c */ /* 0x000fce0000704470 */
[----:B------:R-:W-:-:S06]  /*5210*/  DFMA R42, R38, R42, R40 ;  /* 0x0000002a262a722b */ /* 0x000fcc0000000028 */
[----:B------:R-:W-:Y:S05]  /*5220*/  @P0 BRA `(.L_x_223) ;  /* 0x00000000006c0947 */ /* 0x000fea0003800000 */
[----:B------:R-:W-:-:S04]  /*5230*/  LOP3.LUT R38, R33, 0x7ff00000, RZ, 0xc0, !PT ;  /* 0x7ff0000021267812 */ /* 0x000fc800078ec0ff */
[CC--:B------:R-:W-:Y:S02]  /*5240*/  VIADDMNMX R34, R51.reuse, -R38.reuse, 0xb9600000, !PT ;  /* 0xb960000033227446 */ /* 0x0c0fe40007800926 */
[----:B------:R-:W-:Y:S02]  /*5250*/  ISETP.GE.U32.AND P0, PT, R51, R38, PT ;  /* 0x000000263300720c */ /* 0x000fe40003f06070 */
[----:B------:R-:W-:Y:S02]  /*5260*/  VIMNMX R34, R34, 0x46a00000, PT ;  /* 0x46a0000022227848 */ /* 0x000fe40003fe0100 */
[----:B------:R-:W-:-:S04]  /*5270*/  SEL R53, R53, 0x63400000, !P0 ;  /* 0x6340000035357807 */ /* 0x000fc80004000000 */
[----:B------:R-:W-:Y:S02]  /*5280*/  IADD3 R40, -R53, R34, RZ ;  /* 0x0000002235287210 */ /* 0x000fe40007ffe1ff */
[----:B------:R-:W-:-:S03]  /*5290*/  MOV R34, RZ ;  /* 0x000000ff00227202 */ /* 0x000fc60000000f00 */
[----:B------:R-:W-:-:S06]  /*52a0*/  VIADD R35, R40, 0x7fe00000 ;  /* 0x7fe0000028237836 */ /* 0x000fcc0000000000 */
[----:B------:R-:W-:-:S10]  /*52b0*/  DMUL R38, R42, R34 ;  /* 0x000000222a267228 */ /* 0x000fd40000000000 */
[----:B------:R-:W-:-:S13]  /*52c0*/  FSETP.GTU.AND P0, PT, |R39|, 1.469367938527859385e-39, PT ;  /* 0x001000002700780b */ /* 0x000fda0003f0c200 */
[----:B------:R-:W-:Y:S05]  /*52d0*/  @P0 BRA `(.L_x_224) ;  /* 0x0000000000940947 */ /* 0x000fea0003800000 */
[----:B------:R-:W-:Y:S01]  /*52e0*/  DFMA R30, R42, -R30, R36 ;  /* 0x8000001e2a1e722b */ /* 0x000fe20000000024 */
[----:B------:R-:W-:-:S09]  /*52f0*/  IMAD.MOV.U32 R34, RZ, RZ, RZ ;  /* 0x000000ffff227224 */ /* 0x000fd200078e00ff */
[C---:B------:R-:W-:Y:S02]  /*5300*/  FSETP.NEU.AND P0, PT, R31.reuse, RZ, PT ;  /* 0x000000ff1f00720b */ /* 0x040fe40003f0d000 */
[----:B------:R-:W-:-:S04]  /*5310*/  LOP3.LUT R33, R31, 0x80000000, R33, 0x48, !PT ;  /* 0x800000001f217812 */ /* 0x000fc800078e4821 */
[----:B------:R-:W-:-:S07]  /*5320*/  LOP3.LUT R35, R33, R35, RZ, 0xfc, !PT ;  /* 0x0000002321237212 */ /* 0x000fce00078efcff */
[----:B------:R-:W-:Y:S05]  /*5330*/  @!P0 BRA `(.L_x_224) ;  /* 0x00000000007c8947 */ /* 0x000fea0003800000 */
[----:B------:R-:W-:Y:S01]  /*5340*/  IADD3 R31, -R40, RZ, RZ ;  /* 0x000000ff281f7210 */ /* 0x000fe20007ffe1ff */
[----:B------:R-:W-:Y:S01]  /*5350*/  IMAD.MOV.U32 R30, RZ, RZ, RZ ;  /* 0x000000ffff1e7224 */ /* 0x000fe200078e00ff */
[----:B------:R-:W-:-:S05]  /*5360*/  DMUL.RP R34, R42, R34 ;  /* 0x000000222a227228 */ /* 0x000fca0000008000 */
[----:B------:R-:W-:-:S05]  /*5370*/  DFMA R30, R38, -R30, R42 ;  /* 0x8000001e261e722b */ /* 0x000fca000000002a */
[----:B------:R-:W-:Y:S02]  /*5380*/  LOP3.LUT R33, R35, R33, RZ, 0x3c, !PT ;  /* 0x0000002123217212 */ /* 0x000fe400078e3cff */
[----:B------:R-:W-:-:S04]  /*5390*/  IADD3 R30, -R40, -0x43300000, RZ ;  /* 0xbcd00000281e7810 */ /* 0x000fc80007ffe1ff */
[----:B------:R-:W-:-:S04]  /*53a0*/  FSETP.NEU.AND P0, PT, |R31|, R30, PT ;  /* 0x0000001e1f00720b */ /* 0x000fc80003f0d200 */
[----:B------:R-:W-:Y:S02]  /*53b0*/  FSEL R38, R34, R38, !P0 ;  /* 0x0000002622267208 */ /* 0x000fe40004000000 */
[----:B------:R-:W-:Y:S01]  /*53c0*/  FSEL R39, R33, R39, !P0 ;  /* 0x0000002721277208 */ /* 0x000fe20004000000 */
[----:B------:R-:W-:Y:S06]  /*53d0*/  BRA `(.L_x_224) ;  /* 0x0000000000547947 */ /* 0x000fec0003800000 */
.L_x_223:
[----:B------:R-:W-:-:S14]  /*53e0*/  DSETP.NAN.AND P0, PT, R34, R34, PT ;  /* 0x000000222200722a */ /* 0x000fdc0003f08000 */
[----:B------:R-:W-:Y:S05]  /*53f0*/  @P0 BRA `(.L_x_225) ;  /* 0x0000000000440947 */ /* 0x000fea0003800000 */
[----:B------:R-:W-:-:S14]  /*5400*/  DSETP.NAN.AND P0, PT, R32, R32, PT ;  /* 0x000000202000722a */ /* 0x000fdc0003f08000 */
[----:B------:R-:W-:Y:S05]  /*5410*/  @P0 BRA `(.L_x_226) ;  /* 0x0000000000300947 */ /* 0x000fea0003800000 */
[----:B------:R-:W-:Y:S01]  /*5420*/  ISETP.NE.AND P0, PT, R54, R55, PT ;  /* 0x000000373600720c */ /* 0x000fe20003f05270 */
[----:B------:R-:W-:Y:S01]  /*5430*/  IMAD.MOV.U32 R39, RZ, RZ, -0x80000 ;  /* 0xfff80000ff277424 */ /* 0x000fe200078e00ff */
[----:B------:R-:W-:-:S11]  /*5440*/  MOV R38, 0x0 ;  /* 0x0000000000267802 */ /* 0x000fd60000000f00 */
[----:B------:R-:W-:Y:S05]  /*5450*/  @!P0 BRA `(.L_x_224) ;  /* 0x0000000000348947 */ /* 0x000fea0003800000 */
[----:B------:R-:W-:Y:S02]  /*5460*/  ISETP.NE.AND P0, PT, R54, 0x7ff00000, PT ;  /* 0x7ff000003600780c */ /* 0x000fe40003f05270 */
[----:B------:R-:W-:Y:S02]  /*5470*/  LOP3.LUT R39, R35, 0x80000000, R33, 0x48, !PT ;  /* 0x8000000023277812 */ /* 0x000fe400078e4821 */
[----:B------:R-:W-:-:S13]  /*5480*/  ISETP.EQ.OR P0, PT, R55, RZ, !P0 ;  /* 0x000000ff3700720c */ /* 0x000fda0004702670 */
[----:B------:R-:W-:Y:S02]  /*5490*/  @P0 LOP3.LUT R30, R39, 0x7ff00000, RZ, 0xfc, !PT ;  /* 0x7ff00000271e0812 */ /* 0x000fe400078efcff */
[----:B------:R-:W-:Y:S01]  /*54a0*/  @!P0 MOV R38, RZ ;  /* 0x000000ff00268202 */ /* 0x000fe20000000f00 */
[----:B------:R-:W-:Y:S01]  /*54b0*/  @P0 IMAD.MOV.U32 R38, RZ, RZ, RZ ;  /* 0x000000ffff260224 */ /* 0x000fe200078e00ff */
[----:B------:R-:W-:Y:S01]  /*54c0*/  @P0 MOV R39, R30 ;  /* 0x0000001e00270202 */ /* 0x000fe20000000f00 */
[----:B------:R-:W-:Y:S06]  /*54d0*/  BRA `(.L_x_224) ;  /* 0x0000000000147947 */ /* 0x000fec0003800000 */
.L_x_226:
[----:B------:R-:W-:Y:S01]  /*54e0*/  LOP3.LUT R39, R33, 0x80000, RZ, 0xfc, !PT ;  /* 0x0008000021277812 */ /* 0x000fe200078efcff */
[----:B------:R-:W-:Y:S01]  /*54f0*/  IMAD.MOV.U32 R38, RZ, RZ, R32 ;  /* 0x000000ffff267224 */ /* 0x000fe200078e0020 */
[----:B------:R-:W-:Y:S06]  /*5500*/  BRA `(.L_x_224) ;  /* 0x0000000000087947 */ /* 0x000fec0003800000 */
.L_x_225:
[----:B------:R-:W-:Y:S02]  /*5510*/  LOP3.LUT R39, R35, 0x80000, RZ, 0xfc, !PT ;  /* 0x0008000023277812 */ /* 0x000fe400078efcff */
[----:B------:R-:W-:-:S07]  /*5520*/  MOV R38, R34 ;  /* 0x0000002200267202 */ /* 0x000fce0000000f00 */
.L_x_224:
[----:B------:R-:W-:Y:S05]  /*5530*/  BSYNC B2 ;  /* 0x0000000000027941 */ /* 0x000fea0003800000 */
.L_x_222:
[----:B------:R-:W-:-:S04]  /*5540*/  IMAD.MOV.U32 R53, RZ, RZ, 0x0 ;  /* 0x00000000ff357424 */ /* 0x000fc800078e00ff */
[----:B------:R-:W-:Y:S05]  /*5550*/  RET.REL.NODEC R52 `(_ZN2at6native63_GLOBAL__N__7310b794_30_DistributionGeometricKernel_cu_fa6e70a443distribution_elementwise_grid_stride_kernelIdLi2EZNS0_9templates4cuda21uniform_and_transformIddPNS_17CUDAGeneratorImplEZZZNS4_16geometric_kernelIS7_EEvRNS_18TensorIteratorBaseEdT_ENKUlvE_clEvENKUlvE4_clEvEUldE_EEvSA_T1_T2_EUlP24curandStatePhilox4_32_10E0_ZNS1_27distribution_nullary_kernelIdd6float4S7_SJ_SE_EEvSA_SG_RKT3_T4_EUlidE0_EEvlNS_15PhiloxCudaStateESF_SG_) ;  /* 0xffffffa834a87950 */ /* 0x000fea0003c3ffff */
        .weak           $__internal_13_$__cuda_sm20_div_s64
        .type           $__internal_13_$__cuda_sm20_div_s64,@function
        .size           $__internal_13_$__cuda_sm20_div_s64,(.L_x_672 - $__internal_13_$__cuda_sm20_div_s64)
$__internal_13_$__cuda_sm20_div_s64:
[----:B------:R-:W-:-:S10]  /*5560*/  HFMA2.MMA R3, -RZ, RZ, 0, 0 ;  /* 0x00000000ff037435 */ /* 0x000fd400000001ff */
        /* <DEDUP_REMOVED lines=8> */
[----:B------:R-:W-:-:S04]  /*55f0*/  IMAD.HI.U32 R20, R18, R23, RZ ;  /* 0x0000001712147227 */ /* 0x000fc800078e00ff */
[----:B------:R-:W-:Y:S02]  /*5600*/  IMAD.MOV.U32 R21, RZ, RZ, R18 ;  /* 0x000000ffff157224 */ /* 0x000fe400078e0012 */
[-C--:B------:R-:W-:Y:S02]  /*5610*/  IMAD R27, R19, R25.reuse, RZ ;  /* 0x00000019131b7224 */ /* 0x080fe400078e02ff */
[----:B------:R-:W-:-:S04]  /*5620*/  IMAD.WIDE.U32 R20, P0, R18, R25, R20 ;  /* 0x0000001912147225 */ /* 0x000fc80007800014 */
[----:B------:R-:W-:-:S04]  /*5630*/  IMAD.HI.U32 R3, R19, R25, RZ ;  /* 0x0000001913037227 */ /* 0x000fc800078e00ff */
[----:B------:R-:W-:Y:S01]  /*5640*/  IMAD.HI.U32 R20, P1, R19, R23, R20 ;  /* 0x0000001713147227 */ /* 0x000fe20007820014 */
[----:B------:R-:W-:Y:S02]  /*5650*/  IADD3.X R3, R3, R19, RZ, P0, !PT ;  /* 0x0000001303037210 */ /* 0x000fe400007fe4ff */
[----:B------:R-:W-:Y:S02]  /*5660*/  IADD3 R23, P4, RZ, -UR4, RZ ;  /* 0x80000004ff177c10 */ /* 0x000fe4000ff9e0ff */
[----:B------:R-:W-:Y:S02]  /*5670*/  IADD3 R21, P2, R27, R20, RZ ;  /* 0x000000141b157210 */ /* 0x000fe40007f5e0ff */
[----:B------:R-:W-:Y:S02]  /*5680*/  IADD3.X R22, RZ, ~UR5, RZ, P4, !PT ;  /* 0x80000005ff167c10 */ /* 0x000fe4000a7fe4ff */
[----:B------:R-:W-:Y:S01]  /*5690*/  IADD3.X R3, RZ, RZ, R3, P2, P1 ;  /* 0x000000ffff037210 */ /* 0x000fe200017e2403 */
[----:B------:R-:W-:Y:S01]  /*56a0*/  IMAD.WIDE.U32 R18, R21, R2, RZ ;  /* 0x0000000215127225 */ /* 0x000fe200078e00ff */
[----:B------:R-:W-:-:S02]  /*56b0*/  ISETP.LE.AND P1, PT, RZ, UR5, PT ;  /* 0x00000005ff007c0c */ /* 0x000fc4000bf23270 */
[----:B------:R-:W-:Y:S01]  /*56c0*/  IADD3 R5, P0, RZ, -R18, RZ ;  /* 0x80000012ff057210 */ /* 0x000fe20007f1e0ff */
[----:B------:R-:W-:Y:S01]  /*56d0*/  IMAD R18, R2, R3, R19 ;  /* 0x0000000302127224 */ /* 0x000fe200078e0213 */
[----:B------:R-:W-:Y:S02]  /*56e0*/  SEL R23, R23, UR4, !P1 ;  /* 0x0000000417177c07 */ /* 0x000fe4000c800000 */
[----:B------:R-:W-:Y:S01]  /*56f0*/  SEL R22, R22, UR5, !P1 ;  /* 0x0000000516167c07 */ /* 0x000fe2000c800000 */
[----:B------:R-:W-:Y:S01]  /*5700*/  IMAD.HI.U32 R20, R21, R5, RZ ;  /* 0x0000000515147227 */ /* 0x000fe200078e00ff */
[----:B------:R-:W-:-:S03]  /*5710*/  MOV R19, RZ ;  /* 0x000000ff00137202 */ /* 0x000fc60000000f00 */
[----:B------:R-:W-:-:S04]  /*5720*/  IMAD.X R18, RZ, RZ, ~R18, P0 ;  /* 0x000000ffff127224 */ /* 0x000fc800000e0e12 */
[----:B------:R-:W-:-:S04]  /*5730*/  IMAD.WIDE.U32 R20, P0, R21, R18, R20 ;  /* 0x0000001215147225 */ /* 0x000fc80007800014 */
[----:B------:R-:W-:-:S04]  /*5740*/  IMAD.HI.U32 R5, P2, R3, R5, R20 ;  /* 0x0000000503057227 */ /* 0x000fc80007840014 */
[CC--:B------:R-:W-:Y:S02]  /*5750*/  IMAD R20, R3.reuse, R18.reuse, RZ ;  /* 0x0000001203147224 */ /* 0x0c0fe400078e02ff */
[----:B------:R-:W-:-:S03]  /*5760*/  IMAD.HI.U32 R18, R3, R18, RZ ;  /* 0x0000001203127227 */ /* 0x000fc600078e00ff */
[----:B------:R-:W-:Y:S01]  /*5770*/  IADD3 R5, P3, R20, R5, RZ ;  /* 0x0000000514057210 */ /* 0x000fe20007f7e0ff */
[----:B------:R-:W-:-:S04]  /*5780*/  IMAD.X R3, R18, 0x1, R3, P0 ;  /* 0x0000000112037824 */ /* 0x000fc800000e0603 */
[----:B------:R-:W-:Y:S01]  /*5790*/  IMAD.HI.U32 R18, R5, R23, RZ ;  /* 0x0000001705127227 */ /* 0x000fe200078e00ff */
[----:B------:R-:W-:-:S03]  /*57a0*/  IADD3.X R3, RZ, RZ, R3, P3, P2 ;  /* 0x000000ffff037210 */ /* 0x000fc60001fe4403 */
[----:B------:R-:W-:-:S04]  /*57b0*/  IMAD.WIDE.U32 R18, R5, R22, R18 ;  /* 0x0000001605127225 */ /* 0x000fc800078e0012 */
[C---:B------:R-:W-:Y:S02]  /*57c0*/  IMAD R20, R3.reuse, R22, RZ ;  /* 0x0000001603147224 */ /* 0x040fe400078e02ff */
[----:B------:R-:W-:-:S04]  /*57d0*/  IMAD.HI.U32 R5, P0, R3, R23, R18 ;  /* 0x0000001703057227 */ /* 0x000fc80007800012 */
[----:B------:R-:W-:Y:S01]  /*57e0*/  IMAD.HI.U32 R3, R3, R22, RZ ;  /* 0x0000001603037227 */ /* 0x000fe200078e00ff */
[----:B------:R-:W-:-:S03]  /*57f0*/  IADD3 R5, P2, R20, R5, RZ ;  /* 0x0000000514057210 */ /* 0x000fc60007f5e0ff */
[----:B------:R-:W-:Y:S01]  /*5800*/  IMAD.X R3, RZ, RZ, R3, P0 ;  /* 0x000000ffff037224 */ /* 0x000fe200000e0603 */
[C---:B------:R-:W-:Y:S01]  /*5810*/  IADD3 R20, P3, R5.reuse, 0x1, RZ ;  /* 0x0000000105147810 */ /* 0x040fe20007f7e0ff */
[----:B------:R-:W-:-:S03]  /*5820*/  IMAD.WIDE.U32 R18, R5, R2, RZ ;  /* 0x0000000205127225 */ /* 0x000fc600078e00ff */
[----:B------:R-:W-:Y:S02]  /*5830*/  IADD3.X R3, RZ, R3, RZ, P2, !PT ;  /* 0x00000003ff037210 */ /* 0x000fe400017fe4ff */
[----:B------:R-:W-:Y:S02]  /*5840*/  IADD3 R23, P0, -R18, R23, RZ ;  /* 0x0000001712177210 */ /* 0x000fe40007f1e1ff */
[-C--:B------:R-:W-:Y:S01]  /*5850*/  IADD3.X R18, RZ, R3.reuse, RZ, P3, !PT ;  /* 0x00000003ff127210 */ /* 0x080fe20001ffe4ff */
[----:B------:R-:W-:-:S04]  /*5860*/  IMAD R19, R2, R3, R19 ;  /* 0x0000000302137224 */ /* 0x000fc800078e0213 */
[----:B------:R-:W-:Y:S01]  /*5870*/  IMAD.X R22, R22, 0x1, ~R19, P0 ;  /* 0x0000000116167824 */ /* 0x000fe200000e0e13 */
[----:B------:R-:W-:Y:S02]  /*5880*/  ISETP.GE.U32.AND P0, PT, R23, R2, PT ;  /* 0x000000021700720c */ /* 0x000fe40003f06070 */
[-C--:B------:R-:W-:Y:S02]  /*5890*/  IADD3 R19, P2, -R2, R23.reuse, RZ ;  /* 0x0000001702137210 */ /* 0x080fe40007f5e1ff */
[C---:B------:R-:W-:Y:S02]  /*58a0*/  ISETP.GE.U32.AND.EX P0, PT, R22.reuse, RZ, PT, P0 ;  /* 0x000000ff1600720c */ /* 0x040fe40003f06100 */
[----:B------:R-:W-:Y:S02]  /*58b0*/  IADD3.X R21, R22, -0x1, RZ, P2, !PT ;  /* 0xffffffff16157810 */ /* 0x000fe400017fe4ff */
[----:B------:R-:W-:Y:S02]  /*58c0*/  SEL R19, R19, R23, P0 ;  /* 0x0000001713137207 */ /* 0x000fe40000000000 */
[----:B------:R-:W-:-:S02]  /*58d0*/  SEL R20, R20, R5, P0 ;  /* 0x0000000514147207 */ /* 0x000fc40000000000 */
[----:B------:R-:W-:Y:S02]  /*58e0*/  SEL R21, R21, R22, P0 ;  /* 0x0000001615157207 */ /* 0x000fe40000000000 */
[----:B------:R-:W-:Y:S02]  /*58f0*/  ISETP.GE.U32.AND P2, PT, R19, R2, PT ;  /* 0x000000021300720c */ /* 0x000fe40003f46070 */
[----:B------:R-:W-:Y:S02]  /*5900*/  SEL R3, R18, R3, P0 ;  /* 0x0000000312037207 */ /* 0x000fe40000000000 */
[----:B------:R-:W-:Y:S02]  /*5910*/  IADD3 R5, P3, R20, 0x1, RZ ;  /* 0x0000000114057810 */ /* 0x000fe40007f7e0ff */
[----:B------:R-:W-:-:S03]  /*5920*/  ISETP.GE.U32.AND.EX P0, PT, R21, RZ, PT, P2 ;  /* 0x000000ff1500720c */ /* 0x000fc60003f06120 */
[----:B------:R-:W-:Y:S01]  /*5930*/  IMAD.X R18, RZ, RZ, R3, P3 ;  /* 0x000000ffff127224 */ /* 0x000fe200018e0603 */
[----:B------:R-:W-:-:S04]  /*5940*/  SEL R5, R5, R20, P0 ;  /* 0x0000001405057207 */ /* 0x000fc80000000000 */
[----:B------:R-:W-:Y:S02]  /*5950*/  SEL R18, R18, R3, P0 ;  /* 0x0000000312127207 */ /* 0x000fe40000000000 */
[-C--:B------:R-:W-:Y:S02]  /*5960*/  IADD3 R20, P2, RZ, -R5.reuse, RZ ;  /* 0x80000005ff147210 */ /* 0x080fe40007f5e0ff */
[----:B------:R-:W-:Y:S01]  /*5970*/  ISETP.NE.U32.AND P0, PT, R2, RZ, PT ;  /* 0x000000ff0200720c */ /* 0x000fe20003f05070 */
[----:B------:R-:W-:Y:S01]  /*5980*/  IMAD.MOV.U32 R2, RZ, RZ, R6 ;  /* 0x000000ffff027224 */ /* 0x000fe200078e0006 */
[-C--:B------:R-:W-:Y:S02]  /*5990*/  IADD3.X R3, RZ, ~R18.reuse, RZ, P2, !PT ;  /* 0x80000012ff037210 */ /* 0x080fe400017fe4ff */
[----:B------:R-:W-:Y:S02]  /*59a0*/  ISETP.NE.AND.EX P0, PT, RZ, RZ, PT, P0 ;  /* 0x000000ffff00720c */ /* 0x000fe40003f05300 */
[----:B------:R-:W-:Y:S01]  /*59b0*/  SEL R18, R3, R18, !P1 ;  /* 0x0000001203127207 */ /* 0x000fe20004800000 */
[----:B------:R-:W-:Y:S01]  /*59c0*/  HFMA2.MMA R3, -RZ, RZ, 0, 0 ;  /* 0x00000000ff037435 */ /* 0x000fe200000001ff */
[----:B------:R-:W-:-:S02]  /*59d0*/  SEL R5, R20, R5, !P1 ;  /* 0x0000000514057207 */ /* 0x000fc40004800000 */
[----:B------:R-:W-:Y:S02]  /*59e0*/  SEL R18, R18, 0xffffffff, P0 ;  /* 0xffffffff12127807 */ /* 0x000fe40000000000 */
[----:B------:R-:W-:Y:S01]  /*59f0*/  SEL R5, R5, 0xffffffff, P0 ;  /* 0xffffffff05057807 */ /* 0x000fe20000000000 */
[----:B------:R-:W-:Y:S06]  /*5a00*/  RET.REL.NODEC R2 `(_ZN2at6native63_GLOBAL__N__7310b794_30_DistributionGeometricKernel_cu_fa6e70a443distribution_elementwise_grid_stride_kernelIdLi2EZNS0_9templates4cuda21uniform_and_transformIddPNS_17CUDAGeneratorImplEZZZNS4_16geometric_kernelIS7_EEvRNS_18TensorIteratorBaseEdT_ENKUlvE_clEvENKUlvE4_clEvEUldE_EEvSA_T1_T2_EUlP24curandStatePhilox4_32_10E0_ZNS1_27distribution_nullary_kernelIdd6float4S7_SJ_SE_EEvSA_SG_RKT3_T4_EUlidE0_EEvlNS_15PhiloxCudaStateESF_SG_) ;  /* 0xffffffa4027c7950 */ /* 0x000fec0003c3ffff */
.L_x_227:
        /* <DEDUP_REMOVED lines=15> */
.L_x_672:


//--------------------- .text._ZN2at6native63_GLOBAL__N__7310b794_30_DistributionGeometricKernel_cu_fa6e70a443distribution_elementwise_grid_stride_kernelIdLi2EZNS0_9templates4cuda21uniform_and_transformIddPNS_17CUDAGeneratorImplEZZZNS4_16geometric_kernelIS7_EEvRNS_18TensorIteratorBaseEdT_ENKUlvE_clEvENKUlvE4_clEvEUldE_EEvSA_T1_T2_EUlP24curandStatePhilox4_32_10E0_ZNS1_27distribution_nullary_kernelIdd6float4S7_SJ_SE_EEvSA_SG_RKT3_T4_EUlidE_EEvlNS_15PhiloxCudaStateESF_SG_ --------------------------
	.section	.text._ZN2at6native63_GLOBAL__N__7310b794_30_DistributionGeometricKernel_cu_fa6e70a443distribution_elementwise_grid_stride_kernelIdLi2EZNS0_9templates4cuda21uniform_and_transformIddPNS_17CUDAGeneratorImplEZZZNS4_16geometric_kernelIS7_EEvRNS_18TensorIteratorBaseEdT_ENKUlvE_clEvENKUlvE4_clEvEUldE_EEvSA_T1_T2_EUlP24curandStatePhilox4_32_10E0_ZNS1_27distribution_nullary_kernelIdd6float4S7_SJ_SE_EEvSA_SG_RKT3_T4_EUlidE_EEvlNS_15PhiloxCudaStateESF_SG_,"ax",@progbits
	.align	128
.text._ZN2at6native63_GLOBAL__N__7310b794_30_DistributionGeometricKernel_cu_fa6e70a443distribution_elementwise_grid_stride_kernelIdLi2EZNS0_9templates4cuda21uniform_and_transformIddPNS_17CUDAGeneratorImplEZZZNS4_16geometric_kernelIS7_EEvRNS_18TensorIteratorBaseEdT_ENKUlvE_clEvENKUlvE4_clEvEUldE_EEvSA_T1_T2_EUlP24curandStatePhilox4_32_10E0_ZNS1_27distribution_nullary_kernelIdd6float4S7_SJ_SE_EEvSA_SG_RKT3_T4_EUlidE_EEvlNS_15PhiloxCudaStateESF_SG_:
        .type           _ZN2at6native63_GLOBAL__N__7310b794_30_DistributionGeometricKernel_cu_fa6e70a443distribution_elementwise_grid_stride_kernelIdLi2EZNS0_9templates4cuda21uniform_and_transformIddPNS_17CUDAGeneratorImplEZZZNS4_16geometric_kernelIS7_EEvRNS_18TensorIteratorBaseEdT_ENKUlvE_clEvENKUlvE4_clEvEUldE_EEvSA_T1_T2_EUlP24curandStatePhilox4_32_10E0_ZNS1_27distribution_nullary_kernelIdd6float4S7_SJ_SE_EEvSA_SG_RKT3_T4_EUlidE_EEvlNS_15PhiloxCudaStateESF_SG_,@function
        .size           _ZN2at6native63_GLOBAL__N__7310b794_30_DistributionGeometricKernel_cu_fa6e70a443distribution_elementwise_grid_stride_kernelIdLi2EZNS0_9templates4cuda21uniform_and_transformIddPNS_17CUDAGeneratorImplEZZZNS4_16geometric_kernelIS7_EEvRNS_18TensorIteratorBaseEdT_ENKUlvE_clEvENKUlvE4_clEvEUldE_EEvSA_T1_T2_EUlP24curandStatePhilox4_32_10E0_ZNS1_27distribution_nullary_kernelIdd6float4S7_SJ_SE_EEvSA_SG_RKT3_T4_EUlidE_EEvlNS_15PhiloxCudaStateESF_SG_,(.L_x_675 - _ZN2at6native63_GLOBAL__N__7310b794_30_DistributionGeometricKernel_cu_fa6e70a443distribution_elementwise_grid_stride_kernelIdLi2EZNS0_9templates4cuda21uniform_and_transformIddPNS_17CUDAGeneratorImplEZZZNS4_16geometric_kernelIS7_EEvRNS_18TensorIteratorBaseEdT_ENKUlvE_clEvENKUlvE4_clEvEUldE_EEvSA_T1_T2_EUlP24curandStatePhilox4_32_10E0_ZNS1_27distribution_nullary_kernelIdd6float4S7_SJ_SE_EEvSA_SG_RKT3_T4_EUlidE_EEvlNS_15PhiloxCudaStateESF_SG_)
        .other          _ZN2at6native63_GLOBAL__N__7310b794_30_DistributionGeometricKernel_cu_fa6e70a443distribution_elementwise_grid_stride_kernelIdLi2EZNS0_9templates4cuda21uniform_and_transformIddPNS_17CUDAGeneratorImplEZZZNS4_16geometric_kernelIS7_EEvRNS_18TensorIteratorBaseEdT_ENKUlvE_clEvENKUlvE4_clEvEUldE_EEvSA_T1_T2_EUlP24curandStatePhilox4_32_10E0_ZNS1_27distribution_nullary_kernelIdd6float4S7_SJ_SE_EEvSA_SG_RKT3_T4_EUlidE_EEvlNS_15PhiloxCudaStateESF_SG_,@"STO_CUDA_ENTRY STV_DEFAULT"
_ZN2at6native63_GLOBAL__N__7310b794_30_DistributionGeometricKernel_cu_fa6e70a443distribution_elementwise_grid_stride_kernelIdLi2EZNS0_9templates4cuda21uniform_and_transformIddPNS_17CUDAGeneratorImplEZZZNS4_16geometric_kernelIS7_EEvRNS_18TensorIteratorBaseEdT_ENKUlvE_clEvENKUlvE4_clEvEUldE_EEvSA_T1_T2_EUlP24curandStatePhilox4_32_10E0_ZNS1_27distribution_nullary_kernelIdd6float4S7_SJ_SE_EEvSA_SG_RKT3_T4_EUlidE_EEvlNS_15PhiloxCudaStateESF_SG_:
[----:B------:R-:W-:Y:S08]  /*0000*/  LDC R1, c[0x0][0x28] ;  /* 0x00000a00ff017b82 */ /* 0x000ff00000000800 */
[----:B------:R-:W0:Y:S01]  /*0010*/  LDC R4, c[0x0][0x220] ;  /* 0x00008800ff047b82 */ /* 0x000e220000000800 */
[----:B------:R-:W-:Y:S01]  /*0020*/  ULDC.U8 UR4, c[0x0][0x22c] ;  /* 0x00008b0000047ab9 */ /* 0x000fe20000000000 */
[----:B------:R-:W-:Y:S01]  /*0030*/  ULDC.64 UR6, c[0x0][0x208] ;  /* 0x0000820000067ab9 */ /* 0x000fe20000000a00 */
[----:B------:R-:W-:-:S05]  /*0040*/  ISETP.NE.AND P0, PT, RZ, UR4, PT ;  /* 0x00000004ff007c0c */ /* 0x000fca000bf05270 */
[----:B------:R-:W0:Y:S01]  /*0050*/  LDC R5, c[0x0][0x224] ;  /* 0x00008900ff057b82 */ /* 0x000e220000000800 */
[----:B------:R-:W-:Y:S02]  /*0060*/  ULDC.64 UR4, c[0x0][0x218] ;  /* 0x0000860000047ab9 */ /* 0x000fe40000000a00 */
[----:B------:R-:W-:Y:S02]  /*0070*/  IMAD.U32 R16, RZ, RZ, UR4 ;  /* 0x00000004ff107e24 */ /* 0x000fe4000f8e00ff */
[----:B------:R-:W-:Y:S01]  /*0080*/  IMAD.U32 R17, RZ, RZ, UR5 ;  /* 0x00000005ff117e24 */ /* 0x000fe2000f8e00ff */
[----:B------:R-:W1:Y:S02]  /*0090*/  S2R R8, SR_TID.X ;  /* 0x0000000000087919 */ /* 0x000e640000002100 */
[----:B------:R-:W2:Y:S03]  /*00a0*/  @P0 LDC R3, c[0x0][0x228] ;  /* 0x00008a00ff030b82 */ /* 0x000ea60000000800 */
[----:B------:R-:W3:Y:S04]  /*00b0*/  @P0 LDG.E.64 R16, desc[UR6][R16.64] ;  /* 0x0000000610100981 */ /* 0x000ee8000c1e1b00 */
[----:B0-----:R-:W2:Y:S01]  /*00c0*/  @P0 LDG.E.64 R6, desc[UR6][R4.64] ;  /* 0x0000000604060981 */ /* 0x001ea2000c1e1b00 */
[----:B------:R-:W1:Y:S08]  /*00d0*/  S2UR UR4, SR_CTAID.X ;  /* 0x00000000000479c3 */ /* 0x000e700000002500 */
[----:B------:R-:W1:Y:S01]  /*00e0*/  LDC R2, c[0x0][RZ] ;  /* 0x00000000ff027b82 */ /* 0x000e620000000800 */
[----:B------:R-:W-:-:S02]  /*00f0*/  IMAD.MOV.U32 R9, RZ, RZ, RZ ;  /* 0x000000ffff097224 */ /* 0x000fc400078e00ff */
[----:B-1----:R-:W-:Y:S01]  /*0100*/  IMAD.WIDE.U32 R8, R2, UR4, R8 ;  /* 0x0000000402087c25 */ /* 0x002fe2000f8e0008 */
[----:B------:R-:W-:-:S03]  /*0110*/  ULDC.64 UR4, c[0x0][0x210] ;  /* 0x0000840000047ab9 */ /* 0x000fc60000000a00 */
[----:B------:R-:W-:Y:S01]  /*0120*/  IMAD.WIDE.U32 R10, R8, -0x326172a9, RZ ;  /* 0xcd9e8d57080a7825 */ /* 0x000fe200078e00ff */
[----:B------:R-:W-:-:S04]  /*0130*/  UIADD3 UR4, UP0, UR4, -0x1, URZ ;  /* 0xffffffff04047890 */ /* 0x000fc8000ff1e03f */
[----:B------:R-:W-:Y:S01]  /*0140*/  UIADD3.X UR5, UR5, -0x1, URZ, UP0, !UPT ;  /* 0xffffffff05057890 */ /* 0x000fe200087fe43f */
[----:B--2---:R-:W-:-:S05]  /*0150*/  @P0 IADD3 R4, P1, R6, R3, RZ ;  /* 0x0000000306040210 */ /* 0x004fca0007f3e0ff */
[----:B------:R-:W-:-:S05]  /*0160*/  @P0 IMAD.X R5, RZ, RZ, R7, P1 ;  /* 0x000000ffff050224 */ /* 0x000fca00008e0607 */
[--C-:B------:R-:W-:Y:S02]  /*0170*/  SHF.R.U64 R52, R4, 0x2, R5.reuse ;  /* 0x0000000204347819 */ /* 0x100fe40000001205 */
[----:B------:R-:W-:-:S03]  /*0180*/  SHF.R.U32.HI R53, RZ, 0x2, R5 ;  /* 0x00000002ff357819 */ /* 0x000fc60000011605 */
[----:B------:R-:W-:Y:S01]  /*0190*/  IMAD.WIDE.U32 R6, R52, -0x2daee0ad, RZ ;  /* 0xd2511f5334067825 */ /* 0x000fe200078e00ff */
[----:B---3--:R-:W-:-:S04]  /*01a0*/  LOP3.LUT R12, R11, R53, R16, 0x96, !PT ;  /* 0x000000350b0c7212 */ /* 0x008fc800078e9610 */
[C---:B------:R-:W-:Y:S01]  /*01b0*/  LOP3.LUT R14, R17.reuse, R7, R9, 0x96, !PT ;  /* 0x00000007110e7212 */ /* 0x040fe200078e9609 */
[----:B------:R-:W-:Y:S01]  /*01c0*/  IMAD.WIDE.U32 R12, R12, -0x2daee0ad, RZ ;  /* 0xd2511f530c0c7825 */ /* 0x000fe200078e00ff */
[----:B------:R-:W-:-:S03]  /*01d0*/  IADD3 R51, R17, -0x4498517b, RZ ;  /* 0xbb67ae8511337810 */ /* 0x000fc60007ffe0ff */
[----:B------:R-:W-:-:S04]  /*01e0*/  IMAD.WIDE.U32 R14, R14, -0x326172a9, RZ ;  /* 0xcd9e8d570e0e7825 */ /* 0x000fc800078e00ff */
[----:B------:R-:W-:Y:S01]  /*01f0*/  VIADD R3, R16, 0x9e3779b9 ;  /* 0x9e3779b910037836 */ /* 0x000fe20000000000 */
[----:B------:R-:W-:-:S04]  /*0200*/  LOP3.LUT R11, R13, R6, R51, 0x96, !PT ;  /* 0x000000060d0b7212 */ /* 0x000fc800078e9633 */
[----:B------:R-:W-:Y:S01]  /*0210*/  LOP3.LUT R3, R15, R3, R10, 0x96, !PT ;  /* 0x000000030f037212 */ /* 0x000fe200078e960a */
[----:B------:R-:W-:-:S04]  /*0220*/  IMAD.WIDE.U32 R10, R11, -0x326172a9, RZ ;  /* 0xcd9e8d570b0a7825 */ /* 0x000fc800078e00ff */
[----:B------:R-:W-:Y:S02]  /*0230*/  VIADD R5, R16, 0x3c6ef372 ;  /* 0x3c6ef37210057836 */ /* 0x000fe40000000000 */
        /* <DEDUP_REMOVED lines=35> */
[----:B------:R-:W-:Y:S02]  /*0470*/  ISETP.NE.U32.AND P0, PT, RZ, UR5, PT ;  /* 0x00000005ff007c0c */ /* 0x000fe4000bf05070 */
[----:B------:R-:W-:Y:S01]  /*0480*/  IADD3 R14, R17, -0x24c28bd8, RZ ;  /* 0xdb3d7428110e7810 */ /* 0x000fe20007ffe0ff */
[----:B------:R-:W-:Y:S02]  /*0490*/  VIADD R13, R16, 0xf1bbcdc8 ;  /* 0xf1bbcdc8100d7836 */ /* 0x000fe40000000000 */
[----:B------:R-:W-:-:S03]  /*04a0*/  IMAD.WIDE.U32 R18, R3, -0x2daee0ad, RZ ;  /* 0xd2511f5303127825 */ /* 0x000fc600078e00ff */
[----:B------:R-:W-:Y:S02]  /*04b0*/  LOP3.LUT R13, R7, R12, R13, 0x96, !PT ;  /* 0x0000000c070d7212 */ /* 0x000fe400078e960d */
[----:B------:R-:W-:Y:S01]  /*04c0*/  LOP3.LUT R28, R19, R28, R14, 0x96, !PT ;  /* 0x0000001c131c7212 */ /* 0x000fe200078e960e */
[----:B------:R-:W-:Y:S02]  /*04d0*/  VIADD R10, R17, 0x96a522ad ;  /* 0x96a522ad110a7836 */ /* 0x000fe40000000000 */
[----:B------:R-:W-:-:S04]  /*04e0*/  IMAD.HI.U32 R3, R13, -0x2daee0ad, RZ ;  /* 0xd2511f530d037827 */ /* 0x000fc800078e00ff */
[----:B------:R-:W-:-:S04]  /*04f0*/  IMAD.HI.U32 R5, R28, -0x326172a9, RZ ;  /* 0xcd9e8d571c057827 */ /* 0x000fc800078e00ff */
[----:B------:R-:W-:Y:S01]  /*0500*/  VIADD R29, R16, 0x8ff34781 ;  /* 0x8ff34781101d7836 */ /* 0x000fe20000000000 */
[----:B------:R-:W-:Y:S01]  /*0510*/  LOP3.LUT R0, R3, R18, R10, 0x96, !PT ;  /* 0x0000001203007212 */ /* 0x000fe200078e960a */
[----:B------:R-:W-:Y:S02]  /*0520*/  IMAD.MOV.U32 R12, RZ, RZ, R8 ;  /* 0x000000ffff0c7224 */ /* 0x000fe400078e0008 */
[----:B------:R-:W-:Y:S01]  /*0530*/  IMAD.MOV.U32 R11, RZ, RZ, R9 ;  /* 0x000000ffff0b7224 */ /* 0x000fe200078e0009 */
[----:B------:R-:W-:Y:S01]  /*0540*/  LOP3.LUT R29, R5, R6, R29, 0x96, !PT ;  /* 0x00000006051d7212 */ /* 0x000fe200078e961d */
[----:B------:R-:W-:Y:S06]  /*0550*/  @!P0 BRA `(.L_x_228) ;  /* 0x0000000000188947 */ /* 0x000fec0003800000 */
[----:B------:R-:W-:Y:S01]  /*0560*/  ULDC UR8, c[0x0][0xc] ;  /* 0x0000030000087ab9 */ /* 0x000fe20000000800 */
[----:B------:R-:W-:Y:S01]  /*0570*/  MOV R18, 0x5b0 ;  /* 0x000005b000127802 */ /* 0x000fe20000000f00 */
[----:B------:R-:W-:-:S05]  /*0580*/  IMAD R6, R2, UR8, RZ ;  /* 0x0000000802067c24 */ /* 0x000fca000f8e02ff */
[----:B------:R-:W-:-:S07]  /*0590*/  SHF.L.U32 R6, R6, 0x1, RZ ;  /* 0x0000000106067819 */ /* 0x000fce00000006ff */
[----:B------:R-:W-:Y:S05]  /*05a0*/  CALL.REL.NOINC `($__internal_15_$__cuda_sm20_div_s64) ;  /* 0x0000002c00447944 */ /* 0x000fea0003c00000 */
[----:B------:R-:W-:Y:S05]  /*05b0*/  BRA `(.L_x_229) ;  /* 0x0000000000587947 */ /* 0x000fea0003800000 */
.L_x_228:
[----:B------:R-:W0:Y:S02]  /*05c0*/  LDC R3, c[0x0][0xc] ;  /* 0x00000300ff037b82 */ /* 0x000e240000000800 */
[----:B0-----:R-:W-:-:S04]  /*05d0*/  IMAD R3, R2, R3, RZ ;  /* 0x0000000302037224 */ /* 0x001fc800078e02ff */
[----:B------:R-:W-:-:S04]  /*05e0*/  IMAD.SHL.U32 R3, R3, 0x2, RZ ;  /* 0x0000000203037824 */ /* 0x000fc800078e00ff */
[----:B------:R-:W0:Y:S01]  /*05f0*/  I2F.U32.RP R5, R3 ;  /* 0x0000000300057306 */ /* 0x000e220000209000 */
[----:B------:R-:W-:Y:S01]  /*0600*/  IMAD.MOV R19, RZ, RZ, -R3 ;  /* 0x000000ffff137224 */ /* 0x000fe200078e0a03 */
[----:B------:R-:W-:-:S06]  /*0610*/  ISETP.NE.U32.AND P2, PT, R3, RZ, PT ;  /* 0x000000ff0300720c */ /* 0x000fcc0003f45070 */
[----:B0-----:R-:W0:Y:S02]  /*0620*/  MUFU.RCP R5, R5 ;  /* 0x0000000500057308 */ /* 0x001e240000001000 */
[----:B0-----:R-:W-:-:S06]  /*0630*/  VIADD R6, R5, 0xffffffe ;  /* 0x0ffffffe05067836 */ /* 0x001fcc0000000000 */
[----:B------:R0:W1:Y:S02]  /*0640*/  F2I.FTZ.U32.TRUNC.NTZ R7, R6 ;  /* 0x0000000600077305 */ /* 0x000064000021f000 */
[----:B0-----:R-:W-:Y:S02]  /*0650*/  IMAD.MOV.U32 R6, RZ, RZ, RZ ;  /* 0x000000ffff067224 */ /* 0x001fe400078e00ff */
[----:B-1----:R-:W-:-:S04]  /*0660*/  IMAD R19, R19, R7, RZ ;  /* 0x0000000713137224 */ /* 0x002fc800078e02ff */
[----:B------:R-:W-:-:S06]  /*0670*/  IMAD.HI.U32 R7, R7, R19, R6 ;  /* 0x0000001307077227 */ /* 0x000fcc00078e0006 */
[----:B------:R-:W-:-:S04]  /*0680*/  IMAD.HI.U32 R6, R7, UR4, RZ ;  /* 0x0000000407067c27 */ /* 0x000fc8000f8e00ff */
[----:B------:R-:W-:Y:S01]  /*0690*/  IMAD.MOV.U32 R7, RZ, RZ, RZ ;  /* 0x000000ffff077224 */ /* 0x000fe200078e00ff */
[----:B------:R-:W-:-:S05]  /*06a0*/  IADD3 R18, -R6, RZ, RZ ;  /* 0x000000ff06127210 */ /* 0x000fca0007ffe1ff */
[----:B------:R-:W-:-:S05]  /*06b0*/  IMAD R18, R3, R18, UR4 ;  /* 0x0000000403127e24 */ /* 0x000fca000f8e0212 */
[----:B------:R-:W-:-:S13]  /*06c0*/  ISETP.GE.U32.AND P0, PT, R18, R3, PT ;  /* 0x000000031200720c */ /* 0x000fda0003f06070 */
[----:B------:R-:W-:Y:S02]  /*06d0*/  @P0 IMAD.IADD R18, R18, 0x1, -R3 ;  /* 0x0000000112120824 */ /* 0x000fe400078e0a03 */
[----:B------:R-:W-:-:S03]  /*06e0*/  @P0 VIADD R6, R6, 0x1 ;  /* 0x0000000106060836 */ /* 0x000fc60000000000 */
[----:B------:R-:W-:-:S13]  /*06f0*/  ISETP.GE.U32.AND P1, PT, R18, R3, PT ;  /* 0x000000031200720c */ /* 0x000fda0003f26070 */
[----:B------:R-:W-:Y:S01]  /*0700*/  @P1 VIADD R6, R6, 0x1 ;  /* 0x0000000106061836 */ /* 0x000fe20000000000 */
[----:B------:R-:W-:-:S07]  /*0710*/  @!P2 LOP3.LUT R6, RZ, R3, RZ, 0x33, !PT ;  /* 0x00000003ff06a212 */ /* 0x000fce00078e33ff */
.L_x_229:
[----:B------:R-:W-:Y:S01]  /*0720*/  ULDC UR4, c[0x0][0xc] ;  /* 0x0000030000047ab9 */ /* 0x000fe20000000800 */
[----:B------:R-:W-:Y:S01]  /*0730*/  IADD3 R19, P0, R6, 0x1, RZ ;  /* 0x0000000106137810 */ /* 0x000fe20007f1e0ff */
[----:B------:R-:W-:-:S03]  /*0740*/  IMAD.WIDE.U32 R2, R2, UR4, RZ ;  /* 0x0000000402027c25 */ /* 0x000fc6000f8e00ff */
[----:B------:R-:W-:Y:S01]  /*0750*/  IADD3.X R7, RZ, R7, RZ, P0, !PT ;  /* 0x00000007ff077210 */ /* 0x000fe200007fe4ff */
[-C--:B------:R-:W-:Y:S02]  /*0760*/  IMAD R3, R3, R19.reuse, RZ ;  /* 0x0000001303037224 */ /* 0x080fe400078e02ff */
[----:B------:R-:W-:-:S04]  /*0770*/  IMAD.WIDE.U32 R18, R2, R19, RZ ;  /* 0x0000001302127225 */ /* 0x000fc800078e00ff */
[----:B------:R-:W-:Y:S02]  /*0780*/  IMAD R3, R2, R7, R3 ;  /* 0x0000000702037224 */ /* 0x000fe400078e0203 */
[----:B------:R-:W-:Y:S02]  /*0790*/  IMAD.SHL.U32 R7, R18, 0x2, RZ ;  /* 0x0000000212077824 */ /* 0x000fe400078e00ff */
[----:B------:R-:W-:-:S03]  /*07a0*/  IMAD.IADD R3, R19, 0x1, R3 ;  /* 0x0000000113037824 */ /* 0x000fc600078e0203 */
        /* <DEDUP_REMOVED lines=29> */
[----:B------:R-:W-:Y:S05]  /*0980*/  CALL.REL.NOINC `($__internal_14_$__cuda_sm20_div_rn_f64_full) ;  /* 0x0000002000dc7944 */ /* 0x000fea0003c00000 */
[----:B------:R-:W-:Y:S02]  /*0990*/  IMAD.MOV.U32 R18, RZ, RZ, R36 ;  /* 0x000000ffff127224 */ /* 0x000fe400078e0024 */
[----:B------:R-:W-:-:S07]  /*09a0*/  IMAD.MOV.U32 R19, RZ, RZ, R37 ;  /* 0x000000ffff137224 */ /* 0x000fce00078e0025 */
.L_x_230:
[----:B------:R-:W0:Y:S01]  /*09b0*/  LDC.64 R20, c[0x0][0x248] ;  /* 0x00009200ff147b82 */ /* 0x000e220000000a00 */
[----:B------:R-:W-:Y:S01]  /*09c0*/  ULDC.64 UR4, c[0x0][0x248] ;  /* 0x0000920000047ab9 */ /* 0x000fe20000000a00 */
[----:B------:R-:W-:Y:S01]  /*09d0*/  ULDC UR12, c[0x0][0x240] ;  /* 0x00009000000c7ab9 */ /* 0x000fe20000000800 */
[----:B------:R-:W-:Y:S01]  /*09e0*/  ULDC.64 UR8, c[0x0][0x210] ;  /* 0x0000840000087ab9 */ /* 0x000fe20000000a00 */
[----:B------:R-:W-:Y:S01]  /*09f0*/  ULDC.64 UR10, c[0x0][0x238] ;  /* 0x00008e00000a7ab9 */ /* 0x000fe20000000a00 */
[----:B0-----:R-:W-:Y:S02]  /*0a00*/  DMUL R18, R18, R20 ;  /* 0x0000001412127228 */ /* 0x001fe40000000000 */
[----:B------:R-:W-:Y:S02]  /*0a10*/  DADD R22, -R20, 1 ;  /* 0x3ff0000014167429 */ /* 0x000fe40000000100 */
[----:B------:R-:W-:-:S04]  /*0a20*/  DADD R2, -RZ, -R20 ;  /* 0x00000000ff027229 */ /* 0x000fc80000000914 */
[----:B------:R-:W-:Y:S02]  /*0a30*/  DADD R20, -R18, -R20 ;  /* 0x0000000012147229 */ /* 0x000fe40000000914 */
[----:B------:R-:W-:-:S04]  /*0a40*/  DMUL R22, R22, 1.80143985094819840000e+16 ;  /* 0x4350000016167828 */ /* 0x000fc80000000000 */
[----:B------:R-:W-:Y:S02]  /*0a50*/  MOV R5, R3 ;  /* 0x0000000300057202 */ /* 0x000fe40000000f00 */
[----:B------:R-:W-:-:S11]  /*0a60*/  DMUL R24, R20, R20 ;  /* 0x0000001414187228 */ /* 0x000fd60000000000 */
.L_x_252:
[----:B------:R-:W-:Y:S01]  /*0a70*/  VIADD R52, R52, 0x1 ;  /* 0x0000000134347836 */ /* 0x000fe20000000000 */
[----:B------:R-:W-:Y:S03]  /*0a80*/  BSSY B0, `(.L_x_231) ;  /* 0x000000c000007945 */ /* 0x000fe60003800000 */
[C---:B------:R-:W-:Y:S01]  /*0a90*/  IMAD.HI.U32 R3, R52.reuse, -0x2daee0ad, RZ ;  /* 0xd2511f5334037827 */ /* 0x040fe200078e00ff */
[----:B------:R-:W-:-:S13]  /*0aa0*/  ISETP.NE.AND P0, PT, R52, RZ, PT ;  /* 0x000000ff3400720c */ /* 0x000fda0003f05270 */
[----:B------:R-:W-:Y:S05]  /*0ab0*/  @P0 BRA `(.L_x_232) ;  /* 0x0000000000200947 */ /* 0x000fea0003800000 */
[----:B------:R-:W-:-:S05]  /*0ac0*/  VIADD R53, R53, 0x1 ;  /* 0x0000000135357836 */ /* 0x000fca0000000000 */
[----:B------:R-:W-:-:S13]  /*0ad0*/  ISETP.NE.AND P0, PT, R53, RZ, PT ;  /* 0x000000ff3500720c */ /* 0x000fda0003f05270 */
[----:B------:R-:W-:Y:S02]  /*0ae0*/  @!P0 VIADD R8, R8, 0x1 ;  /* 0x0000000108088836 */ /* 0x000fe40000000000 */
[----:B------:R-:W-:Y:S02]  /*0af0*/  @!P0 VIADD R2, R9, 0x1 ;  /* 0x0000000109028836 */ /* 0x000fe40000000000 */
[----:B------:R-:W-:Y:S01]  /*0b00*/  @!P0 IMAD.MOV.U32 R53, RZ, RZ, RZ ;  /* 0x000000ffff358224 */ /* 0x000fe200078e00ff */
[----:B------:R-:W-:-:S13]  /*0b10*/  ISETP.NE.AND P1, PT, R8, RZ, !P0 ;  /* 0x000000ff0800720c */ /* 0x000fda0004725270 */
[----:B------:R-:W-:-:S05]  /*0b20*/  @P1 IADD3 R2, R9, RZ, RZ ;  /* 0x000000ff09021210 */ /* 0x000fca0007ffe0ff */
[----:B------:R-:W-:-:S07]  /*0b30*/  @!P0 IMAD.MOV.U32 R9, RZ, RZ, R2 ;  /* 0x000000ffff098224 */ /* 0x000fce00078e0002 */
.L_x_232:
[----:B------:R-:W-:Y:S05]  /*0b40*/  BSYNC B0 ;  /* 0x0000000000007941 */ /* 0x000fea0003800000 */
.L_x_231:
        /* <DEDUP_REMOVED lines=12> */
[C---:B------:R-:W-:Y:S01]  /*0c10*/  VIADD R33, R16.reuse, 0x3c6ef372 ;  /* 0x3c6ef37210217836 */ /* 0x040fe20000000000 */
        /* <DEDUP_REMOVED lines=23> */
[----:B------:R-:W-:-:S04]  /*0d90*/  IMAD.WIDE.U32 R26, R27, -0x326172a9, RZ ;  /* 0xcd9e8d571b1a7825 */ /* 0x000fc800078e00ff */
[----:B------:R-:W-:Y:S02]  /*0da0*/  VIADD R3, R16, 0x5384540f ;  /* 0x5384540f10037836 */ /* 0x000fe40000000000 */
[----:B------:R-:W-:-:S03]  /*0db0*/  IMAD.WIDE.U32 R32, R32, -0x2daee0ad, RZ ;  /* 0xd2511f5320207825 */ /* 0x000fc600078e00ff */
[----:B------:R-:W-:Y:S02]  /*0dc0*/  LOP3.LUT R2, R27, R2, R3, 0x96, !PT ;  /* 0x000000021b027212 */ /* 0x000fe400078e9603 */
[----:B------:R-:W-:Y:S02]  /*0dd0*/  LOP3.LUT R30, R33, R30, R15, 0x96, !PT ;  /* 0x0000001e211e7212 */ /* 0x000fe400078e960f */
[----:B------:R-:W-:Y:S01]  /*0de0*/  IADD3 R33, R16, -0xe443238, RZ ;  /* 0xf1bbcdc810217810 */ /* 0x000fe20007ffe0ff */
[----:B------:R-:W-:-:S04]  /*0df0*/  IMAD.WIDE.U32 R2, R2, -0x2daee0ad, RZ ;  /* 0xd2511f5302027825 */ /* 0x000fc800078e00ff */
[----:B------:R-:W-:Y:S01]  /*0e00*/  IMAD.WIDE.U32 R30, R30, -0x326172a9, RZ ;  /* 0xcd9e8d571e1e7825 */ /* 0x000fe200078e00ff */
[----:B------:R-:W-:-:S03]  /*0e10*/  LOP3.LUT R27, R3, R32, R14, 0x96, !PT ;  /* 0x00000020031b7212 */ /* 0x000fc600078e960e */
[----:B------:R-:W-:Y:S01]  /*0e20*/  IMAD R32, R13, -0x2daee0ad, RZ ;  /* 0xd2511f530d207824 */ /* 0x000fe200078e02ff */
[----:B------:R-:W-:Y:S01]  /*0e30*/  LOP3.LUT R13, R31, R26, R33, 0x96, !PT ;  /* 0x0000001a1f0d7212 */ /* 0x000fe200078e9621 */
[----:B------:R-:W-:Y:S02]  /*0e40*/  VIADD R3, R16, 0x8ff34781 ;  /* 0x8ff3478110037836 */ /* 0x000fe40000000000 */
[----:B------:R-:W-:-:S04]  /*0e50*/  IMAD.WIDE.U32 R26, R27, -0x326172a9, RZ ;  /* 0xcd9e8d571b1a7825 */ /* 0x000fc800078e00ff */
[----:B------:R-:W-:Y:S01]  /*0e60*/  IMAD.HI.U32 R31, R13, -0x2daee0ad, RZ ;  /* 0xd2511f530d1f7827 */ /* 0x000fe200078e00ff */
[----:B------:R-:W-:-:S03]  /*0e70*/  LOP3.LUT R3, R27, R30, R3, 0x96, !PT ;  /* 0x0000001e1b037212 */ /* 0x000fc600078e9603 */
[----:B------:R-:W-:Y:S01]  /*0e80*/  IMAD.MOV.U32 R30, RZ, RZ, R28 ;  /* 0x000000ffff1e7224 */ /* 0x000fe200078e001c */
[----:B------:R-:W-:Y:S01]  /*0e90*/  LOP3.LUT R2, R31, R2, R10, 0x96, !PT ;  /* 0x000000021f027212 */ /* 0x000fe200078e960a */
        /* <DEDUP_REMOVED lines=10> */
.L_x_234:
[----:B------:R-:W-:Y:S02]  /*0f40*/  IMAD.MOV.U32 R30, RZ, RZ, R0 ;  /* 0x000000ffff1e7224 */ /* 0x000fe400078e0000 */
[----:B------:R-:W-:-:S07]  /*0f50*/  IMAD.MOV.U32 R0, RZ, RZ, R32 ;  /* 0x000000ffff007224 */ /* 0x000fce00078e0020 */
.L_x_233:
[----:B------:R-:W0:Y:S01]  /*0f60*/  LDC.64 R28, c[0x0][0x248] ;  /* 0x00009200ff1c7b82 */ /* 0x000e220000000a00 */
[----:B------:R-:W-:Y:S01]  /*0f70*/  ISETP.GE.U32.AND P0, PT, R12, UR8, PT ;  /* 0x000000080c007c0c */ /* 0x000fe2000bf06070 */
[----:B------:R-:W-:Y:S01]  /*0f80*/  IMAD.MOV.U32 R31, RZ, RZ, 0x2f800000 ;  /* 0x2f800000ff1f7424 */ /* 0x000fe200078e00ff */
[----:B------:R-:W-:Y:S01]  /*0f90*/  I2FP.F32.U32 R0, R0 ;  /* 0x0000000000007245 */ /* 0x000fe20000201000 */
[----:B------:R-:W-:Y:S01]  /*0fa0*/  BSSY B0, `(.L_x_235) ;  /* 0x00000e2000007945 */ /* 0x000fe20003800000 */
[----:B------:R-:W-:-:S03]  /*0fb0*/  ISETP.GE.AND.EX P0, PT, R11, UR9, PT, P0 ;  /* 0x000000090b007c0c */ /* 0x000fc6000bf06300 */
[----:B------:R-:W-:-:S10]  /*0fc0*/  FFMA.FTZ R0, R0, R31, 1.1641532182693481445e-10 ;  /* 0x2f00000000007423 */ /* 0x000fd4000001001f */
[----:B------:R-:W-:Y:S05]  /*0fd0*/  @P0 BRA `(.L_x_236) ;  /* 0x0000000c00780947 */ /* 0x000fea0003800000 */
[----:B------:R-:W-:Y:S01]  /*0fe0*/  I2FP.F32.U32 R30, R30 ;  /* 0x0000001e001e7245 */ /* 0x000fe20000201000 */
[----:B------:R-:W-:Y:S01]  /*0ff0*/  BSSY B1, `(.L_x_237) ;  /* 0x0000056000017945 */ /* 0x000fe20003800000 */
[C---:B------:R-:W-:Y:S02]  /*1000*/  FSETP.GEU.FTZ.AND P0, PT, R5.reuse, 1.7916666269302368164, PT ;  /* 0x3fe555550500780b */ /* 0x040fe40003f1e000 */
[----:B------:R-:W-:Y:S01]  /*1010*/  FSETP.GT.FTZ.AND P1, PT, R5, -1.6999999284744262695, PT ;  /* 0xbfd999990500780b */ /* 0x000fe20003f34000 */
[----:B------:R-:W-:-:S04]  /*1020*/  FFMA.FTZ R30, R30, R31, 1.1641532182693481445e-10 ;  /* 0x2f0000001e1e7423 */ /* 0x000fc8000001001f */
[----:B------:R-:W-:-:S06]  /*1030*/  FMUL.FTZ R34, R30, 1 ;  /* 0x3f8000001e227820 */ /* 0x000fcc0000410000 */
[----:B------:R-:W1:Y:S02]  /*1040*/  F2F.F64.F32 R34, R34 ;  /* 0x0000002200227310 */ /* 0x000e640000201800 */
[----:B-1----:R-:W-:Y:S01]  /*1050*/  ISETP.GT.AND P2, PT, R35, 0xfffff, PT ;  /* 0x000fffff2300780c */ /* 0x002fe20003f44270 */
[----:B------:R-:W-:Y:S01]  /*1060*/  IMAD.MOV.U32 R31, RZ, RZ, R35 ;  /* 0x000000ffff1f7224 */ /* 0x000fe200078e0023 */
[----:B------:R-:W-:Y:S01]  /*1070*/  MOV R30, R34 ;  /* 0x00000022001e7202 */ /* 0x000fe20000000f00 */
[----:B------:R-:W-:Y:S02]  /*1080*/  IMAD.MOV.U32 R36, RZ, RZ, R34 ;  /* 0x000000ffff247224 */ /* 0x000fe400078e0022 */
[----:B------:R-:W-:-:S08]  /*1090*/  IMAD.MOV.U32 R34, RZ, RZ, -0x3ff ;  /* 0xfffffc01ff227424 */ /* 0x000fd000078e00ff */
[----:B------:R-:W-:Y:S01]  /*10a0*/  @!P2 DMUL R30, R30, 1.80143985094819840000e+16 ;  /* 0x435000001e1ea828 */ /* 0x000fe20000000000 */
[----:B------:R-:W-:-:S09]  /*10b0*/  @!P2 IMAD.MOV.U32 R34, RZ, RZ, -0x435 ;  /* 0xfffffbcbff22a424 */ /* 0x000fd200078e00ff */
[----:B------:R-:W-:Y:S02]  /*10c0*/  @!P2 IMAD.MOV.U32 R35, RZ, RZ, R31 ;  /* 0x000000ffff23a224 */ /* 0x000fe400078e001f */
[----:B------:R-:W-:Y:S02]  /*10d0*/  @!P2 IMAD.MOV.U32 R36, RZ, RZ, R30 ;  /* 0x000000ffff24a224 */ /* 0x000fe400078e001e */
[----:B------:R-:W-:-:S05]  /*10e0*/  VIADD R32, R35, 0xffffffff ;  /* 0xffffffff23207836 */ /* 0x000fca0000000000 */
[----:B------:R-:W-:-:S13]  /*10f0*/  ISETP.GE.U32.AND P3, PT, R32, 0x7fefffff, PT ;  /* 0x7fefffff2000780c */ /* 0x000fda0003f66070 */
[----:B------:R-:W-:Y:S01]  /*1100*/  @P3 IMAD.MOV.U32 R32, RZ, RZ, 0x0 ;  /* 0x00000000ff203424 */ /* 0x000fe200078e00ff */
[----:B------:R-:W-:Y:S02]  /*1110*/  @P3 MOV R33, 0x7ff00000 ;  /* 0x7ff0000000213802 */ /* 0x000fe40000000f00 */
[----:B------:R-:W-:-:S04]  /*1120*/  @P3 FSETP.NEU.FTZ.AND P4, PT, R31, RZ, PT ;  /* 0x000000ff1f00320b */ /* 0x000fc80003f9d000 */
[----:B------:R-:W-:-:S10]  /*1130*/  @P3 DFMA R32, R30, R32, +INF ;  /* 0x7ff000001e20342b */ /* 0x000fd40000000020 */
[----:B------:R-:W-:Y:S02]  /*1140*/  @P3 FSEL R32, R32, RZ, P4 ;  /* 0x000000ff20203208 */ /* 0x000fe40002000000 */
[----:B------:R-:W-:Y:S01]  /*1150*/  @P3 FSEL R33, R33, -QNAN , P4 ;  /* 0xfff0000021213808 */ /* 0x000fe20002000000 */
[----:B------:R-:W-:Y:S06]  /*1160*/  @P3 BRA `(.L_x_238) ;  /* 0x0000000000f83947 */ /* 0x000fec0003800000 */
[----:B------:R-:W-:Y:S01]  /*1170*/  LOP3.LUT R30, R35, 0x800fffff, RZ, 0xc0, !PT ;  /* 0x800fffff231e7812 */ /* 0x000fe200078ec0ff */
[----:B------:R-:W-:Y:S01]  /*1180*/  IMAD.MOV.U32 R32, RZ, RZ, RZ ;  /* 0x000000ffff207224 */ /* 0x000fe200078e00ff */
[----:B------:R-:W-:Y:S01]  /*1190*/  UMOV UR14, 0x3ae80f1e ;  /* 0x3ae80f1e000e7882 */ /* 0x000fe20000000000 */
[----:B------:R-:W-:Y:S01]  /*11a0*/  UMOV UR15, 0x3eb1380b ;  /* 0x3eb1380b000f7882 */ /* 0x000fe20000000000 */
[----:B------:R-:W-:Y:S01]  /*11b0*/  LOP3.LUT R31, R30, 0x3ff00000, RZ, 0xfc, !PT ;  /* 0x3ff000001e1f7812 */ /* 0x000fe200078efcff */
[----:B------:R-:W-:Y:S01]  /*11c0*/  UMOV UR16, 0x80000000 ;  /* 0x8000000000107882 */ /* 0x000fe20000000000 */
[----:B------:R-:W-:Y:S01]  /*11d0*/  MOV R30, R36 ;  /* 0x00000024001e7202 */ /* 0x000fe20000000f00 */
[----:B------:R-:W-:Y:S01]  /*11e0*/  UMOV UR17, 0x43300000 ;  /* 0x4330000000117882 */ /* 0x000fe20000000000 */
[----:B------:R-:W-:Y:S02]  /*11f0*/  ISETP.GE.AND P2, PT, R31, 0x3ff6a09f, PT ;  /* 0x3ff6a09f1f00780c */ /* 0x000fe40003f46270 */
[----:B------:R-:W-:Y:S01]  /*1200*/  LEA.HI R34, R35, R34, RZ, 0xc ;  /* 0x0000002223227211 */ /* 0x000fe200078f60ff */
[----:B------:R-:W-:-:S10]  /*1210*/  IMAD.MOV.U32 R35, RZ, RZ, 0x43300000 ;  /* 0x43300000ff237424 */ /* 0x000fd400078e00ff */
[----:B------:R-:W-:Y:S02]  /*1220*/  @P2 VIADD R33, R31, 0xfff00000 ;  /* 0xfff000001f212836 */ /* 0x000fe40000000000 */
[----:B------:R-:W-:Y:S02]  /*1230*/  @P2 VIADD R34, R34, 0x1 ;  /* 0x0000000122222836 */ /* 0x000fe40000000000 */
[----:B------:R-:W-:-:S03]  /*1240*/  @P2 IMAD.MOV.U32 R31, RZ, RZ, R33 ;  /* 0x000000ffff1f2224 */ /* 0x000fc600078e0021 */
[----:B------:R-:W-:-:S03]  /*1250*/  LOP3.LUT R34, R34, 0x80000000, RZ, 0x3c, !PT ;  /* 0x8000000022227812 */ /* 0x000fc600078e3cff */
[C---:B------:R-:W-:Y:S02]  /*1260*/  DADD R36, R30.reuse, 1 ;  /* 0x3ff000001e247429 */ /* 0x040fe40000000000 */
[----:B------:R-:W-:Y:S02]  /*1270*/  DADD R30, R30, -1 ;  /* 0xbff000001e1e7429 */ /* 0x000fe40000000000 */
[----:B------:R-:W-:Y:S01]  /*1280*/  DADD R34, R34, -UR16 ;  /* 0x8000001022227e29 */ /* 0x000fe20008000000 */
[----:B------:R-:W-:Y:S01]  /*1290*/  UMOV UR16, 0xfefa39ef ;  /* 0xfefa39ef00107882 */ /* 0x000fe20000000000 */
[----:B------:R-:W1:Y:S01]  /*12a0*/  MUFU.RCP64H R33, R37 ;  /* 0x0000002500217308 */ /* 0x000e620000001800 */
[----:B------:R-:W-:Y:S01]  /*12b0*/  UMOV UR17, 0x3fe62e42 ;  /* 0x3fe62e4200117882 */ /* 0x000fe20000000000 */
[----:B-1----:R-:W-:-:S08]  /*12c0*/  DFMA R44, -R36, R32, 1 ;  /* 0x3ff00000242c742b */ /* 0x002fd00000000120 */
[----:B------:R-:W-:-:S08]  /*12d0*/  DFMA R44, R44, R44, R44 ;  /* 0x0000002c2c2c722b */ /* 0x000fd0000000002c */
[----:B------:R-:W-:Y:S01]  /*12e0*/  DFMA R44, R32, R44, R32 ;  /* 0x0000002c202c722b */ /* 0x000fe20000000020 */
[----:B------:R-:W-:Y:S01]  /*12f0*/  IMAD.MOV.U32 R32, RZ, RZ, -0x748574fc ;  /* 0x8b7a8b04ff207424 */ /* 0x000fe200078e00ff */
[----:B------:R-:W-:-:S06]  /*1300*/  MOV R33, 0x3ed0ee25 ;  /* 0x3ed0ee2500217802 */ /* 0x000fcc0000000f00 */
[----:B------:R-:W-:-:S08]  /*1310*/  DMUL R42, R44, R30 ;  /* 0x0000001e2c2a7228 */ /* 0x000fd00000000000 */
[----:B------:R-:W-:-:S08]  /*1320*/  DFMA R42, R44, R30, R42 ;  /* 0x0000001e2c2a722b */ /* 0x000fd0000000002a */
[----:B------:R-:W-:Y:S02]  /*1330*/  DMUL R40, R42, R42 ;  /* 0x0000002a2a287228 */ /* 0x000fe40000000000 */
[----:B------:R-:W-:-:S06]  /*1340*/  DADD R36, R30, -R42 ;  /* 0x000000001e247229 */ /* 0x000fcc000000082a */
[----:B------:R-:W-:Y:S01]  /*1350*/  DFMA R32, R40, UR14, R32 ;  /* 0x0000000e28207c2b */ /* 0x000fe20008000020 */
[----:B------:R-:W-:Y:S01]  /*1360*/  UMOV UR14, 0x9f02676f ;  /* 0x9f02676f000e7882 */ /* 0x000fe20000000000 */
[----:B------:R-:W-:Y:S01]  /*1370*/  UMOV UR15, 0x3ef3b266 ;  /* 0x3ef3b266000f7882 */ /* 0x000fe20000000000 */
[----:B------:R-:W-:-:S05]  /*1380*/  DADD R36, R36, R36 ;  /* 0x0000000024247229 */ /* 0x000fca0000000024 */
[----:B------:R-:W-:Y:S01]  /*1390*/  DFMA R38, R40, R32, UR14 ;  /* 0x0000000e28267e2b */ /* 0x000fe20008000020 */
[----:B------:R-:W-:Y:S01]  /*13a0*/  UMOV UR14, 0xa9ab0956 ;  /* 0xa9ab0956000e7882 */ /* 0x000fe20000000000 */
[----:B------:R-:W-:Y:S01]  /*13b0*/  UMOV UR15, 0x3f1745cb ;  /* 0x3f1745cb000f7882 */ /* 0x000fe20000000000 */
[----:B------:R-:W-:Y:S02]  /*13c0*/  DFMA R36, R30, -R42, R36 ;  /* 0x8000002a1e24722b */ /* 0x000fe40000000024 */
[----:B------:R-:W-:-:S03]  /*13d0*/  DFMA R32, R34, UR16, R42 ;  /* 0x0000001022207c2b */ /* 0x000fc6000800002a */
[----:B------:R-:W-:Y:S01]  /*13e0*/  DFMA R38, R40, R38, UR14 ;  /* 0x0000000e28267e2b */ /* 0x000fe20008000026 */
[----:B------:R-:W-:Y:S01]  /*13f0*/  UMOV UR14, 0x2d1b5154 ;  /* 0x2d1b5154000e7882 */ /* 0x000fe20000000000 */
[----:B------:R-:W-:Y:S01]  /*1400*/  UMOV UR15, 0x3f3c71c7 ;  /* 0x3f3c71c7000f7882 */ /* 0x000fe20000000000 */
[----:B------:R-:W-:Y:S02]  /*1410*/  DMUL R36, R44, R36 ;  /* 0x000000242c247228 */ /* 0x000fe40000000000 */
[----:B------:R-:W-:-:S03]  /*1420*/  DFMA R30, -R34, UR16, R32 ;  /* 0x00000010221e7c2b */ /* 0x000fc60008000120 */
[----:B------:R-:W-:Y:S01]  /*1430*/  DFMA R38, R40, R38, UR14 ;  /* 0x0000000e28267e2b */ /* 0x000fe20008000026 */
[----:B------:R-:W-:Y:S01]  /*1440*/  UMOV UR14, 0x923be72d ;  /* 0x923be72d000e7882 */ /* 0x000fe20000000000 */
[----:B------:R-:W-:-:S03]  /*1450*/  UMOV UR15, 0x3f624924 ;  /* 0x3f624924000f7882 */ /* 0x000fc60000000000 */
[----:B------:R-:W-:-:S03]  /*1460*/  DADD R30, -R42, R30 ;  /* 0x000000002a1e7229 */ /* 0x000fc6000000011e */
        /* <DEDUP_REMOVED lines=9> */
[----:B------:R-:W-:-:S08]  /*1500*/  DMUL R38, R40, R38 ;  /* 0x0000002628267228 */ /* 0x000fd00000000000 */
[----:B------:R-:W-:-:S08]  /*1510*/  DFMA R36, R42, R38, R36 ;  /* 0x000000262a24722b */ /* 0x000fd00000000024 */
[----:B------:R-:W-:-:S08]  /*1520*/  DADD R30, R36, -R30 ;  /* 0x00000000241e7229 */ /* 0x000fd0000000081e */
[----:B------:R-:W-:-:S08]  /*1530*/  DFMA R30, R34, UR14, R30 ;  /* 0x0000000e221e7c2b */ /* 0x000fd0000800001e */
[----:B------:R-:W-:-:S11]  /*1540*/  DADD R32, R32, R30 ;  /* 0x0000000020207229 */ /* 0x000fd6000000001e */
.L_x_238:
[----:B------:R-:W-:Y:S05]  /*1550*/  BSYNC B1 ;  /* 0x0000000000017941 */ /* 0x000fea0003800000 */
.L_x_237:
[----:B------:R-:W-:Y:S05]  /*1560*/  @P1 BRA !P0, `(.L_x_239) ;  /* 0x0000000400481947 */ /* 0x000fea0004000000 */
[----:B0-----:R-:W-:-:S10]  /*1570*/  DADD R30, -R28, 1 ;  /* 0x3ff000001c1e7429 */ /* 0x001fd40000000100 */
[----:B------:R-:W-:Y:S01]  /*1580*/  ISETP.GT.AND P0, PT, R31, 0xfffff, PT ;  /* 0x000fffff1f00780c */ /* 0x000fe20003f04270 */
[----:B------:R-:W-:Y:S02]  /*1590*/  IMAD.MOV.U32 R35, RZ, RZ, R31 ;  /* 0x000000ffff237224 */ /* 0x000fe400078e001f */
[----:B------:R-:W-:-:S10]  /*15a0*/  IMAD.MOV.U32 R42, RZ, RZ, R30 ;  /* 0x000000ffff2a7224 */ /* 0x000fd400078e001e */
[--C-:B------:R-:W-:Y:S01]  /*15b0*/  @!P0 IMAD.MOV.U32 R35, RZ, RZ, R23.reuse ;  /* 0x000000ffff238224 */ /* 0x100fe200078e0017 */
[----:B------:R-:W-:Y:S01]  /*15c0*/  @!P0 MOV R30, R22 ;  /* 0x00000016001e8202 */ /* 0x000fe20000000f00 */
[----:B------:R-:W-:Y:S02]  /*15d0*/  @!P0 IMAD.MOV.U32 R42, RZ, RZ, R22 ;  /* 0x000000ffff2a8224 */ /* 0x000fe400078e0016 */
[----:B------:R-:W-:Y:S01]  /*15e0*/  @!P0 IMAD.MOV.U32 R31, RZ, RZ, R23 ;  /* 0x000000ffff1f8224 */ /* 0x000fe200078e0017 */
[----:B------:R-:W-:-:S04]  /*15f0*/  IADD3 R34, R35, -0x1, RZ ;  /* 0xffffffff23227810 */ /* 0x000fc80007ffe0ff */
[----:B------:R-:W-:Y:S01]  /*1600*/  ISETP.GE.U32.AND P1, PT, R34, 0x7fefffff, PT ;  /* 0x7fefffff2200780c */ /* 0x000fe20003f26070 */
[----:B------:R-:W-:Y:S02]  /*1610*/  IMAD.MOV.U32 R34, RZ, RZ, -0x3ff ;  /* 0xfffffc01ff227424 */ /* 0x000fe400078e00ff */
[----:B------:R-:W-:-:S10]  /*1620*/  @!P0 IMAD.MOV.U32 R34, RZ, RZ, -0x435 ;  /* 0xfffffbcbff228424 */ /* 0x000fd400078e00ff */
[----:B------:R-:W-:Y:S05]  /*1630*/  @!P1 BRA `(.L_x_240) ;  /* 0x00000000001c9947 */ /* 0x000fea0003800000 */
[----:B------:R-:W-:Y:S01]  /*1640*/  IMAD.MOV.U32 R34, RZ, RZ, 0x0 ;  /* 0x00000000ff227424 */ /* 0x000fe200078e00ff */
[----:B------:R-:W-:Y:S01]  /*1650*/  FSETP.NEU.FTZ.AND P0, PT, R31, RZ, PT ;  /* 0x000000ff1f00720b */ /* 0x000fe20003f1d000 */
[----:B------:R-:W-:-:S06]  /*1660*/  IMAD.MOV.U32 R35, RZ, RZ, 0x7ff00000 ;  /* 0x7ff00000ff237424 */ /* 0x000fcc00078e00ff */
[----:B------:R-:W-:-:S10]  /*1670*/  DFMA R34, R30, R34, +INF ;  /* 0x7ff000001e22742b */ /* 0x000fd40000000022 */
[----:B------:R-:W-:Y:S02]  /*1680*/  FSEL R34, R34, RZ, P0 ;  /* 0x000000ff22227208 */ /* 0x000fe40000000000 */
[----:B------:R-:W-:Y:S01]  /*1690*/  FSEL R35, R35, -QNAN , P0 ;  /* 0xfff0000023237808 */ /* 0x000fe20000000000 */
[----:B------:R-:W-:Y:S06]  /*16a0*/  BRA `(.L_x_241) ;  /* 0x0000000400607947 */ /* 0x000fec0003800000 */
.L_x_240:
[----:B------:R-:W-:Y:S01]  /*16b0*/  LOP3.LUT R30, R35, 0x800fffff, RZ, 0xc0, !PT ;  /* 0x800fffff231e7812 */ /* 0x000fe200078ec0ff */
[----:B------:R-:W-:Y:S01]  /*16c0*/  UMOV UR14, 0x3ae80f1e ;  /* 0x3ae80f1e000e7882 */ /* 0x000fe20000000000 */
[----:B------:R-:W-:Y:S01]  /*16d0*/  UMOV UR15, 0x3eb1380b ;  /* 0x3eb1380b000f7882 */ /* 0x000fe20000000000 */
[----:B------:R-:W-:Y:S01]  /*16e0*/  UMOV UR16, 0x80000000 ;  /* 0x8000000000107882 */ /* 0x000fe20000000000 */
[----:B------:R-:W-:Y:S01]  /*16f0*/  LOP3.LUT R43, R30, 0x3ff00000, RZ, 0xfc, !PT ;  /* 0x3ff000001e2b7812 */ /* 0x000fe200078efcff */
[----:B------:R-:W-:Y:S01]  /*1700*/  IMAD.MOV.U32 R30, RZ, RZ, RZ ;  /* 0x000000ffff1e7224 */ /* 0x000fe200078e00ff */
[----:B------:R-:W-:Y:S02]  /*1710*/  UMOV UR17, 0x43300000 ;  /* 0x4330000000117882 */ /* 0x000fe40000000000 */
        /* <DEDUP_REMOVED lines=9> */
[----:B------:R-:W-:Y:S02]  /*17b0*/  IMAD.MOV.U32 R30, RZ, RZ, -0x748574fc ;  /* 0x8b7a8b04ff1e7424 */ /* 0x000fe400078e00ff */
[----:B------:R-:W-:-:S05]  /*17c0*/  IMAD.MOV.U32 R31, RZ, RZ, 0x3ed0ee25 ;  /* 0x3ed0ee25ff1f7424 */ /* 0x000fca00078e00ff */
        /* <DEDUP_REMOVED lines=24> */
[----:B------:R-:W-:Y:S01]  /*1950*/  UMOV UR15, 0x3f899999 ;  /* 0x3f899999000f7882 */ /* 0x000fe20000000000 */
[----:B------:R-:W-:Y:S01]  /*1960*/  DADD R30, R30, -UR16 ;  /* 0x800000101e1e7e29 */ /* 0x000fe20008000000 */
[----:B------:R-:W-:Y:S01]  /*1970*/  UMOV UR16, 0xfefa39ef ;  /* 0xfefa39ef00107882 */ /* 0x000fe20000000000 */
[----:B------:R-:W-:Y:S01]  /*1980*/  UMOV UR17, 0x3fe62e42 ;  /* 0x3fe62e4200117882 */ /* 0x000fe20000000000 */
[----:B------:R-:W-:Y:S02]  /*1990*/  DMUL R44, R44, R42 ;  /* 0x0000002a2c2c7228 */ /* 0x000fe40000000000 */
[----:B------:R-:W-:Y:S01]  /*19a0*/  DFMA R36, R38, R36, UR14 ;  /* 0x0000000e26247e2b */ /* 0x000fe20008000024 */
[----:B------:R-:W-:Y:S01]  /*19b0*/  UMOV UR14, 0x55555554 ;  /* 0x55555554000e7882 */ /* 0x000fe20000000000 */
[----:B------:R-:W-:Y:S01]  /*19c0*/  UMOV UR15, 0x3fb55555 ;  /* 0x3fb55555000f7882 */ /* 0x000fe20000000000 */
[----:B------:R-:W-:-:S05]  /*19d0*/  DFMA R34, R30, UR16, R40 ;  /* 0x000000101e227c2b */ /* 0x000fca0008000028 */
[----:B------:R-:W-:Y:S01]  /*19e0*/  DFMA R36, R38, R36, UR14 ;  /* 0x0000000e26247e2b */ /* 0x000fe20008000024 */
[----:B------:R-:W-:Y:S01]  /*19f0*/  UMOV UR14, 0x3b39803f ;  /* 0x3b39803f000e7882 */ /* 0x000fe20000000000 */
[----:B------:R-:W-:Y:S01]  /*1a00*/  UMOV UR15, 0x3c7abc9e ;  /* 0x3c7abc9e000f7882 */ /* 0x000fe20000000000 */
[----:B------:R-:W-:-:S05]  /*1a10*/  DFMA R42, -R30, UR16, R34 ;  /* 0x000000101e2a7c2b */ /* 0x000fca0008000122 */
[----:B------:R-:W-:-:S03]  /*1a20*/  DMUL R36, R38, R36 ;  /* 0x0000002426247228 */ /* 0x000fc60000000000 */
[----:B------:R-:W-:-:S05]  /*1a30*/  DADD R42, -R40, R42 ;  /* 0x00000000282a7229 */ /* 0x000fca000000012a */
[----:B------:R-:W-:-:S08]  /*1a40*/  DFMA R36, R40, R36, R44 ;  /* 0x000000242824722b */ /* 0x000fd0000000002c */
[----:B------:R-:W-:-:S08]  /*1a50*/  DADD R36, R36, -R42 ;  /* 0x0000000024247229 */ /* 0x000fd0000000082a */
[----:B------:R-:W-:-:S08]  /*1a60*/  DFMA R36, R30, UR14, R36 ;  /* 0x0000000e1e247c2b */ /* 0x000fd00008000024 */
[----:B------:R-:W-:Y:S01]  /*1a70*/  DADD R34, R34, R36 ;  /* 0x0000000022227229 */ /* 0x000fe20000000024 */
[----:B------:R-:W-:Y:S10]  /*1a80*/  BRA `(.L_x_241) ;  /* 0x0000000000687947 */ /* 0x000ff40003800000 */
.L_x_239:
[----:B------:R-:W-:Y:S01]  /*1a90*/  IMAD.MOV.U32 R30, RZ, RZ, -0x314d23bc ;  /* 0xceb2dc44ff1e7424 */ /* 0x000fe200078e00ff */
[----:B------:R-:W-:Y:S01]  /*1aa0*/  UMOV UR14, 0x2fbe14b5 ;  /* 0x2fbe14b5000e7882 */ /* 0x000fe20000000000 */
[----:B------:R-:W-:Y:S01]  /*1ab0*/  IMAD.MOV.U32 R31, RZ, RZ, 0x3ed087ff ;  /* 0x3ed087ffff1f7424 */ /* 0x000fe200078e00ff */
[----:B------:R-:W-:-:S05]  /*1ac0*/  UMOV UR15, 0x3eb372fb ;  /* 0x3eb372fb000f7882 */ /* 0x000fca0000000000 */
        /* <DEDUP_REMOVED lines=22> */
.L_x_241:
[----:B------:R-:W1:Y:S01]  /*1c30*/  MUFU.RCP64H R37, R35 ;  /* 0x0000002300257308 */ /* 0x000e620000001800 */
[----:B------:R-:W-:Y:S01]  /*1c40*/  IMAD.MOV.U32 R36, RZ, RZ, 0x1 ;  /* 0x00000001ff247424 */ /* 0x000fe200078e00ff */
[----:B------:R-:W-:Y:S01]  /*1c50*/  FSETP.GEU.AND P2, PT, |R33|, 6.5827683646048100446e-37, PT ;  /* 0x036000002100780b */ /* 0x000fe20003f4e200 */
[----:B------:R-:W-:Y:S04]  /*1c60*/  BSSY B1, `(.L_x_242) ;  /* 0x0000013000017945 */ /* 0x000fe80003800000 */
[----:B-1----:R-:W-:-:S08]  /*1c70*/  DFMA R30, R36, -R34, 1 ;  /* 0x3ff00000241e742b */ /* 0x002fd00000000822 */
[----:B------:R-:W-:-:S08]  /*1c80*/  DFMA R30, R30, R30, R30 ;  /* 0x0000001e1e1e722b */ /* 0x000fd0000000001e */
[----:B------:R-:W-:-:S08]  /*1c90*/  DFMA R30, R36, R30, R36 ;  /* 0x0000001e241e722b */ /* 0x000fd00000000024 */
[----:B------:R-:W-:-:S08]  /*1ca0*/  DFMA R38, R30, -R34, 1 ;  /* 0x3ff000001e26742b */ /* 0x000fd00000000822 */
[----:B------:R-:W-:-:S08]  /*1cb0*/  DFMA R38, R30, R38, R30 ;  /* 0x000000261e26722b */ /* 0x000fd0000000001e */
[----:B------:R-:W-:-:S08]  /*1cc0*/  DMUL R36, R38, R32 ;  /* 0x0000002026247228 */ /* 0x000fd00000000000 */
[----:B------:R-:W-:-:S08]  /*1cd0*/  DFMA R30, R36, -R34, R32 ;  /* 0x80000022241e722b */ /* 0x000fd00000000020 */
[----:B------:R-:W-:Y:S01]  /*1ce0*/  DFMA R36, R38, R30, R36 ;  /* 0x0000001e2624722b */ /* 0x000fe20000000024 */
[----:B------:R-:W-:-:S05]  /*1cf0*/  IMAD R31, R12, UR12, RZ ;  /* 0x0000000c0c1f7c24 */ /* 0x000fca000f8e02ff */
[----:B------:R-:W-:-:S04]  /*1d00*/  IADD3 R30, P1, R31, UR10, RZ ;  /* 0x0000000a1f1e7c10 */ /* 0x000fc8000ff3e0ff */
[----:B------:R-:W-:Y:S01]  /*1d10*/  FFMA R38, RZ, R35, R37 ;  /* 0x00000023ff267223 */ /* 0x000fe20000000025 */
[----:B------:R-:W-:-:S04]  /*1d20*/  LEA.HI.X.SX32 R31, R31, UR11, 0x1, P1 ;  /* 0x0000000b1f1f7c11 */ /* 0x000fc800088f0eff */
[----:B------:R-:W-:-:S13]  /*1d30*/  FSETP.GT.AND P0, PT, |R38|, 1.469367938527859385e-39, PT ;  /* 0x001000002600780b */ /* 0x000fda0003f04200 */
[----:B------:R-:W-:Y:S05]  /*1d40*/  @P0 BRA P2, `(.L_x_243) ;  /* 0x0000000000100947 */ /* 0x000fea0001000000 */
[----:B------:R-:W-:Y:S01]  /*1d50*/  IMAD.MOV.U32 R36, RZ, RZ, R32 ;  /* 0x000000ffff247224 */ /* 0x000fe200078e0020 */
[----:B------:R-:W-:Y:S02]  /*1d60*/  MOV R37, R33 ;  /* 0x0000002100257202 */ /* 0x000fe40000000f00 */
[----:B------:R-:W-:-:S07]  /*1d70*/  MOV R54, 0x1d90 ;  /* 0x00001d9000367802 */ /* 0x000fce0000000f00 */
[----:B0-----:R-:W-:Y:S05]  /*1d80*/  CALL.REL.NOINC `($__internal_14_$__cuda_sm20_div_rn_f64_full) ;  /* 0x0000000c00dc7944 */ /* 0x001fea0003c00000 */
.L_x_243:
[----:B------:R-:W-:Y:S05]  /*1d90*/  BSYNC B1 ;  /* 0x0000000000017941 */ /* 0x000fea0003800000 */
.L_x_242:
[----:B------:R-:W1:Y:S02]  /*1da0*/  FRND.F64.CEIL R36, R36 ;  /* 0x0000002400247313 */ /* 0x000e640000309800 */
[----:B-1----:R1:W-:Y:S02]  /*1db0*/  STG.E.64 desc[UR6][R30.64], R36 ;  /* 0x000000241e007986 */ /* 0x0023e4000c101b06 */
.L_x_236:
[----:B------:R-:W-:Y:S05]  /*1dc0*/  BSYNC B0 ;  /* 0x0000000000007941 */ /* 0x000fea0003800000 */
.L_x_235:
[----:B------:R-:W-:Y:S01]  /*1dd0*/  ULDC UR13, c[0x0][0xc] ;  /* 0x00000300000d7ab9 */ /* 0x000fe20000000800 */
[----:B-1----:R-:W1:Y:S02]  /*1de0*/  LDC R31, c[0x0][RZ] ;  /* 0x00000000ff1f7b82 */ /* 0x002e640000000800 */
[----:B-1----:R-:W-:-:S05]  /*1df0*/  IMAD R31, R31, UR13, RZ ;  /* 0x0000000d1f1f7c24 */ /* 0x002fca000f8e02ff */
[----:B------:R-:W-:-:S04]  /*1e00*/  IADD3 R30, P1, R31, R12, RZ ;  /* 0x0000000c1f1e7210 */ /* 0x000fc80007f3e0ff */
[----:B------:R-:W-:Y:S01]  /*1e10*/  ISETP.GE.U32.AND P0, PT, R30, UR8, PT ;  /* 0x000000081e007c0c */ /* 0x000fe2000bf06070 */
[----:B------:R-:W-:-:S05]  /*1e20*/  IMAD.X R32, RZ, RZ, R11, P1 ;  /* 0x000000ffff207224 */ /* 0x000fca00008e060b */
[----:B------:R-:W-:-:S13]  /*1e30*/  ISETP.GE.AND.EX P0, PT, R32, UR9, PT, P0 ;  /* 0x0000000920007c0c */ /* 0x000fda000bf06300 */
[----:B------:R-:W-:Y:S05]  /*1e40*/  @P0 BRA `(.L_x_244) ;  /* 0x0000000c00800947 */ /* 0x000fea0003800000 */
[----:B------:R-:W-:Y:S01]  /*1e50*/  FMUL.FTZ R0, R0, 1 ;  /* 0x3f80000000007820 */ /* 0x000fe20000410000 */
[----:B------:R-:W-:Y:S01]  /*1e60*/  BSSY B0, `(.L_x_245) ;  /* 0x0000053000007945 */ /* 0x000fe20003800000 */
[C---:B------:R-:W-:Y:S02]  /*1e70*/  FSETP.GEU.FTZ.AND P0, PT, R5.reuse, 1.7916666269302368164, PT ;  /* 0x3fe555550500780b */ /* 0x040fe40003f1e000 */
[----:B------:R1:W2:Y:S01]  /*1e80*/  F2F.F64.F32 R36, R0 ;  /* 0x0000000000247310 */ /* 0x0002a20000201800 */
[----:B------:R-:W-:Y:S02]  /*1e90*/  FSETP.GT.FTZ.AND P1, PT, R5, -1.6999999284744262695, PT ;  /* 0xbfd999990500780b */ /* 0x000fe40003f34000 */
[----:B-1----:R-:W-:Y:S02]  /*1ea0*/  MOV R0, 0xfffffc01 ;  /* 0xfffffc0100007802 */ /* 0x002fe40000000f00 */
[----:B--2---:R-:W-:Y:S01]  /*1eb0*/  ISETP.GT.AND P2, PT, R37, 0xfffff, PT ;  /* 0x000fffff2500780c */ /* 0x004fe20003f44270 */
[----:B------:R-:W-:-:S02]  /*1ec0*/  IMAD.MOV.U32 R34, RZ, RZ, R36 ;  /* 0x000000ffff227224 */ /* 0x000fc400078e0024 */
[----:B------:R-:W-:-:S10]  /*1ed0*/  IMAD.MOV.U32 R35, RZ, RZ, R37 ;  /* 0x000000ffff237224 */ /* 0x000fd400078e0025 */
[----:B------:R-:W-:Y:S01]  /*1ee0*/  @!P2 DMUL R34, R34, 1.80143985094819840000e+16 ;  /* 0x435000002222a828 */ /* 0x000fe20000000000 */
[----:B------:R-:W-:-:S09]  /*1ef0*/  @!P2 IMAD.MOV.U32 R0, RZ, RZ, -0x435 ;  /* 0xfffffbcbff00a424 */ /* 0x000fd200078e00ff */
[----:B------:R-:W-:Y:S01]  /*1f00*/  @!P2 MOV R37, R35 ;  /* 0x000000230025a202 */ /* 0x000fe20000000f00 */
[----:B------:R-:W-:-:S04]  /*1f10*/  @!P2 IMAD.MOV.U32 R36, RZ, RZ, R34 ;  /* 0x000000ffff24a224 */ /* 0x000fc800078e0022 */
[----:B------:R-:W-:-:S05]  /*1f20*/  VIADD R32, R37, 0xffffffff ;  /* 0xffffffff25207836 */ /* 0x000fca0000000000 */
[----:B------:R-:W-:-:S13]  /*1f30*/  ISETP.GE.U32.AND P3, PT, R32, 0x7fefffff, PT ;  /* 0x7fefffff2000780c */ /* 0x000fda0003f66070 */
[----:B------:R-:W-:Y:S01]  /*1f40*/  @P3 IMAD.MOV.U32 R32, RZ, RZ, 0x0 ;  /* 0x00000000ff203424 */ /* 0x000fe200078e00ff */
[----:B------:R-:W-:Y:S01]  /*1f50*/  @P3 FSETP.NEU.FTZ.AND P4, PT, R35, RZ, PT ;  /* 0x000000ff2300320b */ /* 0x000fe20003f9d000 */
[----:B------:R-:W-:-:S06]  /*1f60*/  @P3 IMAD.MOV.U32 R33, RZ, RZ, 0x7ff00000 ;  /* 0x7ff00000ff213424 */ /* 0x000fcc00078e00ff */
[----:B------:R-:W-:-:S10]  /*1f70*/  @P3 DFMA R32, R34, R32, +INF ;  /* 0x7ff000002220342b */ /* 0x000fd40000000020 */
[----:B------:R-:W-:Y:S02]  /*1f80*/  @P3 FSEL R32, R32, RZ, P4 ;  /* 0x000000ff20203208 */ /* 0x000fe40002000000 */
[----:B------:R-:W-:Y:S01]  /*1f90*/  @P3 FSEL R33, R33, -QNAN , P4 ;  /* 0xfff0000021213808 */ /* 0x000fe20002000000 */
[----:B------:R-:W-:Y:S06]  /*1fa0*/  @P3 BRA `(.L_x_246) ;  /* 0x0000000000f83947 */ /* 0x000fec0003800000 */
[C---:B------:R-:W-:Y:S01]  /*1fb0*/  LOP3.LUT R32, R37.reuse, 0x800fffff, RZ, 0xc0, !PT ;  /* 0x800fffff25207812 */ /* 0x040fe200078ec0ff */
[----:B------:R-:W-:Y:S01]  /*1fc0*/  IMAD.MOV.U32 R34, RZ, RZ, RZ ;  /* 0x000000ffff227224 */ /* 0x000fe200078e00ff */
[----:B------:R-:W-:Y:S01]  /*1fd0*/  UMOV UR14, 0x3ae80f1e ;  /* 0x3ae80f1e000e7882 */ /* 0x000fe20000000000 */
[----:B------:R-:W-:Y:S01]  /*1fe0*/  UMOV UR15, 0x3eb1380b ;  /* 0x3eb1380b000f7882 */ /* 0x000fe20000000000 */
[----:B------:R-:W-:Y:S01]  /*1ff0*/  LOP3.LUT R33, R32, 0x3ff00000, RZ, 0xfc, !PT ;  /* 0x3ff0000020217812 */ /* 0x000fe200078efcff */
[----:B------:R-:W-:Y:S01]  /*2000*/  IMAD.MOV.U32 R32, RZ, RZ, R36 ;  /* 0x000000ffff207224 */ /* 0x000fe200078e0024 */
[----:B------:R-:W-:Y:S01]  /*2010*/  LEA.HI R37, R37, R0, RZ, 0xc ;  /* 0x0000000025257211 */ /* 0x000fe200078f60ff */
[----:B------:R-:W-:Y:S01]  /*2020*/  UMOV UR16, 0x80000000 ;  /* 0x8000000000107882 */ /* 0x000fe20000000000 */
[----:B------:R-:W-:Y:S01]  /*2030*/  ISETP.GE.AND P2, PT, R33, 0x3ff6a09f, PT ;  /* 0x3ff6a09f2100780c */ /* 0x000fe20003f46270 */
[----:B------:R-:W-:-:S12]  /*2040*/  UMOV UR17, 0x43300000 ;  /* 0x4330000000117882 */ /* 0x000fd80000000000 */
[----:B------:R-:W-:Y:S01]  /*2050*/  @P2 IADD3 R35, R33, -0x100000, RZ ;  /* 0xfff0000021232810 */ /* 0x000fe20007ffe0ff */
[----:B------:R-:W-:-:S04]  /*2060*/  @P2 VIADD R37, R37, 0x1 ;  /* 0x0000000125252836 */ /* 0x000fc80000000000 */
[----:B------:R-:W-:Y:S01]  /*2070*/  @P2 IMAD.MOV.U32 R33, RZ, RZ, R35 ;  /* 0x000000ffff212224 */ /* 0x000fe200078e0023 */
[----:B------:R-:W-:Y:S01]  /*2080*/  LOP3.LUT R36, R37, 0x80000000, RZ, 0x3c, !PT ;  /* 0x8000000025247812 */ /* 0x000fe200078e3cff */
[----:B------:R-:W-:-:S04]  /*2090*/  IMAD.MOV.U32 R37, RZ, RZ, 0x43300000 ;  /* 0x43300000ff257424 */ /* 0x000fc800078e00ff */
        /* <DEDUP_REMOVED lines=47> */
.L_x_246:
[----:B------:R-:W-:Y:S05]  /*2390*/  BSYNC B0 ;  /* 0x0000000000007941 */ /* 0x000fea0003800000 */
.L_x_245:
[----:B------:R-:W-:Y:S05]  /*23a0*/  @P1 BRA !P0, `(.L_x_247) ;  /* 0x00000004004c1947 */ /* 0x000fea0004000000 */
[----:B0-----:R-:W-:-:S10]  /*23b0*/  DADD R28, -R28, 1 ;  /* 0x3ff000001c1c7429 */ /* 0x001fd40000000100 */
[----:B------:R-:W-:Y:S01]  /*23c0*/  ISETP.GT.AND P1, PT, R29, 0xfffff, PT ;  /* 0x000fffff1d00780c */ /* 0x000fe20003f24270 */
[----:B------:R-:W-:Y:S02]  /*23d0*/  IMAD.MOV.U32 R37, RZ, RZ, R29 ;  /* 0x000000ffff257224 */ /* 0x000fe400078e001d */
[----:B------:R-:W-:-:S10]  /*23e0*/  IMAD.MOV.U32 R34, RZ, RZ, R28 ;  /* 0x000000ffff227224 */ /* 0x000fd400078e001c */
[----:B------:R-:W-:Y:S01]  /*23f0*/  @!P1 MOV R37, R23 ;  /* 0x0000001700259202 */ /* 0x000fe20000000f00 */
[----:B------:R-:W-:Y:S01]  /*2400*/  @!P1 IMAD.MOV.U32 R28, RZ, RZ, R22 ;  /* 0x000000ffff1c9224 */ /* 0x000fe200078e0016 */
[----:B------:R-:W-:Y:S01]  /*2410*/  @!P1 MOV R34, R22 ;  /* 0x0000001600229202 */ /* 0x000fe20000000f00 */
[----:B------:R-:W-:Y:S02]  /*2420*/  @!P1 IMAD.MOV.U32 R29, RZ, RZ, R23 ;  /* 0x000000ffff1d9224 */ /* 0x000fe400078e0017 */
        /* <DEDUP_REMOVED lines=12> */
.L_x_248:
[C---:B------:R-:W-:Y:S01]  /*24f0*/  LOP3.LUT R28, R37.reuse, 0x800fffff, RZ, 0xc0, !PT ;  /* 0x800fffff251c7812 */ /* 0x040fe200078ec0ff */
[----:B------:R-:W-:Y:S01]  /*2500*/  UMOV UR14, 0x3ae80f1e ;  /* 0x3ae80f1e000e7882 */ /* 0x000fe20000000000 */
[----:B------:R-:W-:Y:S01]  /*2510*/  UMOV UR15, 0x3eb1380b ;  /* 0x3eb1380b000f7882 */ /* 0x000fe20000000000 */
[----:B------:R-:W-:Y:S01]  /*2520*/  LEA.HI R37, R37, R0, RZ, 0xc ;  /* 0x0000000025257211 */ /* 0x000fe200078f60ff */
[----:B------:R-:W-:Y:S01]  /*2530*/  UMOV UR16, 0x80000000 ;  /* 0x8000000000107882 */ /* 0x000fe20000000000 */
[----:B------:R-:W-:Y:S01]  /*2540*/  LOP3.LUT R29, R28, 0x3ff00000, RZ, 0xfc, !PT ;  /* 0x3ff000001c1d7812 */ /* 0x000fe200078efcff */
[----:B------:R-:W-:Y:S01]  /*2550*/  IMAD.MOV.U32 R28, RZ, RZ, R34 ;  /* 0x000000ffff1c7224 */ /* 0x000fe200078e0022 */
[----:B------:R-:W-:Y:S01]  /*2560*/  UMOV UR17, 0x43300000 ;  /* 0x4330000000117882 */ /* 0x000fe20000000000 */
[----:B------:R-:W-:Y:S01]  /*2570*/  IMAD.MOV.U32 R34, RZ, RZ, RZ ;  /* 0x000000ffff227224 */ /* 0x000fe200078e00ff */
[----:B------:R-:W-:-:S13]  /*2580*/  ISETP.GE.AND P0, PT, R29, 0x3ff6a09f, PT ;  /* 0x3ff6a09f1d00780c */ /* 0x000fda0003f06270 */
[----:B------:R-:W-:Y:S01]  /*2590*/  @P0 VIADD R35, R29, 0xfff00000 ;  /* 0xfff000001d230836 */ /* 0x000fe20000000000 */
[----:B------:R-:W-:-:S04]  /*25a0*/  @P0 IADD3 R37, R37, 0x1, RZ ;  /* 0x0000000125250810 */ /* 0x000fc80007ffe0ff */
[----:B------:R-:W-:Y:S02]  /*25b0*/  @P0 MOV R29, R35 ;  /* 0x00000023001d0202 */ /* 0x000fe40000000f00 */
[----:B------:R-:W-:Y:S01]  /*25c0*/  LOP3.LUT R36, R37, 0x80000000, RZ, 0x3c, !PT ;  /* 0x8000000025247812 */ /* 0x000fe200078e3cff */
[----:B------:R-:W-:-:S03]  /*25d0*/  IMAD.MOV.U32 R37, RZ, RZ, 0x43300000 ;  /* 0x43300000ff257424 */ /* 0x000fc600078e00ff */
[C---:B------:R-:W-:Y:S02]  /*25e0*/  DADD R38, R28.reuse, 1 ;  /* 0x3ff000001c267429 */ /* 0x040fe40000000000 */
[----:B------:R-:W-:Y:S02]  /*25f0*/  DADD R28, R28, -1 ;  /* 0xbff000001c1c7429 */ /* 0x000fe40000000000 */
[----:B------:R-:W-:Y:S01]  /*2600*/  DADD R36, R36, -UR16 ;  /* 0x8000001024247e29 */ /* 0x000fe20008000000 */
[----:B------:R-:W-:Y:S01]  /*2610*/  UMOV UR16, 0xfefa39ef ;  /* 0xfefa39ef00107882 */ /* 0x000fe20000000000 */
[----:B------:R-:W0:Y:S01]  /*2620*/  MUFU.RCP64H R35, R39 ;  /* 0x0000002700237308 */ /* 0x000e220000001800 */
[----:B------:R-:W-:Y:S01]  /*2630*/  UMOV UR17, 0x3fe62e42 ;  /* 0x3fe62e4200117882 */ /* 0x000fe20000000000 */
[----:B0-----:R-:W-:-:S08]  /*2640*/  DFMA R54, -R38, R34, 1 ;  /* 0x3ff000002636742b */ /* 0x001fd00000000122 */
[----:B------:R-:W-:-:S08]  /*2650*/  DFMA R54, R54, R54, R54 ;  /* 0x000000363636722b */ /* 0x000fd00000000036 */
[----:B------:R-:W-:Y:S01]  /*2660*/  DFMA R54, R34, R54, R34 ;  /* 0x000000362236722b */ /* 0x000fe20000000022 */
[----:B------:R-:W-:Y:S02]  /*2670*/  IMAD.MOV.U32 R34, RZ, RZ, -0x748574fc ;  /* 0x8b7a8b04ff227424 */ /* 0x000fe400078e00ff */
[----:B------:R-:W-:-:S05]  /*2680*/  IMAD.MOV.U32 R35, RZ, RZ, 0x3ed0ee25 ;  /* 0x3ed0ee25ff237424 */ /* 0x000fca00078e00ff */
        /* <DEDUP_REMOVED lines=35> */
[----:B------:R-:W-:Y:S01]  /*28c0*/  DADD R38, R34, R28 ;  /* 0x0000000022267229 */ /* 0x000fe2000000001c */
[----:B------:R-:W-:Y:S10]  /*28d0*/  BRA `(.L_x_249) ;  /* 0x0000000000687947 */ /* 0x000ff40003800000 */
.L_x_247:
        /* <DEDUP_REMOVED lines=26> */
.L_x_249:
        /* <DEDUP_REMOVED lines=16> */
[----:B------:R-:W-:Y:S01]  /*2b80*/  MOV R35, R39 ;  /* 0x0000002700237202 */ /* 0x000fe20000000f00 */
[----:B------:R-:W-:Y:S01]  /*2b90*/  IMAD.MOV.U32 R37, RZ, RZ, R33 ;  /* 0x000000ffff257224 */ /* 0x000fe200078e0021 */
[----:B------:R-:W-:Y:S01]  /*2ba0*/  MOV R54, 0x2bd0 ;  /* 0x00002bd000367802 */ /* 0x000fe20000000f00 */
[----:B------:R-:W-:-:S07]  /*2bb0*/  IMAD.MOV.U32 R34, RZ, RZ, R38 ;  /* 0x000000ffff227224 */ /* 0x000fce00078e0026 */
[----:B------:R-:W-:Y:S05]  /*2bc0*/  CALL.REL.NOINC `($__internal_14_$__cuda_sm20_div_rn_f64_full) ;  /* 0x00000000004c7944 */ /* 0x000fea0003c00000 */
[----:B------:R-:W-:Y:S02]  /*2bd0*/  IMAD.MOV.U32 R28, RZ, RZ, R36 ;  /* 0x000000ffff1c7224 */ /* 0x000fe400078e0024 */
[----:B------:R-:W-:-:S07]  /*2be0*/  IMAD.MOV.U32 R29, RZ, RZ, R37 ;  /* 0x000000ffff1d7224 */ /* 0x000fce00078e0025 */
.L_x_251:
[----:B------:R-:W-:Y:S05]  /*2bf0*/  BSYNC B0 ;  /* 0x0000000000007941 */ /* 0x000fea0003800000 */
.L_x_250:
[----:B------:R-:W0:Y:S01]  /*2c00*/  FRND.F64.CEIL R28, R28 ;  /* 0x0000001c001c7313 */ /* 0x000e220000309800 */
[----:B------:R-:W-:-:S05]  /*2c10*/  IMAD R30, R30, UR12, RZ ;  /* 0x0000000c1e1e7c24 */ /* 0x000fca000f8e02ff */
[----:B------:R-:W-:-:S04]  /*2c20*/  IADD3 R32, P0, R30, UR10, RZ ;  /* 0x0000000a1e207c10 */ /* 0x000fc8000ff1e0ff */
[----:B------:R-:W-:-:S05]  /*2c30*/  LEA.HI.X.SX32 R33, R30, UR11, 0x1, P0 ;  /* 0x0000000b1e217c11 */ /* 0x000fca00080f0eff */
[----:B0-----:R1:W-:Y:S04]  /*2c40*/  STG.E.64 desc[UR6][R32.64], R28 ;  /* 0x0000001c20007986 */ /* 0x0013e8000c101b06 */
.L_x_244:
[----:B------:R-:W-:Y:S01]  /*2c50*/  LEA R12, P0, R31, R12, 0x1 ;  /* 0x0000000c1f0c7211 */ /* 0x000fe200078008ff */
[----:B------:R-:W-:Y:S05]  /*2c60*/  WARPSYNC.ALL ;  /* 0x0000000000007948 */ /* 0x000fea0003800000 */
[----:B------:R-:W-:Y:S01]  /*2c70*/  IMAD.X R11, RZ, RZ, R11, P0 ;  /* 0x000000ffff0b7224 */ /* 0x000fe200000e060b */
[----:B------:R-:W-:Y:S01]  /*2c80*/  BAR.SYNC.DEFER_BLOCKING 0x0 ;  /* 0x0000000000007b1d */ /* 0x000fe20000010000 */
[----:B------:R-:W-:Y:S01]  /*2c90*/  ISETP.GE.U32.AND P0, PT, R12, R7, PT ;  /* 0x000000070c00720c */ /* 0x000fe20003f06070 */
[----:B01----:R-:W-:Y:S01]  /*2ca0*/  IMAD.MOV.U32 R29, RZ, RZ, R3 ;  /* 0x000000ffff1d7224 */ /* 0x003fe200078e0003 */
[----:B------:R-:W-:Y:S01]  /*2cb0*/  MOV R28, R26 ;  /* 0x0000001a001c7202 */ /* 0x000fe20000000f00 */
[----:B------:R-:W-:Y:S01]  /*2cc0*/  IMAD.MOV.U32 R0, RZ, RZ, R2 ;  /* 0x000000ffff007224 */ /* 0x000fe200078e0002 */
[----:B------:R-:W-:-:S13]  /*2cd0*/  ISETP.GE.AND.EX P0, PT, R11, R6, PT, P0 ;  /* 0x000000060b00720c */ /* 0x000fda0003f06300 */
[----:B------:R-:W-:Y:S05]  /*2ce0*/  @!P0 BRA `(.L_x_252) ;  /* 0xffffffdc00608947 */ /* 0x000fea000383ffff */
[----:B------:R-:W-:Y:S05]  /*2cf0*/  EXIT ;  /* 0x000000000000794d */ /* 0x000fea0003800000 */
        .weak           $__internal_14_$__cuda_sm20_div_rn_f64_full
        .type           $__internal_14_$__cuda_sm20_div_rn_f64_full,@function
        .size           $__internal_14_$__cuda_sm20_div_rn_f64_full,($__internal_15_$__cuda_sm20_div_s64 - $__internal_14_$__cuda_sm20_div_rn_f64_full)
$__internal_14_$__cuda_sm20_div_rn_f64_full:
[C---:B------:R-:W-:Y:S01]  /*2d00*/  FSETP.GEU.AND P0, PT, |R35|.reuse, 1.469367938527859385e-39, PT ;  /* 0x001000002300780b */ /* 0x040fe20003f0e200 */
[----:B------:R-:W-:Y:S01]  /*2d10*/  IMAD.MOV.U32 R56, RZ, RZ, 0x1ca00000 ;  /* 0x1ca00000ff387424 */ /* 0x000fe200078e00ff */
[----:B------:R-:W-:Y:S01]  /*2d20*/  LOP3.LUT R32, R35, 0x800fffff, RZ, 0xc0, !PT ;  /* 0x800fffff23207812 */ /* 0x000fe200078ec0ff */
[----:B------:R-:W-:Y:S01]  /*2d30*/  BSSY B2, `(.L_x_253) ;  /* 0x0000054000027945 */ /* 0x000fe20003800000 */
[----:B------:R-:W-:Y:S02]  /*2d40*/  MOV R38, 0x1 ;  /* 0x0000000100267802 */ /* 0x000fe40000000f00 */
[----:B------:R-:W-:Y:S01]  /*2d50*/  LOP3.LUT R33, R32, 0x3ff00000, RZ, 0xfc, !PT ;  /* 0x3ff0000020217812 */ /* 0x000fe200078efcff */
[----:B------:R-:W-:Y:S01]  /*2d60*/  IMAD.MOV.U32 R32, RZ, RZ, R34 ;  /* 0x000000ffff207224 */ /* 0x000fe200078e0022 */
[C---:B------:R-:W-:Y:S02]  /*2d70*/  FSETP.GEU.AND P2, PT, |R37|.reuse, 1.469367938527859385e-39, PT ;  /* 0x001000002500780b */ /* 0x040fe40003f4e200 */
[----:B------:R-:W-:-:S02]  /*2d80*/  LOP3.LUT R55, R37, 0x7ff00000, RZ, 0xc0, !PT ;  /* 0x7ff0000025377812 */ /* 0x000fc400078ec0ff */
[----:B------:R-:W-:Y:S01]  /*2d90*/  LOP3.LUT R58, R35, 0x7ff00000, RZ, 0xc0, !PT ;  /* 0x7ff00000233a7812 */ /* 0x000fe200078ec0ff */
[----:B------:R-:W-:-:S03]  /*2da0*/  @!P0 DMUL R32, R34, 8.98846567431157953865e+307 ;  /* 0x7fe0000022208828 */ /* 0x000fc60000000000 */
[----:B------:R-:W-:-:S03]  /*2db0*/  ISETP.GE.U32.AND P1, PT, R55, R58, PT ;  /* 0x0000003a3700720c */ /* 0x000fc60003f26070 */
[----:B------:R-:W0:Y:S02]  /*2dc0*/  MUFU.RCP64H R39, R33 ;  /* 0x0000002100277308 */ /* 0x000e240000001800 */
[----:B------:R-:W-:Y:S02]  /*2dd0*/  @!P2 LOP3.LUT R42, R35, 0x7ff00000, RZ, 0xc0, !PT ;  /* 0x7ff00000232aa812 */ /* 0x000fe400078ec0ff */
[----:B------:R-:W-:Y:S02]  /*2de0*/  @!P0 LOP3.LUT R58, R33, 0x7ff00000, RZ, 0xc0, !PT ;  /* 0x7ff00000213a8812 */ /* 0x000fe400078ec0ff */
[----:B------:R-:W-:-:S04]  /*2df0*/  @!P2 ISETP.GE.U32.AND P3, PT, R55, R42, PT ;  /* 0x0000002a3700a20c */ /* 0x000fc80003f66070 */
[----:B------:R-:W-:-:S04]  /*2e00*/  @!P2 SEL R43, R56, 0x63400000, !P3 ;  /* 0x63400000382ba807 */ /* 0x000fc80005800000 */
[----:B------:R-:W-:Y:S01]  /*2e10*/  @!P2 LOP3.LUT R44, R43, 0x80000000, R37, 0xf8, !PT ;  /* 0x800000002b2ca812 */ /* 0x000fe200078ef825 */
[----:B0-----:R-:W-:-:S03]  /*2e20*/  DFMA R40, R38, -R32, 1 ;  /* 0x3ff000002628742b */ /* 0x001fc60000000820 */
[----:B------:R-:W-:Y:S01]  /*2e30*/  @!P2 LOP3.LUT R45, R44, 0x100000, RZ, 0xfc, !PT ;  /* 0x001000002c2da812 */ /* 0x000fe200078efcff */
[----:B------:R-:W-:-:S04]  /*2e40*/  @!P2 IMAD.MOV.U32 R44, RZ, RZ, RZ ;  /* 0x000000ffff2ca224 */ /* 0x000fc800078e00ff */
[----:B------:R-:W-:-:S08]  /*2e50*/  DFMA R40, R40, R40, R40 ;  /* 0x000000282828722b */ /* 0x000fd00000000028 */
[----:B------:R-:W-:Y:S01]  /*2e60*/  DFMA R40, R38, R40, R38 ;  /* 0x000000282628722b */ /* 0x000fe20000000026 */
[----:B------:R-:W-:Y:S01]  /*2e70*/  SEL R39, R56, 0x63400000, !P1 ;  /* 0x6340000038277807 */ /* 0x000fe20004800000 */
[----:B------:R-:W-:-:S03]  /*2e80*/  IMAD.MOV.U32 R38, RZ, RZ, R36 ;  /* 0x000000ffff267224 */ /* 0x000fc600078e0024 */
[----:B------:R-:W-:-:S03]  /*2e90*/  LOP3.LUT R39, R39, 0x800fffff, R37, 0xf8, !PT ;  /* 0x800fffff27277812 */ /* 0x000fc600078ef825 */
[----:B------:R-:W-:-:S03]  /*2ea0*/  DFMA R42, R40, -R32, 1 ;  /* 0x3ff00000282a742b */ /* 0x000fc60000000820 */
[----:B------:R-:W-:-:S05]  /*2eb0*/  @!P2 DFMA R38, R38, 2, -R44 ;  /* 0x400000002626a82b */ /* 0x000fca000000082c */
[----:B------:R-:W-:-:S08]  /*2ec0*/  DFMA R40, R40, R42, R40 ;  /* 0x0000002a2828722b */ /* 0x000fd00000000028 */
[----:B------:R-:W-:-:S08]  /*2ed0*/  DMUL R42, R40, R38 ;  /* 0x00000026282a7228 */ /* 0x000fd00000000000 */
[----:B------:R-:W-:-:S08]  /*2ee0*/  DFMA R44, R42, -R32, R38 ;  /* 0x800000202a2c722b */ /* 0x000fd00000000026 */
[----:B------:R-:W-:Y:S01]  /*2ef0*/  DFMA R44, R40, R44, R42 ;  /* 0x0000002c282c722b */ /* 0x000fe2000000002a */
[----:B------:R-:W-:Y:S02]  /*2f00*/  MOV R42, R55 ;  /* 0x00000037002a7202 */ /* 0x000fe40000000f00 */
[----:B------:R-:W-:-:S05]  /*2f10*/  @!P2 LOP3.LUT R42, R39, 0x7ff00000, RZ, 0xc0, !PT ;  /* 0x7ff00000272aa812 */ /* 0x000fca00078ec0ff */
[----:B------:R-:W-:-:S05]  /*2f20*/  VIADD R40, R42, 0xffffffff ;  /* 0xffffffff2a287836 */ /* 0x000fca0000000000 */
[----:B------:R-:W-:Y:S01]  /*2f30*/  ISETP.GT.U32.AND P0, PT, R40, 0x7feffffe, PT ;  /* 0x7feffffe2800780c */ /* 0x000fe20003f04070 */
[----:B------:R-:W-:-:S05]  /*2f40*/  VIADD R40, R58, 0xffffffff ;  /* 0xffffffff3a287836 */ /* 0x000fca0000000000 */
[----:B------:R-:W-:-:S13]  /*2f50*/  ISETP.GT.U32.OR P0, PT, R40, 0x7feffffe, P0 ;  /* 0x7feffffe2800780c */ /* 0x000fda0000704470 */
[----:B------:R-:W-:Y:S05]  /*2f60*/  @P0 BRA `(.L_x_254) ;  /* 0x00000000006c0947 */ /* 0x000fea0003800000 */
[----:B------:R-:W-:-:S04]  /*2f70*/  LOP3.LUT R40, R35, 0x7ff00000, RZ, 0xc0, !PT ;  /* 0x7ff0000023287812 */ /* 0x000fc800078ec0ff */
[CC--:B------:R-:W-:Y:S02]  /*2f80*/  VIADDMNMX R36, R55.reuse, -R40.reuse, 0xb9600000, !PT ;  /* 0xb960000037247446 */ /* 0x0c0fe40007800928 */
[----:B------:R-:W-:Y:S02]  /*2f90*/  ISETP.GE.U32.AND P0, PT, R55, R40, PT ;  /* 0x000000283700720c */ /* 0x000fe40003f06070 */
[----:B------:R-:W-:Y:S02]  /*2fa0*/  VIMNMX R36, R36, 0x46a00000, PT ;  /* 0x46a0000024247848 */ /* 0x000fe40003fe0100 */
[----:B------:R-:W-:-:S05]  /*2fb0*/  SEL R37, R56, 0x63400000, !P0 ;  /* 0x6340000038257807 */ /* 0x000fca0004000000 */
[----:B------:R-:W-:Y:S02]  /*2fc0*/  IMAD.IADD R42, R36, 0x1, -R37 ;  /* 0x00000001242a7824 */ /* 0x000fe400078e0a25 */
[----:B------:R-:W-:-:S03]  /*2fd0*/  IMAD.MOV.U32 R36, RZ, RZ, RZ ;  /* 0x000000ffff247224 */ /* 0x000fc600078e00ff */
[----:B------:R-:W-:-:S06]  /*2fe0*/  IADD3 R37, R42, 0x7fe00000, RZ ;  /* 0x7fe000002a257810 */ /* 0x000fcc0007ffe0ff */
        /* <DEDUP_REMOVED lines=9> */
[----:B------:R-:W-:Y:S01]  /*3080*/  IMAD.MOV R33, RZ, RZ, -R42 ;  /* 0x000000ffff217224 */ /* 0x000fe200078e0a2a */
[----:B------:R-:W-:Y:S01]  /*3090*/  MOV R32, RZ ;  /* 0x000000ff00207202 */ /* 0x000fe20000000f00 */
        /* <DEDUP_REMOVED lines=8> */
.L_x_254:
[----:B------:R-:W-:-:S14]  /*3120*/  DSETP.NAN.AND P0, PT, R36, R36, PT ;  /* 0x000000242400722a */ /* 0x000fdc0003f08000 */
[----:B------:R-:W-:Y:S05]  /*3130*/  @P0 BRA `(.L_x_256) ;  /* 0x0000000000440947 */ /* 0x000fea0003800000 */
[----:B------:R-:W-:-:S14]  /*3140*/  DSETP.NAN.AND P0, PT, R34, R34, PT ;  /* 0x000000222200722a */ /* 0x000fdc0003f08000 */
[----:B------:R-:W-:Y:S05]  /*3150*/  @P0 BRA `(.L_x_257) ;  /* 0x0000000000300947 */ /* 0x000fea0003800000 */
[----:B------:R-:W-:Y:S01]  /*3160*/  ISETP.NE.AND P0, PT, R42, R58, PT ;  /* 0x0000003a2a00720c */ /* 0x000fe20003f05270 */
[----:B------:R-:W-:Y:S02]  /*3170*/  IMAD.MOV.U32 R40, RZ, RZ, 0x0 ;  /* 0x00000000ff287424 */ /* 0x000fe400078e00ff */
[----:B------:R-:W-:-:S10]  /*3180*/  IMAD.MOV.U32 R41, RZ, RZ, -0x80000 ;  /* 0xfff80000ff297424 */ /* 0x000fd400078e00ff */
[----:B------:R-:W-:Y:S05]  /*3190*/  @!P0 BRA `(.L_x_255) ;  /* 0x0000000000348947 */ /* 0x000fea0003800000 */
[----:B------:R-:W-:Y:S02]  /*31a0*/  ISETP.NE.AND P0, PT, R42, 0x7ff00000, PT ;  /* 0x7ff000002a00780c */ /* 0x000fe40003f05270 */
[----:B------:R-:W-:Y:S02]  /*31b0*/  LOP3.LUT R41, R37, 0x80000000, R35, 0x48, !PT ;  /* 0x8000000025297812 */ /* 0x000fe400078e4823 */
[----:B------:R-:W-:-:S13]  /*31c0*/  ISETP.EQ.OR P0, PT, R58, RZ, !P0 ;  /* 0x000000ff3a00720c */ /* 0x000fda0004702670 */
[----:B------:R-:W-:Y:S01]  /*31d0*/  @P0 LOP3.LUT R32, R41, 0x7ff00000, RZ, 0xfc, !PT ;  /* 0x7ff0000029200812 */ /* 0x000fe200078efcff */
[----:B------:R-:W-:Y:S01]  /*31e0*/  @!P0 IMAD.MOV.U32 R40, RZ, RZ, RZ ;  /* 0x000000ffff288224 */ /* 0x000fe200078e00ff */
[----:B------:R-:W-:-:S03]  /*31f0*/  @P0 MOV R40, RZ ;  /* 0x000000ff00280202 */ /* 0x000fc60000000f00 */
[----:B------:R-:W-:Y:S01]  /*3200*/  @P0 IMAD.MOV.U32 R41, RZ, RZ, R32 ;  /* 0x000000ffff290224 */ /* 0x000fe200078e0020 */
[----:B------:R-:W-:Y:S06]  /*3210*/  BRA `(.L_x_255) ;  /* 0x0000000000147947 */ /* 0x000fec0003800000 */
.L_x_257:
[----:B------:R-:W-:Y:S01]  /*3220*/  LOP3.LUT R41, R35, 0x80000, RZ, 0xfc, !PT ;  /* 0x0008000023297812 */ /* 0x000fe200078efcff */
[----:B------:R-:W-:Y:S01]  /*3230*/  IMAD.MOV.U32 R40, RZ, RZ, R34 ;  /* 0x000000ffff287224 */ /* 0x000fe200078e0022 */
[----:B------:R-:W-:Y:S06]  /*3240*/  BRA `(.L_x_255) ;  /* 0x0000000000087947 */ /* 0x000fec0003800000 */
.L_x_256:
[----:B------:R-:W-:Y:S01]  /*3250*/  LOP3.LUT R41, R37, 0x80000, RZ, 0xfc, !PT ;  /* 0x0008000025297812 */ /* 0x000fe200078efcff */
[----:B------:R-:W-:-:S07]  /*3260*/  IMAD.MOV.U32 R40, RZ, RZ, R36 ;  /* 0x000000ffff287224 */ /* 0x000fce00078e0024 */
.L_x_255:
[----:B------:R-:W-:Y:S05]  /*3270*/  BSYNC B2 ;  /* 0x0000000000027941 */ /* 0x000fea0003800000 */
.L_x_253:
[----:B------:R-:W-:Y:S01]  /*3280*/  IMAD.MOV.U32 R55, RZ, RZ, 0x0 ;  /* 0x00000000ff377424 */ /* 0x000fe200078e00ff */
[----:B------:R-:W-:Y:S01]  /*3290*/  MOV R36, R40 ;  /* 0x0000002800247202 */ /* 0x000fe20000000f00 */
[----:B------:R-:W-:Y:S02]  /*32a0*/  IMAD.MOV.U32 R37, RZ, RZ, R41 ;  /* 0x000000ffff257224 */ /* 0x000fe400078e0029 */
[----:B------:R-:W-:Y:S05]  /*32b0*/  RET.REL.NODEC R54 `(_ZN2at6native63_GLOBAL__N__7310b794_30_DistributionGeometricKernel_cu_fa6e70a443distribution_elementwise_grid_stride_kernelIdLi2EZNS0_9templates4cuda21uniform_and_transformIddPNS_17CUDAGeneratorImplEZZZNS4_16geometric_kernelIS7_EEvRNS_18TensorIteratorBaseEdT_ENKUlvE_clEvENKUlvE4_clEvEUldE_EEvSA_T1_T2_EUlP24curandStatePhilox4_32_10E0_ZNS1_27distribution_nullary_kernelIdd6float4S7_SJ_SE_EEvSA_SG_RKT3_T4_EUlidE_EEvlNS_15PhiloxCudaStateESF_SG_) ;  /* 0xffffffcc36507950 */ /* 0x000fea0003c3ffff */
        .weak           $__internal_15_$__cuda_sm20_div_s64
        .type           $__internal_15_$__cuda_sm20_div_s64,@function
        .size           $__internal_15_$__cuda_sm20_div_s64,(.L_x_675 - $__internal_15_$__cuda_sm20_div_s64)
$__internal_15_$__cuda_sm20_div_s64:
[----:B------:R-:W-:-:S04]  /*32c0*/  IMAD.MOV.U32 R7, RZ, RZ, RZ ;  /* 0x000000ffff077224 */ /* 0x000fc800078e00ff */
[----:B------:R-:W0:Y:S08]  /*32d0*/  I2F.U64.RP R3, R6 ;  /* 0x0000000600037312 */ /* 0x000e300000309000 */
[----:B0-----:R-:W0:Y:S02]  /*32e0*/  MUFU.RCP R3, R3 ;  /* 0x0000000300037308 */ /* 0x001e240000001000 */
[----:B0-----:R-:W-:-:S06]  /*32f0*/  IADD3 R20, R3, 0x1ffffffe, RZ ;  /* 0x1ffffffe03147810 */ /* 0x001fcc0007ffe0ff */
[----:B------:R-:W0:Y:S02]  /*3300*/  F2I.U64.TRUNC R20, R20 ;  /* 0x0000001400147311 */ /* 0x000e24000020d800 */
[----:B0-----:R-:W-:-:S04]  /*3310*/  IMAD.WIDE.U32 R22, R20, R6, RZ ;  /* 0x0000000614167225 */ /* 0x001fc800078e00ff */
[----:B------:R-:W-:Y:S01]  /*3320*/  IMAD R23, R6, R21, R23 ;  /* 0x0000001506177224 */ /* 0x000fe200078e0217 */
[----:B------:R-:W-:-:S05]  /*3330*/  IADD3 R5, P0, RZ, -R22, RZ ;  /* 0x80000016ff057210 */ /* 0x000fca0007f1e0ff */
[----:B------:R-:W-:-:S04]  /*3340*/  IMAD.HI.U32 R22, R20, R5, RZ ;  /* 0x0000000514167227 */ /* 0x000fc800078e00ff */
[----:B------:R-:W-:Y:S02]  /*3350*/  IMAD.X R19, RZ, RZ, ~R23, P0 ;  /* 0x000000ffff137224 */ /* 0x000fe400000e0e17 */
[----:B------:R-:W-:Y:S02]  /*3360*/  IMAD.MOV.U32 R23, RZ, RZ, R20 ;  /* 0x000000ffff177224 */ /* 0x000fe400078e0014 */
[-C--:B------:R-:W-:Y:S02]  /*3370*/  IMAD R7, R21, R19.reuse, RZ ;  /* 0x0000001315077224 */ /* 0x080fe400078e02ff */
[----:B------:R-:W-:-:S04]  /*3380*/  IMAD.WIDE.U32 R22, P0, R20, R19, R22 ;  /* 0x0000001314167225 */ /* 0x000fc80007800016 */
[----:B------:R-:W-:Y:S01]  /*3390*/  IMAD.HI.U32 R3, R21, R19, RZ ;  /* 0x0000001315037227 */ /* 0x000fe200078e00ff */
[----:B------:R-:W-:-:S03]  /*33a0*/  IADD3 R19, P4, RZ, -UR4, RZ ;  /* 0x80000004ff137c10 */ /* 0x000fc6000ff9e0ff */
[----:B------:R-:W-:-:S04]  /*33b0*/  IMAD.HI.U32 R22, P1, R21, R5, R22 ;  /* 0x0000000515167227 */ /* 0x000fc80007820016 */
[----:B------:R-:W-:Y:S01]  /*33c0*/  IMAD.X R3, R3, 0x1, R21, P0 ;  /* 0x0000000103037824 */ /* 0x000fe200000e0615 */
[----:B------:R-:W-:Y:S01]  /*33d0*/  IADD3 R23, P2, R7, R22, RZ ;  /* 0x0000001607177210 */ /* 0x000fe20007f5e0ff */
[----:B------:R-:W-:-:S03]  /*33e0*/  IMAD.X R24, RZ, RZ, ~UR5, P4 ;  /* 0x80000005ff187e24 */ /* 0x000fc6000a0e06ff */
[----:B------:R-:W-:Y:S01]  /*33f0*/  IADD3.X R3, RZ, RZ, R3, P2, P1 ;  /* 0x000000ffff037210 */ /* 0x000fe200017e2403 */
[----:B------:R-:W-:Y:S01]  /*3400*/  IMAD.WIDE.U32 R20, R23, R6, RZ ;  /* 0x0000000617147225 */ /* 0x000fe200078e00ff */
[----:B------:R-:W-:Y:S02]  /*3410*/  ISETP.LE.AND P1, PT, RZ, UR5, PT ;  /* 0x00000005ff007c0c */ /* 0x000fe4000bf23270 */
[----:B------:R-:W-:Y:S01]  /*3420*/  IADD3 R5, P0, RZ, -R20, RZ ;  /* 0x80000014ff057210 */ /* 0x000fe20007f1e0ff */
[----:B------:R-:W-:Y:S01]  /*3430*/  IMAD R20, R6, R3, R21 ;  /* 0x0000000306147224 */ /* 0x000fe200078e0215 */
[----:B------:R-:W-:Y:S01]  /*3440*/  SEL R19, R19, UR4, !P1 ;  /* 0x0000000413137c07 */ /* 0x000fe2000c800000 */
[----:B------:R-:W-:Y:S01]  /*3450*/  IMAD.MOV.U32 R21, RZ, RZ, RZ ;  /* 0x000000ffff157224 */ /* 0x000fe200078e00ff */
[----:B------:R-:W-:Y:S01]  /*3460*/  SEL R24, R24, UR5, !P1 ;  /* 0x0000000518187c07 */ /* 0x000fe2000c800000 */
[----:B------:R-:W-:Y:S01]  /*3470*/  IMAD.HI.U32 R22, R23, R5, RZ ;  /* 0x0000000517167227 */ /* 0x000fe200078e00ff */
[----:B------:R-:W-:-:S05]  /*3480*/  IADD3.X R20, RZ, ~R20, RZ, P0, !PT ;  /* 0x80000014ff147210 */ /* 0x000fca00007fe4ff */
        /* <DEDUP_REMOVED lines=12> */
[----:B------:R-:W-:-:S04]  /*3550*/  IADD3 R5, P2, R22, R5, RZ ;  /* 0x0000000516057210 */ /* 0x000fc80007f5e0ff */
[----:B------:R-:W-:Y:S01]  /*3560*/  IADD3.X R3, R3, RZ, RZ, P0, !PT ;  /* 0x000000ff03037210 */ /* 0x000fe200007fe4ff */
[----:B------:R-:W-:-:S04]  /*3570*/  IMAD.WIDE.U32 R20, R5, R6, RZ ;  /* 0x0000000605147225 */ /* 0x000fc800078e00ff */
[----:B------:R-:W-:-:S04]  /*3580*/  IMAD.X R3, RZ, RZ, R3, P2 ;  /* 0x000000ffff037224 */ /* 0x000fc800010e0603 */
[----:B------:R-:W-:Y:S01]  /*3590*/  IMAD R7, R6, R3, R21 ;  /* 0x0000000306077224 */ /* 0x000fe200078e0215 */
[----:B------:R-:W-:Y:S02]  /*35a0*/  IADD3 R21, P0, -R20, R19, RZ ;  /* 0x0000001314157210 */ /* 0x000fe40007f1e1ff */
[----:B------:R-:W-:-:S03]  /*35b0*/  IADD3 R20, P3, R5, 0x1, RZ ;  /* 0x0000000105147810 */ /* 0x000fc60007f7e0ff */
[----:B------:R-:W-:Y:S01]  /*35c0*/  IMAD.X R24, R24, 0x1, ~R7, P0 ;  /* 0x0000000118187824 */ /* 0x000fe200000e0e07 */
[----:B------:R-:W-:Y:S01]  /*35d0*/  ISETP.GE.U32.AND P0, PT, R21, R6, PT ;  /* 0x000000061500720c */ /* 0x000fe20003f06070 */
[----:B------:R-:W-:Y:S01]  /*35e0*/  IMAD.X R22, RZ, RZ, R3, P3 ;  /* 0x000000ffff167224 */ /* 0x000fe200018e0603 */
        /* <DEDUP_REMOVED lines=9> */
[----:B------:R-:W-:Y:S01]  /*3680*/  ISETP.GE.U32.AND.EX P0, PT, R19, RZ, PT, P2 ;  /* 0x000000ff1300720c */ /* 0x000fe20003f06120 */
[----:B------:R-:W-:Y:S01]  /*3690*/  IMAD.MOV.U32 R19, RZ, RZ, 0x0 ;  /* 0x00000000ff137424 */ /* 0x000fe200078e00ff */
[----:B------:R-:W-:-:S02]  /*36a0*/  IADD3.X R7, RZ, R22, RZ, P3, !PT ;  /* 0x00000016ff077210 */ /* 0x000fc40001ffe4ff */
[----:B------:R-:W-:Y:S02]  /*36b0*/  SEL R3, R3, R20, P0 ;  /* 0x0000001403037207 */ /* 0x000fe40000000000 */
[----:B------:R-:W-:Y:S02]  /*36c0*/  SEL R7, R7, R22, P0 ;  /* 0x0000001607077207 */ /* 0x000fe40000000000 */
[-C--:B------:R-:W-:Y:S02]  /*36d0*/  IADD3 R20, P2, RZ, -R3.reuse, RZ ;  /* 0x80000003ff147210 */ /* 0x080fe40007f5e0ff */
[----:B------:R-:W-:Y:S02]  /*36e0*/  ISETP.NE.U32.AND P0, PT, R6, RZ, PT ;  /* 0x000000ff0600720c */ /* 0x000fe40003f05070 */
[----:B------:R-:W-:Y:S01]  /*36f0*/  SEL R6, R20, R3, !P1 ;  /* 0x0000000314067207 */ /* 0x000fe20004800000 */
[----:B------:R-:W-:Y:S01]  /*3700*/  IMAD.X R22, RZ, RZ, ~R7, P2 ;  /* 0x000000ffff167224 */ /* 0x000fe200010e0e07 */
[----:B------:R-:W-:-:S04]  /*3710*/  ISETP.NE.AND.EX P0, PT, RZ, RZ, PT, P0 ;  /* 0x000000ffff00720c */ /* 0x000fc80003f05300 */
[----:B------:R-:W-:Y:S02]  /*3720*/  SEL R7, R22, R7, !P1 ;  /* 0x0000000716077207 */ /* 0x000fe40004800000 */
[----:B------:R-:W-:Y:S02]  /*3730*/  SEL R6, R6, 0xffffffff, P0 ;  /* 0xffffffff06067807 */ /* 0x000fe40000000000 */
[----:B------:R-:W-:Y:S01]  /*3740*/  SEL R7, R7, 0xffffffff, P0 ;  /* 0xffffffff07077807 */ /* 0x000fe20000000000 */
[----:B------:R-:W-:Y:S06]  /*3750*/  RET.REL.NODEC R18 `(_ZN2at6native63_GLOBAL__N__7310b794_30_DistributionGeometricKernel_cu_fa6e70a443distribution_elementwise_grid_stride_kernelIdLi2EZNS0_9templates4cuda21uniform_and_transformIddPNS_17CUDAGeneratorImplEZZZNS4_16geometric_kernelIS7_EEvRNS_18TensorIteratorBaseEdT_ENKUlvE_clEvENKUlvE4_clEvEUldE_EEvSA_T1_T2_EUlP24curandStatePhilox4_32_10E0_ZNS1_27distribution_nullary_kernelIdd6float4S7_SJ_SE_EEvSA_SG_RKT3_T4_EUlidE_EEvlNS_15PhiloxCudaStateESF_SG_) ;  /* 0xffffffc812287950 */ /* 0x000fec0003c3ffff */
.L_x_258:
        /* <DEDUP_REMOVED lines=10> */
.L_x_675:


//--------------------- .text._ZN2at6native63_GLOBAL__N__7310b794_30_DistributionGeometricKernel_cu_fa6e70a443distribution_elementwise_grid_stride_kernelIdLi2EZNS0_9templates4cuda21uniform_and_transformIddPNS_17CUDAGeneratorImplEZZZNS4_16geometric_kernelIS7_EEvRNS_18TensorIteratorBaseEdT_ENKUlvE_clEvENKUlvE4_clEvEUldE_EEvSA_T1_T2_EUlP24curandStatePhilox4_32_10E_ZNS1_27distribution_nullary_kernelIdd7double2S7_SJ_SE_EEvSA_SG_RKT3_T4_EUlidE0_EEvlNS_15PhiloxCudaStateESF_SG_ --------------------------
	.section	.text._ZN2at6native63_GLOBAL__N__7310b794_30_DistributionGeometricKernel_cu_fa6e70a443distribution_elementwise_grid_stride_kernelIdLi2EZNS0_9templates4cuda21uniform_and_transformIddPNS_17CUDAGeneratorImplEZZZNS4_16geometric_kernelIS7_EEvRNS_18TensorIteratorBaseEdT_ENKUlvE_clEvENKUlvE4_clEvEUldE_EEvSA_T1_T2_EUlP24curandStatePhilox4_32_10E_ZNS1_27distribution_nullary_kernelIdd7double2S7_SJ_SE_EEvSA_SG_RKT3_T4_EUlidE0_EEvlNS_15PhiloxCudaStateESF_SG_,"ax",@progbits
	.align	128
.text._ZN2at6native63_GLOBAL__N__7310b794_30_DistributionGeometricKernel_cu_fa6e70a443distribution_elementwise_grid_stride_kernelIdLi2EZNS0_9templates4cuda21uniform_and_transformIddPNS_17CUDAGeneratorImplEZZZNS4_16geometric_kernelIS7_EEvRNS_18TensorIteratorBaseEdT_ENKUlvE_clEvENKUlvE4_clEvEUldE_EEvSA_T1_T2_EUlP24curandStatePhilox4_32_10E_ZNS1_27distribution_nullary_kernelIdd7double2S7_SJ_SE_EEvSA_SG_RKT3_T4_EUlidE0_EEvlNS_15PhiloxCudaStateESF_SG_:
        .type           _ZN2at6native63_GLOBAL__N__7310b794_30_DistributionGeometricKernel_cu_fa6e70a443distribution_elementwise_grid_stride_kernelIdLi2EZNS0_9templates4cuda21uniform_and_transformIddPNS_17CUDAGeneratorImplEZZZNS4_16geometric_kernelIS7_EEvRNS_18TensorIteratorBaseEdT_ENKUlvE_clEvENKUlvE4_clEvEUldE_EEvSA_T1_T2_EUlP24curandStatePhilox4_32_10E_ZNS1_27distribution_nullary_kernelIdd7double2S7_SJ_SE_EEvSA_SG_RKT3_T4_EUlidE0_EEvlNS_15PhiloxCudaStateESF_SG_,@function
        .size           _ZN2at6native63_GLOBAL__N__7310b794_30_DistributionGeometricKernel_cu_fa6e70a443distribution_elementwise_grid_stride_kernelIdLi2EZNS0_9templates4cuda21uniform_and_transformIddPNS_17CUDAGeneratorImplEZZZNS4_16geometric_kernelIS7_EEvRNS_18TensorIteratorBaseEdT_ENKUlvE_clEvENKUlvE4_clEvEUldE_EEvSA_T1_T2_EUlP24curandStatePhilox4_32_10E_ZNS1_27distribution_nullary_kernelIdd7double2S7_SJ_SE_EEvSA_SG_RKT3_T4_EUlidE0_EEvlNS_15PhiloxCudaStateESF_SG_,(.L_x_678 - _ZN2at6native63_GLOBAL__N__7310b794_30_DistributionGeometricKernel_cu_fa6e70a443distribution_elementwise_grid_stride_kernelIdLi2EZNS0_9templates4cuda21uniform_and_transformIddPNS_17CUDAGeneratorImplEZZZNS4_16geometric_kernelIS7_EEvRNS_18TensorIteratorBaseEdT_ENKUlvE_clEvENKUlvE4_clEvEUldE_EEvSA_T1_T2_EUlP24curandStatePhilox4_32_10E_ZNS1_27distribution_nullary_kernelIdd7double2S7_SJ_SE_EEvSA_SG_RKT3_T4_EUlidE0_EEvlNS_15PhiloxCudaStateESF_SG_)
        .other          _ZN2at6native63_GLOBAL__N__7310b794_30_DistributionGeometricKernel_cu_fa6e70a443distribution_elementwise_grid_stride_kernelIdLi2EZNS0_9templates4cuda21uniform_and_transformIddPNS_17CUDAGeneratorImplEZZZNS4_16geometric_kernelIS7_EEvRNS_18TensorIteratorBaseEdT_ENKUlvE_clEvENKUlvE4_clEvEUldE_EEvSA_T1_T2_EUlP24curandStatePhilox4_32_10E_ZNS1_27distribution_nullary_kernelIdd7double2S7_SJ_SE_EEvSA_SG_RKT3_T4_EUlidE0_EEvlNS_15PhiloxCudaStateESF_SG_,@"STO_CUDA_ENTRY STV_DEFAULT"
_ZN2at6native63_GLOBAL__N__7310b794_30_DistributionGeometricKernel_cu_fa6e70a443distribution_elementwise_grid_stride_kernelIdLi2EZNS0_9templates4cuda21uniform_and_transformIddPNS_17CUDAGeneratorImplEZZZNS4_16geometric_kernelIS7_EEvRNS_18TensorIteratorBaseEdT_ENKUlvE_clEvENKUlvE4_clEvEUldE_EEvSA_T1_T2_EUlP24curandStatePhilox4_32_10E_ZNS1_27distribution_nullary_kernelIdd7double2S7_SJ_SE_EEvSA_SG_RKT3_T4_EUlidE0_EEvlNS_15PhiloxCudaStateESF_SG_:
        /* <DEDUP_REMOVED lines=15> */
[----:B------:R-:W2:Y:S01]  /*00f0*/  S2UR UR4, SR_CTAID.X ;  /* 0x00000000000479c3 */ /* 0x000ea20000002500 */
[----:B------:R-:W-:-:S07]  /*0100*/  IMAD.MOV.U32 R47, RZ, RZ, RZ ;  /* 0x000000ffff2f7224 */ /* 0x000fce00078e00ff */
[----:B------:R-:W2:Y:S02]  /*0110*/  LDC R18, c[0x0][RZ] ;  /* 0x00000000ff127b82 */ /* 0x000ea40000000800 */
[----:B--2---:R-:W-:Y:S01]  /*0120*/  IMAD.WIDE.U32 R46, R18, UR4, R46 ;  /* 0x00000004122e7c25 */ /* 0x004fe2000f8e002e */
[----:B------:R-:W-:Y:S02]  /*0130*/  ULDC.64 UR4, c[0x0][0x210] ;  /* 0x0000840000047ab9 */ /* 0x000fe40000000a00 */
[----:B------:R-:W-:Y:S01]  /*0140*/  UIADD3 UR4, UP0, UR4, -0x1, URZ ;  /* 0xffffffff04047890 */ /* 0x000fe2000ff1e03f */
[----:B------:R-:W-:-:S03]  /*0150*/  IMAD.WIDE.U32 R8, R46, -0x326172a9, RZ ;  /* 0xcd9e8d572e087825 */ /* 0x000fc600078e00ff */
[----:B------:R-:W-:Y:S01]  /*0160*/  UIADD3.X UR5, UR5, -0x1, URZ, UP0, !UPT ;  /* 0xffffffff05057890 */ /* 0x000fe200087fe43f */
[----:B---3--:R-:W-:-:S04]  /*0170*/  @P0 IADD3 R0, P1, R2, R7, RZ ;  /* 0x0000000702000210 */ /* 0x008fc80007f3e0ff */
[----:B------:R-:W-:Y:S02]  /*0180*/  @P0 IADD3.X R5, RZ, R3, RZ, P1, !PT ;  /* 0x00000003ff050210 */ /* 0x000fe40000ffe4ff */
[----:B------:R-:W-:Y:S02]  /*0190*/  ISETP.NE.U32.AND P0, PT, RZ, UR5, PT ;  /* 0x00000005ff007c0c */ /* 0x000fe4000bf05070 */
[--C-:B------:R-:W-:Y:S01]  /*01a0*/  SHF.R.U64 R2, R0, 0x2, R5.reuse ;  /* 0x0000000200027819 */ /* 0x100fe20000001205 */
[----:B----4-:R-:W-:Y:S01]  /*01b0*/  VIADD R4, R29, 0xbb67ae85 ;  /* 0xbb67ae851d047836 */ /* 0x010fe20000000000 */
[----:B------:R-:W-:Y:S01]  /*01c0*/  SHF.R.U32.HI R3, RZ, 0x2, R5 ;  /* 0x00000002ff037819 */ /* 0x000fe20000011605 */
[----:B------:R-:W-:Y:S02]  /*01d0*/  VIADD R5, R28, 0x9e3779b9 ;  /* 0x9e3779b91c057836 */ /* 0x000fe40000000000 */
        /* <DEDUP_REMOVED lines=12> */
[----:B------:R-:W-:-:S05]  /*02a0*/  VIADD R5, R29, 0x76cf5d0a ;  /* 0x76cf5d0a1d057836 */ /* 0x000fca0000000000 */
[----:B------:R-:W-:Y:S01]  /*02b0*/  LOP3.LUT R12, R9, R10, R5, 0x96, !PT ;  /* 0x0000000a090c7212 */ /* 0x000fe200078e9605 */
[----:B------:R-:W-:Y:S01]  /*02c0*/  IMAD.WIDE.U32 R10, R7, -0x2daee0ad, RZ ;  /* 0xd2511f53070a7825 */ /* 0x000fe200078e00ff */
[----:B------:R-:W-:-:S03]  /*02d0*/  IADD3 R7, R28, -0x255992d5, RZ ;  /* 0xdaa66d2b1c077810 */ /* 0x000fc60007ffe0ff */
        /* <DEDUP_REMOVED lines=8> */
[----:B------:R-:W-:-:S05]  /*0360*/  VIADD R7, R29, 0xed9eba14 ;  /* 0xed9eba141d077836 */ /* 0x000fca0000000000 */
        /* <DEDUP_REMOVED lines=9> */
[----:B------:R-:W-:Y:S02]  /*0400*/  IADD3 R9, R29, 0x646e171e, RZ ;  /* 0x646e171e1d097810 */ /* 0x000fe40007ffe0ff */
[----:B------:R-:W-:Y:S01]  /*0410*/  LOP3.LUT R11, R17, R12, R11, 0x96, !PT ;  /* 0x0000000c110b7212 */ /* 0x000fe200078e960b */
[----:B------:R-:W-:Y:S01]  /*0420*/  VIADD R17, R28, 0x8ff34781 ;  /* 0x8ff347811c117836 */ /* 0x000fe20000000000 */
[----:B------:R-:W-:Y:S01]  /*0430*/  LOP3.LUT R12, R15, R10, R9, 0x96, !PT ;  /* 0x0000000a0f0c7212 */ /* 0x000fe200078e9609 */
[----:B------:R-:W-:Y:S01]  /*0440*/  VIADD R10, R29, 0x1fd5c5a3 ;  /* 0x1fd5c5a31d0a7836 */ /* 0x000fe20000000000 */
[----:B------:R-:W-:Y:S01]  /*0450*/  MOV R15, R47 ;  /* 0x0000002f000f7202 */ /* 0x000fe20000000f00 */
[----:B------:R-:W-:-:S04]  /*0460*/  IMAD.WIDE.U32 R22, R11, -0x2daee0ad, RZ ;  /* 0xd2511f530b167825 */ /* 0x000fc800078e00ff */
[----:B------:R-:W-:Y:S01]  /*0470*/  IMAD.WIDE.U32 R12, R12, -0x326172a9, RZ ;  /* 0xcd9e8d570c0c7825 */ /* 0x000fe200078e00ff */
[----:B------:R-:W-:-:S03]  /*0480*/  LOP3.LUT R20, R23, R14, R10, 0x96, !PT ;  /* 0x0000000e17147212 */ /* 0x000fc600078e960a */
[----:B------:R-:W-:Y:S02]  /*0490*/  VIADD R11, R28, 0x5384540f ;  /* 0x5384540f1c0b7836 */ /* 0x000fe40000000000 */
[----:B------:R-:W-:-:S03]  /*04a0*/  IMAD.WIDE.U32 R20, R20, -0x326172a9, RZ ;  /* 0xcd9e8d5714147825 */ /* 0x000fc600078e00ff */
[----:B------:R-:W-:Y:S01]  /*04b0*/  LOP3.LUT R11, R13, R16, R11, 0x96, !PT ;  /* 0x000000100d0b7212 */ /* 0x000fe200078e960b */
[----:B------:R-:W-:Y:S01]  /*04c0*/  VIADD R14, R29, 0x96a522ad ;  /* 0x96a522ad1d0e7836 */ /* 0x000fe20000000000 */
[----:B------:R-:W-:-:S03]  /*04d0*/  IADD3 R13, R28, -0xe443238, RZ ;  /* 0xf1bbcdc81c0d7810 */ /* 0x000fc60007ffe0ff */
[----:B------:R-:W-:Y:S01]  /*04e0*/  IMAD.WIDE.U32 R44, R11, -0x2daee0ad, RZ ;  /* 0xd2511f530b2c7825 */ /* 0x000fe200078e00ff */
[----:B------:R-:W-:-:S03]  /*04f0*/  LOP3.LUT R12, R21, R12, R13, 0x96, !PT ;  /* 0x0000000c150c7212 */ /* 0x000fc600078e960d */
[----:B------:R-:W-:Y:S02]  /*0500*/  VIADD R11, R29, 0xdb3d7428 ;  /* 0xdb3d74281d0b7836 */ /* 0x000fe40000000000 */
[----:B------:R-:W-:-:S03]  /*0510*/  IMAD.HI.U32 R19, R12, -0x2daee0ad, RZ ;  /* 0xd2511f530c137827 */ /* 0x000fc600078e00ff */
[----:B------:R-:W-:Y:S01]  /*0520*/  LOP3.LUT R16, R45, R22, R11, 0x96, !PT ;  /* 0x000000162d107212 */ /* 0x000fe200078e960b */
[----:B------:R-:W-:Y:S01]  /*0530*/  IMAD.MOV.U32 R13, RZ, RZ, R46 ;  /* 0x000000ffff0d7224 */ /* 0x000fe200078e002e */
        /* <DEDUP_REMOVED lines=8> */
[----:B------:R-:W-:Y:S05]  /*05c0*/  CALL.REL.NOINC `($__internal_17_$__cuda_sm20_div_s64) ;  /* 0x0000005000147944 */ /* 0x000fea0003c00000 */
[----:B------:R-:W-:Y:S05]  /*05d0*/  BRA `(.L_x_260) ;  /* 0x0000000000587947 */ /* 0x000fea0003800000 */
.L_x_259:
        /* <DEDUP_REMOVED lines=22> */
.L_x_260:
        /* <DEDUP_REMOVED lines=16> */
[----:B------:R-:W-:Y:S01]  /*0840*/  IMAD R16, R16, -0x326172a9, RZ ;  /* 0xcd9e8d5710107824 */ /* 0x000fe200078e02ff */
[----:B0-----:R-:W-:-:S06]  /*0850*/  DADD R18, -R20, 2 ;  /* 0x4000000014127429 */ /* 0x001fcc0000000100 */
[----:B------:R-:W0:Y:S02]  /*0860*/  MUFU.RCP64H R23, R19 ;  /* 0x0000001300177308 */ /* 0x000e240000001800 */
[----:B0-----:R-:W-:-:S08]  /*0870*/  DFMA R24, -R18, R22, 1 ;  /* 0x3ff000001218742b */ /* 0x001fd00000000116 */
[----:B------:R-:W-:-:S08]  /*0880*/  DFMA R24, R24, R24, R24 ;  /* 0x000000181818722b */ /* 0x000fd00000000018 */
[----:B------:R-:W-:-:S08]  /*0890*/  DFMA R24, R22, R24, R22 ;  /* 0x000000181618722b */ /* 0x000fd00000000016 */
[----:B------:R-:W-:-:S08]  /*08a0*/  DFMA R22, -R18, R24, 1 ;  /* 0x3ff000001216742b */ /* 0x000fd00000000118 */
[----:B------:R-:W-:Y:S01]  /*08b0*/  DFMA R22, R24, R22, R24 ;  /* 0x000000161816722b */ /* 0x000fe20000000018 */
[----:B------:R-:W0:Y:S07]  /*08c0*/  LDC R24, c[0x0][0x3dc] ;  /* 0x0000f700ff187b82 */ /* 0x000e2e0000000800 */
[----:B------:R-:W-:-:S08]  /*08d0*/  DMUL R26, R22, R20 ;  /* 0x00000014161a7228 */ /* 0x000fd00000000000 */
[----:B------:R-:W-:-:S08]  /*08e0*/  DFMA R20, -R18, R26, R20 ;  /* 0x0000001a1214722b */ /* 0x000fd00000000114 */
[----:B------:R-:W-:Y:S01]  /*08f0*/  DFMA R26, R22, R20, R26 ;  /* 0x00000014161a722b */ /* 0x000fe2000000001a */
[----:B0-----:R-:W-:-:S09]  /*0900*/  FSETP.GEU.AND P1, PT, |R24|, 6.5827683646048100446e-37, PT ;  /* 0x036000001800780b */ /* 0x001fd20003f2e200 */
        /* <DEDUP_REMOVED lines=9> */
[----:B------:R-:W-:Y:S05]  /*09a0*/  CALL.REL.NOINC `($__internal_16_$__cuda_sm20_div_rn_f64_full) ;  /* 0x0000004400ac7944 */ /* 0x000fea0003c00000 */
[----:B------:R-:W-:Y:S01]  /*09b0*/  MOV R26, R38 ;  /* 0x00000026001a7202 */ /* 0x000fe20000000f00 */
[----:B------:R-:W-:-:S07]  /*09c0*/  IMAD.MOV.U32 R27, RZ, RZ, R39 ;  /* 0x000000ffff1b7224 */ /* 0x000fce00078e0027 */
.L_x_261:
        /* <DEDUP_REMOVED lines=37> */
[----:B------:R-:W-:Y:S01]  /*0c20*/  IMAD.MOV.U32 R51, RZ, RZ, R19 ;  /* 0x000000ffff337224 */ /* 0x000fe200078e0013 */
        /* <DEDUP_REMOVED lines=22> */
.L_x_285:
[----:B------:R-:W-:Y:S01]  /*0d90*/  IADD3 R2, R2, 0x1, RZ ;  /* 0x0000000102027810 */ /* 0x000fe20007ffe0ff */
[----:B------:R-:W-:Y:S03]  /*0da0*/  BSSY B0, `(.L_x_262) ;  /* 0x000000c000007945 */ /* 0x000fe60003800000 */
[C---:B------:R-:W-:Y:S01]  /*0db0*/  ISETP.NE.AND P0, PT, R2.reuse, RZ, PT ;  /* 0x000000ff0200720c */ /* 0x040fe20003f05270 */
[----:B------:R-:W-:-:S12]  /*0dc0*/  IMAD.HI.U32 R18, R2, -0x2daee0ad, RZ ;  /* 0xd2511f5302127827 */ /* 0x000fd800078e00ff */
        /* <DEDUP_REMOVED lines=9> */
.L_x_263:
[----:B------:R-:W-:Y:S05]  /*0e60*/  BSYNC B0 ;  /* 0x0000000000007941 */ /* 0x000fea0003800000 */
.L_x_262:
        /* <DEDUP_REMOVED lines=33> */
[----:B------:R-:W-:-:S03]  /*1080*/  IADD3 R33, R28, -0x4ab325aa, RZ ;  /* 0xb54cda561c217810 */ /* 0x000fc60007ffe0ff */
[----:B------:R-:W-:Y:S01]  /*1090*/  IMAD.WIDE.U32 R30, R30, -0x326172a9, RZ ;  /* 0xcd9e8d571e1e7825 */ /* 0x000fe200078e00ff */
[----:B------:R-:W-:-:S03]  /*10a0*/  LOP3.LUT R19, R35, R32, R9, 0x96, !PT ;  /* 0x0000002023137212 */ /* 0x000fc600078e9609 */
[----:B------:R-:W-:Y:S01]  /*10b0*/  IMAD.MOV.U32 R35, RZ, RZ, R16 ;  /* 0x000000ffff237224 */ /* 0x000fe200078e0010 */
[----:B------:R-:W-:Y:S01]  /*10c0*/  LOP3.LUT R32, R31, R18, R33, 0x96, !PT ;  /* 0x000000121f207212 */ /* 0x000fe200078e9621 */
[----:B------:R-:W-:-:S04]  /*10d0*/  IMAD.WIDE.U32 R18, R19, -0x326172a9, RZ ;  /* 0xcd9e8d5713127825 */ /* 0x000fc800078e00ff */
[----:B------:R-:W-:Y:S02]  /*10e0*/  VIADD R31, R28, 0x5384540f ;  /* 0x5384540f1c1f7836 */ /* 0x000fe40000000000 */
[----:B------:R-:W-:-:S03]  /*10f0*/  IMAD.WIDE.U32 R32, R32, -0x2daee0ad, RZ ;  /* 0xd2511f5320207825 */ /* 0x000fc600078e00ff */
[----:B------:R-:W-:Y:S02]  /*1100*/  LOP3.LUT R30, R19, R30, R31, 0x96, !PT ;  /* 0x0000001e131e7212 */ /* 0x000fe400078e961f */
[----:B------:R-:W-:Y:S01]  /*1110*/  LOP3.LUT R52, R33, R34, R10, 0x96, !PT ;  /* 0x0000002221347212 */ /* 0x000fe200078e960a */
[----:B------:R-:W-:Y:S02]  /*1120*/  VIADD R33, R28, 0xf1bbcdc8 ;  /* 0xf1bbcdc81c217836 */ /* 0x000fe40000000000 */
[----:B------:R-:W-:-:S04]  /*1130*/  IMAD.WIDE.U32 R30, R30, -0x2daee0ad, RZ ;  /* 0xd2511f531e1e7825 */ /* 0x000fc800078e00ff */
[----:B------:R-:W-:Y:S01]  /*1140*/  IMAD.WIDE.U32 R52, R52, -0x326172a9, RZ ;  /* 0xcd9e8d5734347825 */ /* 0x000fe200078e00ff */
[----:B------:R-:W-:-:S03]  /*1150*/  LOP3.LUT R19, R31, R32, R11, 0x96, !PT ;  /* 0x000000201f137212 */ /* 0x000fc600078e960b */
[----:B------:R-:W-:Y:S01]  /*1160*/  IMAD R31, R12, -0x2daee0ad, RZ ;  /* 0xd2511f530c1f7824 */ /* 0x000fe200078e02ff */
[----:B------:R-:W-:Y:S01]  /*1170*/  LOP3.LUT R12, R53, R18, R33, 0x96, !PT ;  /* 0x00000012350c7212 */ /* 0x000fe200078e9621 */
[----:B------:R-:W-:Y:S01]  /*1180*/  IMAD.WIDE.U32 R18, R19, -0x326172a9, RZ ;  /* 0xcd9e8d5713127825 */ /* 0x000fe200078e00ff */
[----:B------:R-:W-:-:S03]  /*1190*/  IADD3 R33, R28, -0x700cb87f, RZ ;  /* 0x8ff347811c217810 */ /* 0x000fc60007ffe0ff */
[----:B------:R-:W-:Y:S01]  /*11a0*/  IMAD.HI.U32 R53, R12, -0x2daee0ad, RZ ;  /* 0xd2511f530c357827 */ /* 0x000fe200078e00ff */
[----:B------:R-:W-:Y:S02]  /*11b0*/  LOP3.LUT R52, R19, R52, R33, 0x96, !PT ;  /* 0x0000003413347212 */ /* 0x000fe400078e9621 */
[----:B------:R-:W-:Y:S02]  /*11c0*/  MOV R33, R31 ;  /* 0x0000001f00217202 */ /* 0x000fe40000000f00 */
        /* <DEDUP_REMOVED lines=10> */
[----:B------:R-:W-:Y:S05]  /*1270*/  @!P0 BRA `(.L_x_264) ;  /* 0x0000000000248947 */ /* 0x000fea0003800000 */
[----:B------:R-:W-:Y:S01]  /*1280*/  MOV R35, R17 ;  /* 0x0000001100237202 */ /* 0x000fe20000000f00 */
[----:B------:R-:W-:Y:S01]  /*1290*/  IMAD.MOV.U32 R0, RZ, RZ, R16 ;  /* 0x000000ffff007224 */ /* 0x000fe200078e0010 */
[----:B------:R-:W-:Y:S01]  /*12a0*/  MOV R32, R31 ;  /* 0x0000001f00207202 */ /* 0x000fe20000000f00 */
[----:B------:R-:W-:Y:S01]  /*12b0*/  IMAD.MOV.U32 R33, RZ, RZ, R44 ;  /* 0x000000ffff217224 */ /* 0x000fe200078e002c */
[----:B------:R-:W-:Y:S06]  /*12c0*/  BRA `(.L_x_264) ;  /* 0x0000000000107947 */ /* 0x000fec0003800000 */
.L_x_265:
[----:B------:R-:W-:Y:S01]  /*12d0*/  IMAD.MOV.U32 R35, RZ, RZ, R44 ;  /* 0x000000ffff237224 */ /* 0x000fe200078e002c */
[----:B------:R-:W-:Y:S01]  /*12e0*/  MOV R33, R52 ;  /* 0x0000003400217202 */ /* 0x000fe20000000f00 */
[----:B------:R-:W-:Y:S02]  /*12f0*/  IMAD.MOV.U32 R0, RZ, RZ, R31 ;  /* 0x000000ffff007224 */ /* 0x000fe400078e001f */
[----:B------:R-:W-:-:S07]  /*1300*/  IMAD.MOV.U32 R32, RZ, RZ, R18 ;  /* 0x000000ffff207224 */ /* 0x000fce00078e0012 */
.L_x_264:
[----:B------:R-:W-:Y:S01]  /*1310*/  IMAD.WIDE.U32 R16, R32, 0x200000, RZ ;  /* 0x0020000020107825 */ /* 0x000fe200078e00ff */
[----:B------:R-:W-:Y:S01]  /*1320*/  ISETP.GE.U32.AND P0, PT, R13, UR32, PT ;  /* 0x000000200d007c0c */ /* 0x000fe2000bf06070 */
[----:B------:R-:W-:Y:S02]  /*1330*/  BSSY B0, `(.L_x_266) ;  /* 0x00001e7000007945 */ /* 0x000fe40003800000 */
[----:B------:R-:W-:Y:S01]  /*1340*/  IMAD.WIDE.U32 R30, R0, 0x200000, RZ ;  /* 0x00200000001e7825 */ /* 0x000fe200078e00ff */
[----:B------:R-:W-:Y:S02]  /*1350*/  LOP3.LUT R32, R16, R33, RZ, 0x3c, !PT ;  /* 0x0000002110207212 */ /* 0x000fe400078e3cff */
[----:B------:R-:W-:Y:S01]  /*1360*/  MOV R33, R17 ;  /* 0x0000001100217202 */ /* 0x000fe20000000f00 */
[----:B------:R-:W-:Y:S01]  /*1370*/  IMAD.MOV.U32 R16, RZ, RZ, 0x0 ;  /* 0x00000000ff107424 */ /* 0x000fe200078e00ff */
[----:B------:R-:W-:Y:S01]  /*1380*/  LOP3.LUT R34, R30, R35, RZ, 0x3c, !PT ;  /* 0x000000231e227212 */ /* 0x000fe200078e3cff */
[----:B------:R-:W-:Y:S01]  /*1390*/  IMAD.MOV.U32 R35, RZ, RZ, R31 ;  /* 0x000000ffff237224 */ /* 0x000fe200078e001f */
[----:B------:R-:W-:Y:S01]  /*13a0*/  ISETP.GE.AND.EX P0, PT, R15, UR33, PT, P0 ;  /* 0x000000210f007c0c */ /* 0x000fe2000bf06300 */
[----:B------:R-:W-:Y:S01]  /*13b0*/  IMAD.MOV.U32 R17, RZ, RZ, 0x3ca00000 ;  /* 0x3ca00000ff117424 */ /* 0x000fe200078e00ff */
[----:B------:R-:W-:Y:S08]  /*13c0*/  I2F.F64.U64 R32, R32 ;  /* 0x0000002000207312 */ /* 0x000ff00000301800 */
[----:B------:R-:W0:Y:S02]  /*13d0*/  I2F.F64.U64 R30, R34 ;  /* 0x00000022001e7312 */ /* 0x000e240000301800 */
[----:B0-----:R-:W-:-:S02]  /*13e0*/  DFMA R30, R30, R16, 5.5511151231257827021e-17 ;  /* 0x3c9000001e1e742b */ /* 0x001fc40000000010 */
[----:B------:R-:W-:Y:S01]  /*13f0*/  DFMA R16, R32, R16, 5.5511151231257827021e-17 ;  /* 0x3c9000002010742b */ /* 0x000fe20000000010 */
[----:B------:R-:W-:Y:S10]  /*1400*/  @P0 BRA `(.L_x_267) ;  /* 0x0000001c00640947 */ /* 0x000ff40003800000 */
[----:B------:R-:W0:Y:S01]  /*1410*/  LDC R0, c[0x0][0x238] ;  /* 0x00008e00ff007b82 */ /* 0x000e220000000800 */
[----:B------:R-:W-:Y:S02]  /*1420*/  MOV R44, RZ ;  /* 0x000000ff002c7202 */ /* 0x000fe40000000f00 */
[----:B0-----:R-:W-:-:S13]  /*1430*/  ISETP.NE.AND P0, PT, R0, RZ, PT ;  /* 0x000000ff0000720c */ /* 0x001fda0003f05270 */
[----:B------:R-:W-:Y:S05]  /*1440*/  @!P0 BRA `(.L_x_268) ;  /* 0x0000000c00e08947 */ /* 0x000fea0003800000 */
[----:B------:R-:W-:Y:S01]  /*1450*/  IMAD.MOV.U32 R32, RZ, RZ, RZ ;  /* 0x000000ffff207224 */ /* 0x000fe200078e00ff */
[----:B------:R-:W-:Y:S01]  /*1460*/  ULDC.64 UR34, c[0x0][0x240] ;  /* 0x0000900000227ab9 */ /* 0x000fe20000000a00 */
[----:B------:R-:W-:Y:S01]  /*1470*/  IMAD.MOV.U32 R33, RZ, RZ, R13 ;  /* 0x000000ffff217224 */ /* 0x000fe200078e000d */
[----:B------:R-:W-:Y:S01]  /*1480*/  ISETP.NE.AND P0, PT, R0, 0x1, PT ;  /* 0x000000010000780c */ /* 0x000fe20003f05270 */
        /* <DEDUP_REMOVED lines=238> */
[----:B------:R-:W-:Y:S02]  /*2370*/  IMAD.MOV.U32 R33, RZ, RZ, R35 ;  /* 0x000000ffff217224 */ /* 0x000fe400078e0023 */
[----:B------:R-:W-:-:S05]  /*2380*/  IMAD.HI.U32 R0, R35, UR34, R32 ;  /* 0x0000002223007c27 */ /* 0x000fca000f8e0020 */
[----:B------:R-:W-:-:S04]  /*2390*/  SHF.R.U32.HI R0, RZ, UR35, R0 ;  /* 0x00000023ff007c19 */ /* 0x000fc80008011600 */
[----:B------:R-:W-:-:S05]  /*23a0*/  IADD3 R0, -R0, RZ, RZ ;  /* 0x000000ff00007210 */ /* 0x000fca0007ffe1ff */
[----:B------:R-:W-:-:S04]  /*23b0*/  IMAD R33, R0, UR29, R35 ;  /* 0x0000001d00217c24 */ /* 0x000fc8000f8e0223 */
[----:B------:R-:W-:-:S07]  /*23c0*/  IMAD R44, R33, UR30, R44 ;  /* 0x0000001e212c7c24 */ /* 0x000fce000f8e022c */
.L_x_268:
[----:B------:R-:W-:Y:S01]  /*23d0*/  ISETP.GT.AND P3, PT, R31, 0xfffff, PT ;  /* 0x000fffff1f00780c */ /* 0x000fe20003f64270 */
[----:B------:R-:W-:Y:S01]  /*23e0*/  IMAD.MOV.U32 R34, RZ, RZ, R30 ;  /* 0x000000ffff227224 */ /* 0x000fe200078e001e */
[----:B------:R-:W-:Y:S01]  /*23f0*/  ULDC.64 UR34, c[0x0][0x3d0] ;  /* 0x0000f40000227ab9 */ /* 0x000fe20000000a00 */
[----:B------:R-:W-:Y:S01]  /*2400*/  IMAD.MOV.U32 R35, RZ, RZ, R31 ;  /* 0x000000ffff237224 */ /* 0x000fe200078e001f */
[----:B------:R-:W-:Y:S01]  /*2410*/  IADD3 R44, P4, R44, UR34, RZ ;  /* 0x000000222c2c7c10 */ /* 0x000fe2000ff9e0ff */
[----:B------:R-:W-:Y:S01]  /*2420*/  BSSY B1, `(.L_x_269) ;  /* 0x0000050000017945 */ /* 0x000fe20003800000 */
[----:B------:R-:W-:Y:S02]  /*2430*/  FSETP.GEU.FTZ.AND P0, PT, R51, 1.7916666269302368164, PT ;  /* 0x3fe555553300780b */ /* 0x000fe40003f1e000 */
[----:B------:R-:W-:-:S05]  /*2440*/  IADD3.X R45, RZ, UR35, RZ, P4, !PT ;  /* 0x00000023ff2d7c10 */ /* 0x000fca000a7fe4ff */
[----:B------:R-:W-:-:S10]  /*2450*/  @!P3 DMUL R30, R30, 1.80143985094819840000e+16 ;  /* 0x435000001e1eb828 */ /* 0x000fd40000000000 */
[----:B------:R-:W-:Y:S01]  /*2460*/  @!P3 MOV R35, R31 ;  /* 0x0000001f0023b202 */ /* 0x000fe20000000f00 */
[----:B------:R-:W-:-:S04]  /*2470*/  @!P3 IMAD.MOV.U32 R34, RZ, RZ, R30 ;  /* 0x000000ffff22b224 */ /* 0x000fc800078e001e */
[----:B------:R-:W-:-:S05]  /*2480*/  VIADD R0, R35, 0xffffffff ;  /* 0xffffffff23007836 */ /* 0x000fca0000000000 */
[----:B------:R-:W-:Y:S01]  /*2490*/  ISETP.GE.U32.AND P2, PT, R0, 0x7fefffff, PT ;  /* 0x7fefffff0000780c */ /* 0x000fe20003f46070 */
[----:B------:R-:W-:Y:S02]  /*24a0*/  IMAD.MOV.U32 R0, RZ, RZ, -0x3ff ;  /* 0xfffffc01ff007424 */ /* 0x000fe400078e00ff */
[----:B------:R-:W-:-:S10]  /*24b0*/  @!P3 IMAD.MOV.U32 R0, RZ, RZ, -0x435 ;  /* 0xfffffbcbff00b424 */ /* 0x000fd400078e00ff */
        /* <DEDUP_REMOVED lines=8> */
[C---:B------:R-:W-:Y:S01]  /*2540*/  LOP3.LUT R30, R35.reuse, 0x800fffff, RZ, 0xc0, !PT ;  /* 0x800fffff231e7812 */ /* 0x040fe200078ec0ff */
[----:B------:R-:W-:Y:S01]  /*2550*/  IMAD.MOV.U32 R32, RZ, RZ, RZ ;  /* 0x000000ffff207224 */ /* 0x000fe200078e00ff */
[----:B------:R-:W-:Y:S01]  /*2560*/  UMOV UR34, 0x3ae80f1e ;  /* 0x3ae80f1e00227882 */ /* 0x000fe20000000000 */
[----:B------:R-:W-:Y:S01]  /*2570*/  UMOV UR35, 0x3eb1380b ;  /* 0x3eb1380b00237882 */ /* 0x000fe20000000000 */
[----:B------:R-:W-:Y:S01]  /*2580*/  LOP3.LUT R31, R30, 0x3ff00000, RZ, 0xfc, !PT ;  /* 0x3ff000001e1f7812 */ /* 0x000fe200078efcff */
[----:B------:R-:W-:Y:S01]  /*2590*/  IMAD.MOV.U32 R30, RZ, RZ, R34 ;  /* 0x000000ffff1e7224 */ /* 0x000fe200078e0022 */
[----:B------:R-:W-:Y:S02]  /*25a0*/  LEA.HI R0, R35, R0, RZ, 0xc ;  /* 0x0000000023007211 */ /* 0x000fe400078f60ff */
[----:B------:R-:W-:-:S13]  /*25b0*/  ISETP.GE.AND P2, PT, R31, 0x3ff6a09f, PT ;  /* 0x3ff6a09f1f00780c */ /* 0x000fda0003f46270 */
[----:B------:R-:W-:Y:S01]  /*25c0*/  @P2 IADD3 R33, R31, -0x100000, RZ ;  /* 0xfff000001f212810 */ /* 0x000fe20007ffe0ff */
[----:B------:R-:W-:-:S04]  /*25d0*/  @P2 VIADD R0, R0, 0x1 ;  /* 0x0000000100002836 */ /* 0x000fc80000000000 */
[----:B------:R-:W-:-:S06]  /*25e0*/  @P2 IMAD.MOV.U32 R31, RZ, RZ, R33 ;  /* 0x000000ffff1f2224 */ /* 0x000fcc00078e0021 */
[C---:B------:R-:W-:Y:S02]  /*25f0*/  DADD R36, R30.reuse, 1 ;  /* 0x3ff000001e247429 */ /* 0x040fe40000000000 */
[----:B------:R-:W-:-:S04]  /*2600*/  DADD R30, R30, -1 ;  /* 0xbff000001e1e7429 */ /* 0x000fc80000000000 */
[----:B------:R-:W0:Y:S02]  /*2610*/  MUFU.RCP64H R33, R37 ;  /* 0x0000002500217308 */ /* 0x000e240000001800 */
[----:B0-----:R-:W-:-:S08]  /*2620*/  DFMA R42, -R36, R32, 1 ;  /* 0x3ff00000242a742b */ /* 0x001fd00000000120 */
[----:B------:R-:W-:-:S08]  /*2630*/  DFMA R42, R42, R42, R42 ;  /* 0x0000002a2a2a722b */ /* 0x000fd0000000002a */
[----:B------:R-:W-:Y:S01]  /*2640*/  DFMA R42, R32, R42, R32 ;  /* 0x0000002a202a722b */ /* 0x000fe20000000020 */
[----:B------:R-:W-:Y:S01]  /*2650*/  MOV R32, 0x8b7a8b04 ;  /* 0x8b7a8b0400207802 */ /* 0x000fe20000000f00 */
[----:B------:R-:W-:-:S06]  /*2660*/  IMAD.MOV.U32 R33, RZ, RZ, 0x3ed0ee25 ;  /* 0x3ed0ee25ff217424 */ /* 0x000fcc00078e00ff */
        /* <DEDUP_REMOVED lines=11> */
[----:B------:R-:W-:Y:S01]  /*2720*/  LOP3.LUT R32, R0, 0x80000000, RZ, 0x3c, !PT ;  /* 0x8000000000207812 */ /* 0x000fe200078e3cff */
[----:B------:R-:W-:Y:S01]  /*2730*/  DFMA R34, R30, -R40, R34 ;  /* 0x800000281e22722b */ /* 0x000fe20000000022 */
[----:B------:R-:W-:-:S03]  /*2740*/  MOV R33, 0x43300000 ;  /* 0x4330000000217802 */ /* 0x000fc60000000f00 */
        /* <DEDUP_REMOVED lines=29> */
.L_x_270:
[----:B------:R-:W-:Y:S05]  /*2920*/  BSYNC B1 ;  /* 0x0000000000017941 */ /* 0x000fea0003800000 */
.L_x_269:
[----:B------:R-:W-:Y:S05]  /*2930*/  @P1 BRA !P0, `(.L_x_271) ;  /* 0x00000004004c1947 */ /* 0x000fea0004000000 */
[----:B------:R-:W0:Y:S02]  /*2940*/  LDC.64 R30, c[0x0][0x3d8] ;  /* 0x0000f600ff1e7b82 */ /* 0x000e240000000a00 */
[----:B0-----:R-:W-:-:S10]  /*2950*/  DADD R30, -R30, 1 ;  /* 0x3ff000001e1e7429 */ /* 0x001fd40000000100 */
[----:B------:R-:W-:Y:S01]  /*2960*/  ISETP.GT.AND P0, PT, R31, 0xfffff, PT ;  /* 0x000fffff1f00780c */ /* 0x000fe20003f04270 */
[----:B------:R-:W-:Y:S02]  /*2970*/  IMAD.MOV.U32 R33, RZ, RZ, R31 ;  /* 0x000000ffff217224 */ /* 0x000fe400078e001f */
[----:B------:R-:W-:-:S10]  /*2980*/  IMAD.MOV.U32 R40, RZ, RZ, R30 ;  /* 0x000000ffff287224 */ /* 0x000fd400078e001e */
[----:B------:R-:W-:Y:S01]  /*2990*/  @!P0 IMAD.MOV.U32 R33, RZ, RZ, R23 ;  /* 0x000000ffff218224 */ /* 0x000fe200078e0017 */
[----:B------:R-:W-:Y:S01]  /*29a0*/  @!P0 MOV R40, R22 ;  /* 0x0000001600288202 */ /* 0x000fe20000000f00 */
[----:B------:R-:W-:Y:S01]  /*29b0*/  @!P0 IMAD.MOV.U32 R30, RZ, RZ, R22 ;  /* 0x000000ffff1e8224 */ /* 0x000fe200078e0016 */
[----:B------:R-:W-:Y:S02]  /*29c0*/  @!P0 MOV R31, R23 ;  /* 0x00000017001f8202 */ /* 0x000fe40000000f00 */
        /* <DEDUP_REMOVED lines=12> */
.L_x_272:
[C---:B------:R-:W-:Y:S01]  /*2a90*/  LOP3.LUT R30, R33.reuse, 0x800fffff, RZ, 0xc0, !PT ;  /* 0x800fffff211e7812 */ /* 0x040fe200078ec0ff */
[----:B------:R-:W-:Y:S01]  /*2aa0*/  UMOV UR34, 0x3ae80f1e ;  /* 0x3ae80f1e00227882 */ /* 0x000fe20000000000 */
[----:B------:R-:W-:Y:S01]  /*2ab0*/  UMOV UR35, 0x3eb1380b ;  /* 0x3eb1380b00237882 */ /* 0x000fe20000000000 */
[----:B------:R-:W-:Y:S02]  /*2ac0*/  LEA.HI R0, R33, R0, RZ, 0xc ;  /* 0x0000000021007211 */ /* 0x000fe400078f60ff */
[----:B------:R-:W-:Y:S02]  /*2ad0*/  LOP3.LUT R41, R30, 0x3ff00000, RZ, 0xfc, !PT ;  /* 0x3ff000001e297812 */ /* 0x000fe400078efcff */
[----:B------:R-:W-:Y:S02]  /*2ae0*/  MOV R30, RZ ;  /* 0x000000ff001e7202 */ /* 0x000fe40000000f00 */
        /* <DEDUP_REMOVED lines=56> */
.L_x_271:
        /* <DEDUP_REMOVED lines=26> */
.L_x_273:
        /* <DEDUP_REMOVED lines=17> */
[----:B------:R-:W-:Y:S02]  /*3120*/  MOV R33, R37 ;  /* 0x0000002500217202 */ /* 0x000fe40000000f00 */
[----:B------:R-:W-:-:S07]  /*3130*/  MOV R0, 0x3150 ;  /* 0x0000315000007802 */ /* 0x000fce0000000f00 */
[----:B------:R-:W-:Y:S05]  /*3140*/  CALL.REL.NOINC `($__internal_16_$__cuda_sm20_div_rn_f64_full) ;  /* 0x0000001c00c47944 */ /* 0x000fea0003c00000 */
[----:B------:R-:W-:Y:S01]  /*3150*/  IMAD.MOV.U32 R30, RZ, RZ, R38 ;  /* 0x000000ffff1e7224 */ /* 0x000fe200078e0026 */
[----:B------:R-:W-:-:S07]  /*3160*/  MOV R31, R39 ;  /* 0x00000027001f7202 */ /* 0x000fce0000000f00 */
.L_x_275:
[----:B------:R-:W-:Y:S05]  /*3170*/  BSYNC B1 ;  /* 0x0000000000017941 */ /* 0x000fea0003800000 */
.L_x_274:
[----:B------:R-:W0:Y:S02]  /*3180*/  FRND.F64.CEIL R30, R30 ;  /* 0x0000001e001e7313 */ /* 0x000e240000309800 */
[----:B0-----:R0:W-:Y:S02]  /*3190*/  STG.E.64 desc[UR60][R44.64], R30 ;  /* 0x0000001e2c007986 */ /* 0x0011e4000c101b3c */
.L_x_267:
[----:B------:R-:W-:Y:S05]  /*31a0*/  BSYNC B0 ;  /* 0x0000000000007941 */ /* 0x000fea0003800000 */
.L_x_266:
[----:B------:R-:W-:Y:S01]  /*31b0*/  ULDC UR34, c[0x0][0xc] ;  /* 0x0000030000227ab9 */ /* 0x000fe20000000800 */
[----:B------:R-:W1:Y:S02]  /*31c0*/  LDC R56, c[0x0][RZ] ;  /* 0x00000000ff387b82 */ /* 0x000e640000000800 */
[----:B-1----:R-:W-:-:S05]  /*31d0*/  IMAD R56, R56, UR34, RZ ;  /* 0x0000002238387c24 */ /* 0x002fca000f8e02ff */
[----:B0-----:R-:W-:-:S04]  /*31e0*/  IADD3 R31, P1, R56, R13, RZ ;  /* 0x0000000d381f7210 */ /* 0x001fc80007f3e0ff */
[----:B------:R-:W-:Y:S01]  /*31f0*/  ISETP.GE.U32.AND P0, PT, R31, UR32, PT ;  /* 0x000000201f007c0c */ /* 0x000fe2000bf06070 */
[----:B------:R-:W-:-:S05]  /*3200*/  IMAD.X R0, RZ, RZ, R15, P1 ;  /* 0x000000ffff007224 */ /* 0x000fca00008e060f */
[----:B------:R-:W-:-:S13]  /*3210*/  ISETP.GE.AND.EX P0, PT, R0, UR33, PT, P0 ;  /* 0x0000002100007c0c */ /* 0x000fda000bf06300 */
[----:B------:R-:W-:Y:S05]  /*3220*/  @P0 BRA `(.L_x_276) ;  /* 0x0000001c00600947 */ /* 0x000fea0003800000 */
[----:B------:R-:W0:Y:S01]  /*3230*/  LDC R0, c[0x0][0x238] ;  /* 0x00008e00ff007b82 */ /* 0x000e220000000800 */
[----:B------:R-:W-:Y:S01]  /*3240*/  HFMA2.MMA R44, -RZ, RZ, 0, 0 ;  /* 0x00000000ff2c7435 */ /* 0x000fe200000001ff */
[----:B0-----:R-:W-:-:S13]  /*3250*/  ISETP.NE.AND P0, PT, R0, RZ, PT ;  /* 0x000000ff0000720c */ /* 0x001fda0003f05270 */
[----:B------:R-:W-:Y:S05]  /*3260*/  @!P0 BRA `(.L_x_277) ;  /* 0x0000000c00dc8947 */ /* 0x000fea0003800000 */
        /* <DEDUP_REMOVED lines=247> */
.L_x_277:
[----:B------:R-:W-:Y:S01]  /*41e0*/  ISETP.GT.AND P3, PT, R17, 0xfffff, PT ;  /* 0x000fffff1100780c */ /* 0x000fe20003f64270 */
[----:B------:R-:W-:Y:S01]  /*41f0*/  IMAD.MOV.U32 R32, RZ, RZ, R16 ;  /* 0x000000ffff207224 */ /* 0x000fe200078e0010 */
[----:B------:R-:W-:Y:S01]  /*4200*/  MOV R33, R17 ;  /* 0x0000001100217202 */ /* 0x000fe20000000f00 */
[----:B------:R-:W-:Y:S01]  /*4210*/  ULDC.64 UR34, c[0x0][0x3d0] ;  /* 0x0000f40000227ab9 */ /* 0x000fe20000000a00 */
[----:B------:R-:W-:Y:S01]  /*4220*/  BSSY B0, `(.L_x_278) ;  /* 0x0000051000007945 */ /* 0x000fe20003800000 */
[----:B------:R-:W-:Y:S02]  /*4230*/  IADD3 R44, P4, R44, UR34, RZ ;  /* 0x000000222c2c7c10 */ /* 0x000fe4000ff9e0ff */
[----:B------:R-:W-:-:S03]  /*4240*/  FSETP.GEU.FTZ.AND P0, PT, R51, 1.7916666269302368164, PT ;  /* 0x3fe555553300780b */ /* 0x000fc60003f1e000 */
[----:B------:R-:W-:-:S03]  /*4250*/  IMAD.X R45, RZ, RZ, UR35, P4 ;  /* 0x00000023ff2d7e24 */ /* 0x000fc6000a0e06ff */
[----:B------:R-:W-:-:S10]  /*4260*/  @!P3 DMUL R16, R16, 1.80143985094819840000e+16 ;  /* 0x435000001010b828 */ /* 0x000fd40000000000 */
[----:B------:R-:W-:Y:S01]  /*4270*/  @!P3 IMAD.MOV.U32 R33, RZ, RZ, R17 ;  /* 0x000000ffff21b224 */ /* 0x000fe200078e0011 */
[----:B------:R-:W-:-:S04]  /*4280*/  @!P3 MOV R32, R16 ;  /* 0x000000100020b202 */ /* 0x000fc80000000f00 */
[----:B------:R-:W-:-:S04]  /*4290*/  IADD3 R0, R33, -0x1, RZ ;  /* 0xffffffff21007810 */ /* 0x000fc80007ffe0ff */
[----:B------:R-:W-:Y:S01]  /*42a0*/  ISETP.GE.U32.AND P2, PT, R0, 0x7fefffff, PT ;  /* 0x7fefffff0000780c */ /* 0x000fe20003f46070 */
[----:B------:R-:W-:Y:S01]  /*42b0*/  IMAD.MOV.U32 R0, RZ, RZ, -0x3ff ;  /* 0xfffffc01ff007424 */ /* 0x000fe200078e00ff */
[----:B------:R-:W-:-:S11]  /*42c0*/  @!P3 MOV R0, 0xfffffbcb ;  /* 0xfffffbcb0000b802 */ /* 0x000fd60000000f00 */
        /* <DEDUP_REMOVED lines=9> */
[----:B------:R-:W-:Y:S01]  /*4360*/  UMOV UR34, 0x3ae80f1e ;  /* 0x3ae80f1e00227882 */ /* 0x000fe20000000000 */
[----:B------:R-:W-:Y:S01]  /*4370*/  MOV R30, RZ ;  /* 0x000000ff001e7202 */ /* 0x000fe20000000f00 */
[----:B------:R-:W-:Y:S01]  /*4380*/  UMOV UR35, 0x3eb1380b ;  /* 0x3eb1380b00237882 */ /* 0x000fe20000000000 */
[----:B------:R-:W-:Y:S01]  /*4390*/  LOP3.LUT R17, R16, 0x3ff00000, RZ, 0xfc, !PT ;  /* 0x3ff0000010117812 */ /* 0x000fe200078efcff */
[----:B------:R-:W-:Y:S01]  /*43a0*/  IMAD.MOV.U32 R16, RZ, RZ, R32 ;  /* 0x000000ffff107224 */ /* 0x000fe200078e0020 */
[----:B------:R-:W-:Y:S02]  /*43b0*/  LEA.HI R33, R33, R0, RZ, 0xc ;  /* 0x0000000021217211 */ /* 0x000fe400078f60ff */
[----:B------:R-:W-:-:S13]  /*43c0*/  ISETP.GE.AND P2, PT, R17, 0x3ff6a09f, PT ;  /* 0x3ff6a09f1100780c */ /* 0x000fda0003f46270 */
[----:B------:R-:W-:Y:S01]  /*43d0*/  @P2 IADD3 R31, R17, -0x100000, RZ ;  /* 0xfff00000111f2810 */ /* 0x000fe20007ffe0ff */
[----:B------:R-:W-:-:S04]  /*43e0*/  @P2 VIADD R33, R33, 0x1 ;  /* 0x0000000121212836 */ /* 0x000fc80000000000 */
[----:B------:R-:W-:Y:S01]  /*43f0*/  @P2 IMAD.MOV.U32 R17, RZ, RZ, R31 ;  /* 0x000000ffff112224 */ /* 0x000fe200078e001f */
[----:B------:R-:W-:Y:S02]  /*4400*/  LOP3.LUT R32, R33, 0x80000000, RZ, 0x3c, !PT ;  /* 0x8000000021207812 */ /* 0x000fe400078e3cff */
[----:B------:R-:W-:-:S03]  /*4410*/  MOV R33, 0x43300000 ;  /* 0x4330000000217802 */ /* 0x000fc60000000f00 */
        /* <DEDUP_REMOVED lines=19> */
[----:B------:R-:W-:-:S05]  /*4550*/  DFMA R34, R16, -R40, R34 ;  /* 0x800000281022722b */ /* 0x000fca0000000022 */
[----:B------:R-:W-:Y:S01]  /*4560*/  DFMA R36, R38, R36, UR34 ;  /* 0x0000002226247e2b */ /* 0x000fe20008000024 */
[----:B------:R-:W-:Y:S01]  /*4570*/  UMOV UR34, 0x2d1b5154 ;  /* 0x2d1b515400227882 */ /* 0x000fe20000000000 */
[----:B------:R-:W-:Y:S01]  /*4580*/  UMOV UR35, 0x3f3c71c7 ;  /* 0x3f3c71c700237882 */ /* 0x000fe20000000000 */
[----:B------:R-:W-:-:S05]  /*4590*/  DMUL R34, R42, R34 ;  /* 0x000000222a227228 */ /* 0x000fca0000000000 */
        /* <DEDUP_REMOVED lines=25> */
.L_x_279:
[----:B------:R-:W-:Y:S05]  /*4730*/  BSYNC B0 ;  /* 0x0000000000007941 */ /* 0x000fea0003800000 */
.L_x_278:
        /* <DEDUP_REMOVED lines=22> */
.L_x_281:
        /* <DEDUP_REMOVED lines=62> */
.L_x_280:
        /* <DEDUP_REMOVED lines=26> */
.L_x_282:
        /* <DEDUP_REMOVED lines=22> */
.L_x_284:
[----:B------:R-:W-:Y:S05]  /*4f80*/  BSYNC B0 ;  /* 0x0000000000007941 */ /* 0x000fea0003800000 */
.L_x_283:
[----:B------:R-:W0:Y:S02]  /*4f90*/  FRND.F64.CEIL R16, R16 ;  /* 0x0000001000107313 */ /* 0x000e240000309800 */
[----:B0-----:R0:W-:Y:S02]  /*4fa0*/  STG.E.64 desc[UR60][R44.64], R16 ;  /* 0x000000102c007986 */ /* 0x0011e4000c101b3c */
.L_x_276:
[----:B------:R-:W-:Y:S01]  /*4fb0*/  LEA R13, P0, R56, R13, 0x1 ;  /* 0x0000000d380d7211 */ /* 0x000fe200078008ff */
[----:B------:R-:W-:Y:S05]  /*4fc0*/  WARPSYNC.ALL ;  /* 0x0000000000007948 */ /* 0x000fea0003800000 */
[----:B------:R-:W-:Y:S01]  /*4fd0*/  IMAD.X R15, RZ, RZ, R15, P0 ;  /* 0x000000ffff0f7224 */ /* 0x000fe200000e060f */
[----:B------:R-:W-:Y:S01]  /*4fe0*/  BAR.SYNC.DEFER_BLOCKING 0x0 ;  /* 0x0000000000007b1d */ /* 0x000fe20000010000 */
[----:B------:R-:W-:Y:S01]  /*4ff0*/  ISETP.GE.U32.AND P0, PT, R13, R48, PT ;  /* 0x000000300d00720c */ /* 0x000fe20003f06070 */
[----:B0-----:R-:W-:Y:S01]  /*5000*/  IMAD.MOV.U32 R17, RZ, RZ, R52 ;  /* 0x000000ffff117224 */ /* 0x001fe200078e0034 */
[----:B------:R-:W-:-:S02]  /*5010*/  MOV R16, R18 ;  /* 0x0000001200107202 */ /* 0x000fc40000000f00 */
[----:B------:R-:W-:Y:S02]  /*5020*/  ISETP.GE.AND.EX P0, PT, R15, R50, PT, P0 ;  /* 0x000000320f00720c */ /* 0x000fe40003f06300 */
[----:B------:R-:W-:-:S11]  /*5030*/  MOV R44, R53 ;  /* 0x00000035002c7202 */ /* 0x000fd60000000f00 */
[----:B------:R-:W-:Y:S05]  /*5040*/  @!P0 BRA `(.L_x_285) ;  /* 0xffffffbc00508947 */ /* 0x000fea000383ffff */
[----:B------:R-:W-:Y:S05]  /*5050*/  EXIT ;  /* 0x000000000000794d */ /* 0x000fea0003800000 */
        .weak           $__internal_16_$__cuda_sm20_div_rn_f64_full
        .type           $__internal_16_$__cuda_sm20_div_rn_f64_full,@function
        .size           $__internal_16_$__cuda_sm20_div_rn_f64_full,($__internal_17_$__cuda_sm20_div_s64 - $__internal_16_$__cuda_sm20_div_rn_f64_full)
$__internal_16_$__cuda_sm20_div_rn_f64_full:
[C---:B------:R-:W-:Y:S01]  /*5060*/  FSETP.GEU.AND P0, PT, |R33|.reuse, 1.469367938527859385e-39, PT ;  /* 0x001000002100780b */ /* 0x040fe20003f0e200 */
[----:B------:R-:W-:Y:S01]  /*5070*/  IMAD.MOV.U32 R32, RZ, RZ, R36 ;  /* 0x000000ffff207224 */ /* 0x000fe200078e0024 */
[----:B------:R-:W-:Y:S01]  /*5080*/  LOP3.LUT R30, R33, 0x800fffff, RZ, 0xc0, !PT ;  /* 0x800fffff211e7812 */ /* 0x000fe200078ec0ff */
[----:B------:R-:W-:Y:S01]  /*5090*/  BSSY B2, `(.L_x_286) ;  /* 0x0000055000027945 */ /* 0x000fe20003800000 */
[C---:B------:R-:W-:Y:S02]  /*50a0*/  FSETP.GEU.AND P2, PT, |R35|.reuse, 1.469367938527859385e-39, PT ;  /* 0x001000002300780b */ /* 0x040fe40003f4e200 */
[----:B------:R-:W-:Y:S02]  /*50b0*/  LOP3.LUT R31, R30, 0x3ff00000, RZ, 0xfc, !PT ;  /* 0x3ff000001e1f7812 */ /* 0x000fe400078efcff */
[----:B------:R-:W-:Y:S01]  /*50c0*/  MOV R30, R36 ;  /* 0x00000024001e7202 */ /* 0x000fe20000000f00 */
[----:B------:R-:W-:Y:S01]  /*50d0*/  IMAD.MOV.U32 R36, RZ, RZ, 0x1 ;  /* 0x00000001ff247424 */ /* 0x000fe200078e00ff */
[----:B------:R-:W-:-:S02]  /*50e0*/  LOP3.LUT R54, R35, 0x7ff00000, RZ, 0xc0, !PT ;  /* 0x7ff0000023367812 */ /* 0x000fc400078ec0ff */
[----:B------:R-:W-:Y:S01]  /*50f0*/  MOV R55, 0x1ca00000 ;  /* 0x1ca0000000377802 */ /* 0x000fe20000000f00 */
[----:B------:R-:W-:Y:S01]  /*5100*/  @!P0 DMUL R30, R32, 8.98846567431157953865e+307 ;  /* 0x7fe00000201e8828 */ /* 0x000fe20000000000 */
[----:B------:R-:W-:-:S03]  /*5110*/  LOP3.LUT R57, R33, 0x7ff00000, RZ, 0xc0, !PT ;  /* 0x7ff0000021397812 */ /* 0x000fc600078ec0ff */
[----:B------:R-:W-:Y:S02]  /*5120*/  @!P2 LOP3.LUT R39, R33, 0x7ff00000, RZ, 0xc0, !PT ;  /* 0x7ff000002127a812 */ /* 0x000fe400078ec0ff */
[----:B------:R-:W0:Y:S01]  /*5130*/  MUFU.RCP64H R37, R31 ;  /* 0x0000001f00257308 */ /* 0x000e220000001800 */
[C---:B------:R-:W-:Y:S02]  /*5140*/  ISETP.GE.U32.AND P1, PT, R54.reuse, R57, PT ;  /* 0x000000393600720c */ /* 0x040fe40003f26070 */
[----:B------:R-:W-:Y:S02]  /*5150*/  @!P2 ISETP.GE.U32.AND P3, PT, R54, R39, PT ;  /* 0x000000273600a20c */ /* 0x000fe40003f66070 */
[----:B------:R-:W-:Y:S02]  /*5160*/  @!P0 LOP3.LUT R57, R31, 0x7ff00000, RZ, 0xc0, !PT ;  /* 0x7ff000001f398812 */ /* 0x000fe400078ec0ff */
[----:B------:R-:W-:-:S04]  /*5170*/  @!P2 SEL R39, R55, 0x63400000, !P3 ;  /* 0x634000003727a807 */ /* 0x000fc80005800000 */
[----:B------:R-:W-:-:S04]  /*5180*/  @!P2 LOP3.LUT R42, R39, 0x80000000, R35, 0xf8, !PT ;  /* 0x80000000272aa812 */ /* 0x000fc800078ef823 */
[----:B------:R-:W-:Y:S01]  /*5190*/  @!P2 LOP3.LUT R43, R42, 0x100000, RZ, 0xfc, !PT ;  /* 0x001000002a2ba812 */ /* 0x000fe200078efcff */
[----:B0-----:R-:W-:Y:S01]  /*51a0*/  DFMA R40, R36, -R30, 1 ;  /* 0x3ff000002428742b */ /* 0x001fe2000000081e */
[----:B------:R-:W-:-:S07]  /*51b0*/  @!P2 MOV R42, RZ ;  /* 0x000000ff002aa202 */ /* 0x000fce0000000f00 */
        /* <DEDUP_REMOVED lines=11> */
[----:B------:R-:W-:Y:S01]  /*5270*/  IMAD.MOV.U32 R40, RZ, RZ, R54 ;  /* 0x000000ffff287224 */ /* 0x000fe200078e0036 */
[----:B------:R-:W-:Y:S01]  /*5280*/  @!P2 LOP3.LUT R40, R37, 0x7ff00000, RZ, 0xc0, !PT ;  /* 0x7ff000002528a812 */ /* 0x000fe200078ec0ff */
[----:B------:R-:W-:-:S03]  /*5290*/  VIADD R39, R57, 0xffffffff ;  /* 0xffffffff39277836 */ /* 0x000fc60000000000 */
[----:B------:R-:W-:-:S04]  /*52a0*/  IADD3 R38, R40, -0x1, RZ ;  /* 0xffffffff28267810 */ /* 0x000fc80007ffe0ff */
[----:B------:R-:W-:-:S04]  /*52b0*/  ISETP.GT.U32.AND P0, PT, R38, 0x7feffffe, PT ;  /* 0x7feffffe2600780c */ /* 0x000fc80003f04070 */
[----:B------:R-:W-:-:S13]  /*52c0*/  ISETP.GT.U32.OR P0, PT, R39, 0x7feffffe, P0 ;  /* 0x7feffffe2700780c */ /* 0x000fda0000704470 */
        /* <DEDUP_REMOVED lines=28> */
.L_x_287:
        /* <DEDUP_REMOVED lines=16> */
.L_x_290:
[----:B------:R-:W-:Y:S01]  /*5590*/  LOP3.LUT R39, R33, 0x80000, RZ, 0xfc, !PT ;  /* 0x0008000021277812 */ /* 0x000fe200078efcff */
[----:B------:R-:W-:Y:S01]  /*55a0*/  IMAD.MOV.U32 R38, RZ, RZ, R32 ;  /* 0x000000ffff267224 */ /* 0x000fe200078e0020 */
[----:B------:R-:W-:Y:S06]  /*55b0*/  BRA `(.L_x_288) ;  /* 0x0000000000087947 */ /* 0x000fec0003800000 */
.L_x_289:
[----:B------:R-:W-:Y:S02]  /*55c0*/  LOP3.LUT R39, R35, 0x80000, RZ, 0xfc, !PT ;  /* 0x0008000023277812 */ /* 0x000fe400078efcff */
[----:B------:R-:W-:-:S07]  /*55d0*/  MOV R38, R34 ;  /* 0x0000002200267202 */ /* 0x000fce0000000f00 */
.L_x_288:
[----:B------:R-:W-:Y:S05]  /*55e0*/  BSYNC B2 ;  /* 0x0000000000027941 */ /* 0x000fea0003800000 */
.L_x_286:
[----:B------:R-:W-:Y:S01]  /*55f0*/  HFMA2.MMA R31, -RZ, RZ, 0, 0 ;  /* 0x00000000ff1f7435 */ /* 0x000fe200000001ff */
[----:B------:R-:W-:-:S05]  /*5600*/  IMAD.MOV.U32 R30, RZ, RZ, R0 ;  /* 0x000000ffff1e7224 */ /* 0x000fca00078e0000 */
[----:B------:R-:W-:Y:S05]  /*5610*/  RET.REL.NODEC R30 `(_ZN2at6native63_GLOBAL__N__7310b794_30_DistributionGeometricKernel_cu_fa6e70a443distribution_elementwise_grid_stride_kernelIdLi2EZNS0_9templates4cuda21uniform_and_transformIddPNS_17CUDAGeneratorImplEZZZNS4_16geometric_kernelIS7_EEvRNS_18TensorIteratorBaseEdT_ENKUlvE_clEvENKUlvE4_clEvEUldE_EEvSA_T1_T2_EUlP24curandStatePhilox4_32_10E_ZNS1_27distribution_nullary_kernelIdd7double2S7_SJ_SE_EEvSA_SG_RKT3_T4_EUlidE0_EEvlNS_15PhiloxCudaStateESF_SG_) ;  /* 0xffffffa81e787950 */ /* 0x000fea0003c3ffff */
        .weak           $__internal_17_$__cuda_sm20_div_s64
        .type           $__internal_17_$__cuda_sm20_div_s64,@function
        .size           $__internal_17_$__cuda_sm20_div_s64,(.L_x_678 - $__internal_17_$__cuda_sm20_div_s64)
$__internal_17_$__cuda_sm20_div_s64:
        /* <DEDUP_REMOVED lines=9> */
[----:B------:R-:W-:Y:S01]  /*56b0*/  IMAD.X R31, RZ, RZ, ~R27, P0 ;  /* 0x000000ffff1f7224 */ /* 0x000fe200000e0e1b */
[----:B------:R-:W-:-:S03]  /*56c0*/  MOV R27, R24 ;  /* 0x00000018001b7202 */ /* 0x000fc60000000f00 */
[-C--:B------:R-:W-:Y:S02]  /*56d0*/  IMAD R21, R25, R31.reuse, RZ ;  /* 0x0000001f19157224 */ /* 0x080fe400078e02ff */
[----:B------:R-:W-:-:S04]  /*56e0*/  IMAD.WIDE.U32 R26, P0, R24, R31, R26 ;  /* 0x0000001f181a7225 */ /* 0x000fc8000780001a */
[----:B------:R-:W-:-:S04]  /*56f0*/  IMAD.HI.U32 R19, R25, R31, RZ ;  /* 0x0000001f19137227 */ /* 0x000fc800078e00ff */
[----:B------:R-:W-:Y:S01]  /*5700*/  IMAD.HI.U32 R26, P1, R25, R23, R26 ;  /* 0x00000017191a7227 */ /* 0x000fe2000782001a */
[----:B------:R-:W-:-:S03]  /*5710*/  IADD3 R23, P4, RZ, -UR4, RZ ;  /* 0x80000004ff177c10 */ /* 0x000fc6000ff9e0ff */
[----:B------:R-:W-:Y:S01]  /*5720*/  IMAD.X R19, R19, 0x1, R25, P0 ;  /* 0x0000000113137824 */ /* 0x000fe200000e0619 */
[----:B------:R-:W-:Y:S01]  /*5730*/  IADD3 R27, P2, R21, R26, RZ ;  /* 0x0000001a151b7210 */ /* 0x000fe20007f5e0ff */
[----:B------:R-:W-:-:S03]  /*5740*/  IMAD.X R30, RZ, RZ, ~UR5, P4 ;  /* 0x80000005ff1e7e24 */ /* 0x000fc6000a0e06ff */
[----:B------:R-:W-:Y:S01]  /*5750*/  IADD3.X R19, RZ, RZ, R19, P2, P1 ;  /* 0x000000ffff137210 */ /* 0x000fe200017e2413 */
[C---:B------:R-:W-:Y:S01]  /*5760*/  IMAD.WIDE.U32 R24, R27.reuse, R20, RZ ;  /* 0x000000141b187225 */ /* 0x040fe200078e00ff */
[----:B------:R-:W-:Y:S02]  /*5770*/  ISETP.LE.AND P1, PT, RZ, UR5, PT ;  /* 0x00000005ff007c0c */ /* 0x000fe4000bf23270 */
[----:B------:R-:W-:Y:S01]  /*5780*/  IADD3 R21, P0, RZ, -R24, RZ ;  /* 0x80000018ff157210 */ /* 0x000fe20007f1e0ff */
[----:B------:R-:W-:Y:S01]  /*5790*/  IMAD R24, R20, R19, R25 ;  /* 0x0000001314187224 */ /* 0x000fe200078e0219 */
[----:B------:R-:W-:Y:S01]  /*57a0*/  SEL R30, R30, UR5, !P1 ;  /* 0x000000051e1e7c07 */ /* 0x000fe2000c800000 */
[----:B------:R-:W-:Y:S02]  /*57b0*/  IMAD.MOV.U32 R25, RZ, RZ, RZ ;  /* 0x000000ffff197224 */ /* 0x000fe400078e00ff */
[----:B------:R-:W-:Y:S01]  /*57c0*/  IMAD.HI.U32 R26, R27, R21, RZ ;  /* 0x000000151b1a7227 */ /* 0x000fe200078e00ff */
[----:B------:R-:W-:-:S05]  /*57d0*/  IADD3.X R24, RZ, ~R24, RZ, P0, !PT ;  /* 0x80000018ff187210 */ /* 0x000fca00007fe4ff */
[----:B------:R-:W-:-:S04]  /*57e0*/  IMAD.WIDE.U32 R26, P0, R27, R24, R26 ;  /* 0x000000181b1a7225 */ /* 0x000fc8000780001a */
[----:B------:R-:W-:Y:S01]  /*57f0*/  IMAD.HI.U32 R21, P2, R19, R21, R26 ;  /* 0x0000001513157227 */ /* 0x000fe2000784001a */
[----:B------:R-:W-:-:S03]  /*5800*/  SEL R27, R23, UR4, !P1 ;  /* 0x00000004171b7c07 */ /* 0x000fc6000c800000 */
[CC--:B------:R-:W-:Y:S02]  /*5810*/  IMAD R26, R19.reuse, R24.reuse, RZ ;  /* 0x00000018131a7224 */ /* 0x0c0fe400078e02ff */
[----:B------:R-:W-:-:S03]  /*5820*/  IMAD.HI.U32 R24, R19, R24, RZ ;  /* 0x0000001813187227 */ /* 0x000fc600078e00ff */
[----:B------:R-:W-:Y:S02]  /*5830*/  IADD3 R21, P3, R26, R21, RZ ;  /* 0x000000151a157210 */ /* 0x000fe40007f7e0ff */
[----:B------:R-:W-:-:S03]  /*5840*/  IADD3.X R19, R24, R19, RZ, P0, !PT ;  /* 0x0000001318137210 */ /* 0x000fc600007fe4ff */
        /* <DEDUP_REMOVED lines=9> */
[----:B------:R-:W-:Y:S01]  /*58e0*/  IMAD.X R19, RZ, RZ, R19, P2 ;  /* 0x000000ffff137224 */ /* 0x000fe200010e0613 */
[----:B------:R-:W-:Y:S02]  /*58f0*/  IADD3 R27, P0, -R24, R27, RZ ;  /* 0x0000001b181b7210 */ /* 0x000fe40007f1e1ff */
[----:B------:R-:W-:Y:S01]  /*5900*/  IADD3 R24, P3, R21, 0x1, RZ ;  /* 0x0000000115187810 */ /* 0x000fe20007f7e0ff */
[----:B------:R-:W-:-:S04]  /*5910*/  IMAD R23, R20, R19, R25 ;  /* 0x0000001314177224 */ /* 0x000fc800078e0219 */
[----:B------:R-:W-:Y:S01]  /*5920*/  IMAD.X R26, RZ, RZ, R19, P3 ;  /* 0x000000ffff1a7224 */ /* 0x000fe200018e0613 */
[----:B------:R-:W-:Y:S02]  /*5930*/  IADD3.X R30, ~R23, R30, RZ, P0, !PT ;  /* 0x0000001e171e7210 */ /* 0x000fe400007fe5ff */
[----:B------:R-:W-:Y:S02]  /*5940*/  ISETP.GE.U32.AND P0, PT, R27, R20, PT ;  /* 0x000000141b00720c */ /* 0x000fe40003f06070 */
[-C--:B------:R-:W-:Y:S02]  /*5950*/  IADD3 R23, P2, -R20, R27.reuse, RZ ;  /* 0x0000001b14177210 */ /* 0x080fe40007f5e1ff */
[C---:B------:R-:W-:Y:S02]  /*5960*/  ISETP.GE.U32.AND.EX P0, PT, R30.reuse, RZ, PT, P0 ;  /* 0x000000ff1e00720c */ /* 0x040fe40003f06100 */
[----:B------:R-:W-:Y:S02]  /*5970*/  IADD3.X R25, R30, -0x1, RZ, P2, !PT ;  /* 0xffffffff1e197810 */ /* 0x000fe400017fe4ff */
[----:B------:R-:W-:-:S02]  /*5980*/  SEL R23, R23, R27, P0 ;  /* 0x0000001b17177207 */ /* 0x000fc40000000000 */
[----:B------:R-:W-:Y:S02]  /*5990*/  SEL R25, R25, R30, P0 ;  /* 0x0000001e19197207 */ /* 0x000fe40000000000 */
[----:B------:R-:W-:Y:S02]  /*59a0*/  SEL R24, R24, R21, P0 ;  /* 0x0000001518187207 */ /* 0x000fe40000000000 */
[----:B------:R-:W-:Y:S01]  /*59b0*/  ISETP.GE.U32.AND P2, PT, R23, R20, PT ;  /* 0x000000141700720c */ /* 0x000fe20003f46070 */
[----:B------:R-:W-:Y:S01]  /*59c0*/  HFMA2.MMA R23, -RZ, RZ, 0, 0 ;  /* 0x00000000ff177435 */ /* 0x000fe200000001ff */
[----:B------:R-:W-:Y:S02]  /*59d0*/  SEL R26, R26, R19, P0 ;  /* 0x000000131a1a7207 */ /* 0x000fe40000000000 */
[----:B------:R-:W-:Y:S02]  /*59e0*/  IADD3 R19, P3, R24, 0x1, RZ ;  /* 0x0000000118137810 */ /* 0x000fe40007f7e0ff */
[----:B------:R-:W-:-:S02]  /*59f0*/  ISETP.GE.U32.AND.EX P0, PT, R25, RZ, PT, P2 ;  /* 0x000000ff1900720c */ /* 0x000fc40003f06120 */
[----:B------:R-:W-:Y:S02]  /*5a00*/  IADD3.X R21, RZ, R26, RZ, P3, !PT ;  /* 0x0000001aff157210 */ /* 0x000fe40001ffe4ff */
        /* <DEDUP_REMOVED lines=10> */
[----:B------:R-:W-:Y:S06]  /*5ab0*/  RET.REL.NODEC R22 `(_ZN2at6native63_GLOBAL__N__7310b794_30_DistributionGeometricKernel_cu_fa6e70a443distribution_elementwise_grid_stride_kernelIdLi2EZNS0_9templates4cuda21uniform_and_transformIddPNS_17CUDAGeneratorImplEZZZNS4_16geometric_kernelIS7_EEvRNS_18TensorIteratorBaseEdT_ENKUlvE_clEvENKUlvE4_clEvEUldE_EEvSA_T1_T2_EUlP24curandStatePhilox4_32_10E_ZNS1_27distribution_nullary_kernelIdd7double2S7_SJ_SE_EEvSA_SG_RKT3_T4_EUlidE0_EEvlNS_15PhiloxCudaStateESF_SG_) ;  /* 0xffffffa416507950 */ /* 0x000fec0003c3ffff */
.L_x_291:
        /* <DEDUP_REMOVED lines=12> */
.L_x_678:


//--------------------- .text._ZN2at6native63_GLOBAL__N__7310b794_30_DistributionGeometricKernel_cu_fa6e70a443distribution_elementwise_grid_stride_kernelIdLi2EZNS0_9templates4cuda21uniform_and_transformIddPNS_17CUDAGeneratorImplEZZZNS4_16geometric_kernelIS7_EEvRNS_18TensorIteratorBaseEdT_ENKUlvE_clEvENKUlvE4_clEvEUldE_EEvSA_T1_T2_EUlP24curandStatePhilox4_32_10E_ZNS1_27distribution_nullary_kernelIdd7double2S7_SJ_SE_EEvSA_SG_RKT3_T4_EUlidE_EEvlNS_15PhiloxCudaStateESF_SG_ --------------------------
	.section	.text._ZN2at6native63_GLOBAL__N__7310b794_30_DistributionGeometricKernel_cu_fa6e70a443distribution_elementwise_grid_stride_kernelIdLi2EZNS0_9templates4cuda21uniform_and_transformIddPNS_17CUDAGeneratorImplEZZZNS4_16geometric_kernelIS7_EEvRNS_18TensorIteratorBaseEdT_ENKUlvE_clEvENKUlvE4_clEvEUldE_EEvSA_T1_T2_EUlP24curandStatePhilox4_32_10E_ZNS1_27distribution_nullary_kernelIdd7double2S7_SJ_SE_EEvSA_SG_RKT3_T4_EUlidE_EEvlNS_15PhiloxCudaStateESF_SG_,"ax",@progbits
	.align	128
.text._ZN2at6native63_GLOBAL__N__7310b794_30_DistributionGeometricKernel_cu_fa6e70a443distribution_elementwise_grid_stride_kernelIdLi2EZNS0_9templates4cuda21uniform_and_transformIddPNS_17CUDAGeneratorImplEZZZNS4_16geometric_kernelIS7_EEvRNS_18TensorIteratorBaseEdT_ENKUlvE_clEvENKUlvE4_clEvEUldE_EEvSA_T1_T2_EUlP24curandStatePhilox4_32_10E_ZNS1_27distribution_nullary_kernelIdd7double2S7_SJ_SE_EEvSA_SG_RKT3_T4_EUlidE_EEvlNS_15PhiloxCudaStateESF_SG_:
        .type           _ZN2at6native63_GLOBAL__N__7310b794_30_DistributionGeometricKernel_cu_fa6e70a443distribution_elementwise_grid_stride_kernelIdLi2EZNS0_9templates4cuda21uniform_and_transformIddPNS_17CUDAGeneratorImplEZZZNS4_16geometric_kernelIS7_EEvRNS_18TensorIteratorBaseEdT_ENKUlvE_clEvENKUlvE4_clEvEUldE_EEvSA_T1_T2_EUlP24curandStatePhilox4_32_10E_ZNS1_27distribution_nullary_kernelIdd7double2S7_SJ_SE_EEvSA_SG_RKT3_T4_EUlidE_EEvlNS_15PhiloxCudaStateESF_SG_,@function
        .size           _ZN2at6native63_GLOBAL__N__7310b794_30_DistributionGeometricKernel_cu_fa6e70a443distribution_elementwise_grid_stride_kernelIdLi2EZNS0_9templates4cuda21uniform_and_transformIddPNS_17CUDAGeneratorImplEZZZNS4_16geometric_kernelIS7_EEvRNS_18TensorIteratorBaseEdT_ENKUlvE_clEvENKUlvE4_clEvEUldE_EEvSA_T1_T2_EUlP24curandStatePhilox4_32_10E_ZNS1_27distribution_nullary_kernelIdd7double2S7_SJ_SE_EEvSA_SG_RKT3_T4_EUlidE_EEvlNS_15PhiloxCudaStateESF_SG_,(.L_x_681 - _ZN2at6native63_GLOBAL__N__7310b794_30_DistributionGeometricKernel_cu_fa6e70a443distribution_elementwise_grid_stride_kernelIdLi2EZNS0_9templates4cuda21uniform_and_transformIddPNS_17CUDAGeneratorImplEZZZNS4_16geometric_kernelIS7_EEvRNS_18TensorIteratorBaseEdT_ENKUlvE_clEvENKUlvE4_clEvEUldE_EEvSA_T1_T2_EUlP24curandStatePhilox4_32_10E_ZNS1_27distribution_nullary_kernelIdd7double2S7_SJ_SE_EEvSA_SG_RKT3_T4_EUlidE_EEvlNS_15PhiloxCudaStateESF_SG_)
        .other          _ZN2at6native63_GLOBAL__N__7310b794_30_DistributionGeometricKernel_cu_fa6e70a443distribution_elementwise_grid_stride_kernelIdLi2EZNS0_9templates4cuda21uniform_and_transformIddPNS_17CUDAGeneratorImplEZZZNS4_16geometric_kernelIS7_EEvRNS_18TensorIteratorBaseEdT_ENKUlvE_clEvENKUlvE4_clEvEUldE_EEvSA_T1_T2_EUlP24curandStatePhilox4_32_10E_ZNS1_27distribution_nullary_kernelIdd7double2S7_SJ_SE_EEvSA_SG_RKT3_T4_EUlidE_EEvlNS_15PhiloxCudaStateESF_SG_,@"STO_CUDA_ENTRY STV_DEFAULT"
_ZN2at6native63_GLOBAL__N__7310b794_30_DistributionGeometricKernel_cu_fa6e70a443distribution_elementwise_grid_stride_kernelIdLi2EZNS0_9templates4cuda21uniform_and_transformIddPNS_17CUDAGeneratorImplEZZZNS4_16geometric_kernelIS7_EEvRNS_18TensorIteratorBaseEdT_ENKUlvE_clEvENKUlvE4_clEvEUldE_EEvSA_T1_T2_EUlP24curandStatePhilox4_32_10E_ZNS1_27distribution_nullary_kernelIdd7double2S7_SJ_SE_EEvSA_SG_RKT3_T4_EUlidE_EEvlNS_15PhiloxCudaStateESF_SG_:
        /* <DEDUP_REMOVED lines=12> */
[----:B------:R-:W-:Y:S02]  /*00c0*/  IMAD.U32 R16, RZ, RZ, UR4 ;  /* 0x00000004ff107e24 */ /* 0x000fe4000f8e00ff */
[----:B------:R-:W-:-:S06]  /*00d0*/  IMAD.U32 R17, RZ, RZ, UR5 ;  /* 0x00000005ff117e24 */ /* 0x000fcc000f8e00ff */
[----:B------:R-:W4:Y:S01]  /*00e0*/  @P0 LDG.E.64 R16, desc[UR6][R16.64] ;  /* 0x0000000610100981 */ /* 0x000f22000c1e1b00 */
[----:B------:R-:W2:Y:S08]  /*00f0*/  S2UR UR4, SR_CTAID.X ;  /* 0x00000000000479c3 */ /* 0x000eb00000002500 */
[----:B------:R-:W2:Y:S01]  /*0100*/  LDC R0, c[0x0][RZ] ;  /* 0x00000000ff007b82 */ /* 0x000ea20000000800 */
[----:B---3--:R-:W-:Y:S01]  /*0110*/  @P0 IADD3 R4, P1, R2, R7, RZ ;  /* 0x0000000702040210 */ /* 0x008fe20007f3e0ff */
[----:B------:R-:W-:-:S04]  /*0120*/  HFMA2.MMA R7, -RZ, RZ, 0, 0 ;  /* 0x00000000ff077435 */ /* 0x000fc800000001ff */
[----:B------:R-:W-:Y:S02]  /*0130*/  @P0 IMAD.X R5, RZ, RZ, R3, P1 ;  /* 0x000000ffff050224 */ /* 0x000fe400008e0603 */
[----:B----4-:R-:W-:-:S03]  /*0140*/  VIADD R50, R17, 0xbb67ae85 ;  /* 0xbb67ae8511327836 */ /* 0x010fc60000000000 */
[----:B------:R-:W-:Y:S01]  /*0150*/  SHF.R.U64 R52, R4, 0x2, R5 ;  /* 0x0000000204347819 */ /* 0x000fe20000001205 */
[----:B--2---:R-:W-:Y:S01]  /*0160*/  IMAD.WIDE.U32 R6, R0, UR4, R6 ;  /* 0x0000000400067c25 */ /* 0x004fe2000f8e0006 */
[----:B------:R-:W-:Y:S01]  /*0170*/  SHF.R.U32.HI R51, RZ, 0x2, R5 ;  /* 0x00000002ff337819 */ /* 0x000fe20000011605 */
[----:B------:R-:W-:Y:S01]  /*0180*/  ULDC.64 UR4, c[0x0][0x210] ;  /* 0x0000840000047ab9 */ /* 0x000fe20000000a00 */
[C---:B------:R-:W-:Y:S01]  /*0190*/  IADD3 R49, R17.reuse, 0x76cf5d0a, RZ ;  /* 0x76cf5d0a11317810 */ /* 0x040fe20007ffe0ff */
[----:B------:R-:W-:Y:S01]  /*01a0*/  IMAD.WIDE.U32 R2, R52, -0x2daee0ad, RZ ;  /* 0xd2511f5334027825 */ /* 0x000fe200078e00ff */
[C---:B------:R-:W-:Y:S01]  /*01b0*/  IADD3 R46, R17.reuse, -0x56f99767, RZ ;  /* 0xa9066899112e7810 */ /* 0x040fe20007ffe0ff */
[----:B------:R-:W-:Y:S02]  /*01c0*/  UIADD3 UR4, UP0, UR4, -0x1, URZ ;  /* 0xffffffff04047890 */ /* 0x000fe4000ff1e03f */
[----:B------:R-:W-:Y:S01]  /*01d0*/  IMAD.WIDE.U32 R8, R6, -0x326172a9, RZ ;  /* 0xcd9e8d5706087825 */ /* 0x000fe200078e00ff */
[----:B------:R-:W-:Y:S01]  /*01e0*/  LOP3.LUT R12, R17, R3, R7, 0x96, !PT ;  /* 0x00000003110c7212 */ /* 0x000fe200078e9607 */
[----:B------:R-:W-:-:S02]  /*01f0*/  UIADD3.X UR5, UR5, -0x1, URZ, UP0, !UPT ;  /* 0xffffffff05057890 */ /* 0x000fc400087fe43f */
[----:B------:R-:W-:Y:S01]  /*0200*/  VIADD R3, R16, 0x9e3779b9 ;  /* 0x9e3779b910037836 */ /* 0x000fe20000000000 */
[----:B------:R-:W-:Y:S01]  /*0210*/  LOP3.LUT R10, R9, R51, R16, 0x96, !PT ;  /* 0x00000033090a7212 */ /* 0x000fe200078e9610 */
[----:B------:R-:W-:Y:S02]  /*0220*/  IMAD.WIDE.U32 R12, R12, -0x326172a9, RZ ;  /* 0xcd9e8d570c0c7825 */ /* 0x000fe400078e00ff */
[----:B------:R-:W-:Y:S02]  /*0230*/  ISETP.NE.U32.AND P0, PT, RZ, UR5, PT ;  /* 0x00000005ff007c0c */ /* 0x000fe4000bf05070 */
[----:B------:R-:W-:Y:S01]  /*0240*/  IMAD.WIDE.U32 R10, R10, -0x2daee0ad, RZ ;  /* 0xd2511f530a0a7825 */ /* 0x000fe200078e00ff */
[----:B------:R-:W-:-:S03]  /*0250*/  LOP3.LUT R3, R13, R3, R8, 0x96, !PT ;  /* 0x000000030d037212 */ /* 0x000fc600078e9608 */
[----:B------:R-:W-:Y:S01]  /*0260*/  VIADD R5, R16, 0x3c6ef372 ;  /* 0x3c6ef37210057836 */ /* 0x000fe20000000000 */
[----:B------:R-:W-:Y:S01]  /*0270*/  LOP3.LUT R9, R11, R2, R50, 0x96, !PT ;  /* 0x000000020b097212 */ /* 0x000fe200078e9632 */
[----:B------:R-:W-:-:S04]  /*0280*/  IMAD.WIDE.U32 R2, R3, -0x2daee0ad, RZ ;  /* 0xd2511f5303027825 */ /* 0x000fc800078e00ff */
[----:B------:R-:W-:-:S04]  /*0290*/  IMAD.WIDE.U32 R8, R9, -0x326172a9, RZ ;  /* 0xcd9e8d5709087825 */ /* 0x000fc800078e00ff */
[----:B------:R-:W-:Y:S01]  /*02a0*/  VIADD R48, R17, 0x32370b8f ;  /* 0x32370b8f11307836 */ /* 0x000fe20000000000 */
[----:B------:R-:W-:Y:S01]  /*02b0*/  LOP3.LUT R5, R9, R12, R5, 0x96, !PT ;  /* 0x0000000c09057212 */ /* 0x000fe200078e9605 */
[----:B------:R-:W-:Y:S01]  /*02c0*/  VIADD R47, R17, 0xed9eba14 ;  /* 0xed9eba14112f7836 */ /* 0x000fe20000000000 */
[----:B------:R-:W-:Y:S01]  /*02d0*/  LOP3.LUT R12, R3, R10, R49, 0x96, !PT ;  /* 0x0000000a030c7212 */ /* 0x000fe200078e9631 */
[----:B------:R-:W-:Y:S02]  /*02e0*/  VIADD R3, R16, 0xdaa66d2b ;  /* 0xdaa66d2b10037836 */ /* 0x000fe40000000000 */
        /* <DEDUP_REMOVED lines=13> */
[C---:B------:R-:W-:Y:S02]  /*03c0*/  VIADD R3, R16.reuse, 0x1715609d ;  /* 0x1715609d10037836 */ /* 0x040fe40000000000 */
[----:B------:R-:W-:Y:S02]  /*03d0*/  VIADD R5, R16, 0xb54cda56 ;  /* 0xb54cda5610057836 */ /* 0x000fe40000000000 */
[----:B------:R-:W-:Y:S01]  /*03e0*/  VIADD R14, R17, 0x1fd5c5a3 ;  /* 0x1fd5c5a3110e7836 */ /* 0x000fe20000000000 */
[----:B------:R-:W-:Y:S01]  /*03f0*/  LOP3.LUT R3, R13, R8, R3, 0x96, !PT ;  /* 0x000000080d037212 */ /* 0x000fe200078e9603 */
[----:B------:R-:W-:-:S04]  /*0400*/  IMAD.WIDE.U32 R8, R9, -0x326172a9, RZ ;  /* 0xcd9e8d5709087825 */ /* 0x000fc800078e00ff */
[----:B------:R-:W-:Y:S01]  /*0410*/  IMAD.WIDE.U32 R2, R3, -0x2daee0ad, RZ ;  /* 0xd2511f5303027825 */ /* 0x000fe200078e00ff */
[----:B------:R-:W-:Y:S02]  /*0420*/  LOP3.LUT R5, R9, R12, R5, 0x96, !PT ;  /* 0x0000000c09057212 */ /* 0x000fe400078e9605 */
[----:B------:R-:W-:Y:S01]  /*0430*/  IADD3 R9, R17, -0x695add53, RZ ;  /* 0x96a522ad11097810 */ /* 0x000fe20007ffe0ff */
[----:B------:R-:W-:Y:S01]  /*0440*/  IMAD.MOV.U32 R11, RZ, RZ, R6 ;  /* 0x000000ffff0b7224 */ /* 0x000fe200078e0006 */
        /* <DEDUP_REMOVED lines=11> */
[----:B------:R-:W-:-:S03]  /*0500*/  IMAD.HI.U32 R3, R12, -0x2daee0ad, RZ ;  /* 0xd2511f530c037827 */ /* 0x000fc600078e00ff */
[----:B------:R-:W-:Y:S01]  /*0510*/  LOP3.LUT R28, R31, R28, R13, 0x96, !PT ;  /* 0x0000001c1f1c7212 */ /* 0x000fe200078e960d */
[----:B------:R-:W-:Y:S01]  /*0520*/  VIADD R29, R16, 0x8ff34781 ;  /* 0x8ff34781101d7836 */ /* 0x000fe20000000000 */
[----:B------:R-:W-:Y:S01]  /*0530*/  LOP3.LUT R30, R3, R30, R9, 0x96, !PT ;  /* 0x0000001e031e7212 */ /* 0x000fe200078e9609 */
[----:B------:R-:W-:Y:S02]  /*0540*/  IMAD.MOV.U32 R10, RZ, RZ, R7 ;  /* 0x000000ffff0a7224 */ /* 0x000fe400078e0007 */
[----:B------:R-:W-:-:S04]  /*0550*/  IMAD.HI.U32 R5, R28, -0x326172a9, RZ ;  /* 0xcd9e8d571c057827 */ /* 0x000fc800078e00ff */
[----:B------:R-:W-:Y:S01]  /*0560*/  IMAD.MOV.U32 R8, RZ, RZ, R6 ;  /* 0x000000ffff087224 */ /* 0x000fe200078e0006 */
[----:B------:R-:W-:Y:S01]  /*0570*/  LOP3.LUT R29, R5, R2, R29, 0x96, !PT ;  /* 0x00000002051d7212 */ /* 0x000fe200078e961d */
[----:B------:R-:W-:Y:S06]  /*0580*/  @!P0 BRA `(.L_x_292) ;  /* 0x0000000000208947 */ /* 0x000fec0003800000 */
[----:B------:R-:W-:Y:S01]  /*0590*/  ULDC UR8, c[0x0][0xc] ;  /* 0x0000030000087ab9 */ /* 0x000fe20000000800 */
[----:B------:R-:W-:Y:S01]  /*05a0*/  MOV R6, 0x5e0 ;  /* 0x000005e000067802 */ /* 0x000fe20000000f00 */
[----:B------:R-:W-:-:S04]  /*05b0*/  IMAD R2, R0, UR8, RZ ;  /* 0x0000000800027c24 */ /* 0x000fc8000f8e02ff */
[----:B------:R-:W-:-:S07]  /*05c0*/  IMAD.SHL.U32 R2, R2, 0x2, RZ ;  /* 0x0000000202027824 */ /* 0x000fce00078e00ff */
[----:B------:R-:W-:Y:S05]  /*05d0*/  CALL.REL.NOINC `($__internal_19_$__cuda_sm20_div_s64) ;  /* 0x0000002c007c7944 */ /* 0x000fea0003c00000 */
[----:B------:R-:W-:Y:S01]  /*05e0*/  IMAD.MOV.U32 R2, RZ, RZ, R5 ;  /* 0x000000ffff027224 */ /* 0x000fe200078e0005 */
[----:B------:R-:W-:Y:S01]  /*05f0*/  MOV R3, R18 ;  /* 0x0000001200037202 */ /* 0x000fe20000000f00 */
[----:B------:R-:W-:Y:S06]  /*0600*/  BRA `(.L_x_293) ;  /* 0x0000000000587947 */ /* 0x000fec0003800000 */
.L_x_292:
        /* <DEDUP_REMOVED lines=12> */
[----:B------:R-:W-:Y:S01]  /*06d0*/  IMAD.HI.U32 R2, R3, UR4, RZ ;  /* 0x0000000403027c27 */ /* 0x000fe2000f8e00ff */
[----:B------:R-:W-:-:S04]  /*06e0*/  MOV R3, RZ ;  /* 0x000000ff00037202 */ /* 0x000fc80000000f00 */
        /* <DEDUP_REMOVED lines=8> */
.L_x_293:
[----:B------:R-:W-:Y:S01]  /*0770*/  ULDC UR4, c[0x0][0xc] ;  /* 0x0000030000047ab9 */ /* 0x000fe20000000800 */
[----:B------:R-:W-:Y:S01]  /*0780*/  IADD3 R5, P0, R2, 0x1, RZ ;  /* 0x0000000102057810 */ /* 0x000fe20007f1e0ff */
[----:B------:R-:W-:-:S04]  /*0790*/  IMAD.WIDE.U32 R18, R0, UR4, RZ ;  /* 0x0000000400127c25 */ /* 0x000fc8000f8e00ff */
[----:B------:R-:W-:Y:S02]  /*07a0*/  IMAD.X R21, RZ, RZ, R3, P0 ;  /* 0x000000ffff157224 */ /* 0x000fe400000e0603 */
        /* <DEDUP_REMOVED lines=10> */
[----:B------:R-:W-:Y:S01]  /*0850*/  MOV R20, 0x1 ;  /* 0x0000000100147802 */ /* 0x000fe20000000f00 */
[----:B------:R-:W-:Y:S01]  /*0860*/  IMAD R28, R28, -0x326172a9, RZ ;  /* 0xcd9e8d571c1c7824 */ /* 0x000fe200078e02ff */
[----:B------:R-:W-:-:S05]  /*0870*/  LOP3.LUT R4, R4, 0x3, RZ, 0xc0, !PT ;  /* 0x0000000304047812 */ /* 0x000fca00078ec0ff */
        /* <DEDUP_REMOVED lines=17> */
[----:B------:R-:W-:Y:S01]  /*0990*/  MOV R37, UR5 ;  /* 0x0000000500257c02 */ /* 0x000fe20008000f00 */
[----:B------:R-:W-:Y:S01]  /*09a0*/  IMAD.MOV.U32 R35, RZ, RZ, R3 ;  /* 0x000000ffff237224 */ /* 0x000fe200078e0003 */
[----:B------:R-:W-:Y:S01]  /*09b0*/  MOV R54, 0x9e0 ;  /* 0x000009e000367802 */ /* 0x000fe20000000f00 */
[----:B------:R-:W-:-:S07]  /*09c0*/  IMAD.U32 R36, RZ, RZ, UR4 ;  /* 0x00000004ff247e24 */ /* 0x000fce000f8e00ff */
[----:B------:R-:W-:Y:S05]  /*09d0*/  CALL.REL.NOINC `($__internal_18_$__cuda_sm20_div_rn_f64_full) ;  /* 0x00000024000c7944 */ /* 0x000fea0003c00000 */
[----:B------:R-:W-:Y:S02]  /*09e0*/  IMAD.MOV.U32 R18, RZ, RZ, R36 ;  /* 0x000000ffff127224 */ /* 0x000fe400078e0024 */
[----:B------:R-:W-:-:S07]  /*09f0*/  IMAD.MOV.U32 R19, RZ, RZ, R37 ;  /* 0x000000ffff137224 */ /* 0x000fce00078e0025 */
.L_x_294:
        /* <DEDUP_REMOVED lines=9> */
[----:B------:R-:W-:-:S06]  /*0a90*/  DMUL R22, R22, 1.80143985094819840000e+16 ;  /* 0x4350000016167828 */ /* 0x000fcc0000000000 */
[----:B------:R-:W-:-:S11]  /*0aa0*/  DMUL R24, R20, R20 ;  /* 0x0000001414187228 */ /* 0x000fd60000000000 */
.L_x_316:
        /* <DEDUP_REMOVED lines=8> */
[----:B------:R-:W-:Y:S01]  /*0b30*/  @!P0 MOV R51, RZ ;  /* 0x000000ff00338202 */ /* 0x000fe20000000f00 */
[----:B------:R-:W-:-:S03]  /*0b40*/  @!P0 VIADD R0, R7, 0x1 ;  /* 0x0000000107008836 */ /* 0x000fc60000000000 */
[----:B------:R-:W-:-:S13]  /*0b50*/  ISETP.NE.AND P1, PT, R8, RZ, !P0 ;  /* 0x000000ff0800720c */ /* 0x000fda0004725270 */
[----:B------:R-:W-:-:S04]  /*0b60*/  @P1 IMAD.MOV R0, RZ, RZ, R7 ;  /* 0x000000ffff001224 */ /* 0x000fc800078e0207 */
[----:B------:R-:W-:-:S07]  /*0b70*/  @!P0 IMAD.MOV.U32 R7, RZ, RZ, R0 ;  /* 0x000000ffff078224 */ /* 0x000fce00078e0000 */
.L_x_296:
[----:B------:R-:W-:Y:S05]  /*0b80*/  BSYNC B0 ;  /* 0x0000000000007941 */ /* 0x000fea0003800000 */
.L_x_295:
        /* <DEDUP_REMOVED lines=50> */
[----:B------:R-:W-:Y:S02]  /*0eb0*/  LOP3.LUT R2, R27, R34, R31, 0x96, !PT ;  /* 0x000000221b027212 */ /* 0x000fe400078e961f */
[----:B------:R-:W-:Y:S01]  /*0ec0*/  MOV R31, R30 ;  /* 0x0000001e001f7202 */ /* 0x000fe20000000f00 */
[----:B------:R-:W-:Y:S01]  /*0ed0*/  IMAD.MOV.U32 R35, RZ, RZ, R28 ;  /* 0x000000ffff237224 */ /* 0x000fe200078e001c */
        /* <DEDUP_REMOVED lines=12> */
[----:B------:R-:W-:Y:S01]  /*0fa0*/  IMAD.MOV.U32 R35, RZ, RZ, R29 ;  /* 0x000000ffff237224 */ /* 0x000fe200078e001d */
[----:B------:R-:W-:Y:S01]  /*0fb0*/  MOV R31, R28 ;  /* 0x0000001c001f7202 */ /* 0x000fe20000000f00 */
[----:B------:R-:W-:Y:S02]  /*0fc0*/  IMAD.MOV.U32 R33, RZ, RZ, R30 ;  /* 0x000000ffff217224 */ /* 0x000fe400078e001e */
[----:B------:R-:W-:Y:S01]  /*0fd0*/  IMAD.MOV.U32 R32, RZ, RZ, R36 ;  /* 0x000000ffff207224 */ /* 0x000fe200078e0024 */
[----:B------:R-:W-:Y:S06]  /*0fe0*/  BRA `(.L_x_297) ;  /* 0x0000000000107947 */ /* 0x000fec0003800000 */
.L_x_298:
[----:B------:R-:W-:Y:S01]  /*0ff0*/  IMAD.MOV.U32 R35, RZ, RZ, R30 ;  /* 0x000000ffff237224 */ /* 0x000fe200078e001e */
[----:B------:R-:W-:Y:S01]  /*1000*/  MOV R31, R36 ;  /* 0x00000024001f7202 */ /* 0x000fe20000000f00 */
[----:B------:R-:W-:Y:S02]  /*1010*/  IMAD.MOV.U32 R33, RZ, RZ, R2 ;  /* 0x000000ffff217224 */ /* 0x000fe400078e0002 */
[----:B------:R-:W-:-:S07]  /*1020*/  IMAD.MOV.U32 R32, RZ, RZ, R26 ;  /* 0x000000ffff207224 */ /* 0x000fce00078e001a */
.L_x_297:
        /* <DEDUP_REMOVED lines=16> */
[----:B------:R-:W-:Y:S01]  /*1130*/  ISETP.GT.AND P2, PT, R31, 0xfffff, PT ;  /* 0x000fffff1f00780c */ /* 0x000fe20003f44270 */
[----:B------:R-:W-:Y:S01]  /*1140*/  IMAD.MOV.U32 R36, RZ, RZ, R30 ;  /* 0x000000ffff247224 */ /* 0x000fe200078e001e */
[----:B------:R-:W-:Y:S01]  /*1150*/  MOV R35, R31 ;  /* 0x0000001f00237202 */ /* 0x000fe20000000f00 */
[----:B------:R-:W-:Y:S01]  /*1160*/  BSSY B1, `(.L_x_301) ;  /* 0x000004f000017945 */ /* 0x000fe20003800000 */
[----:B------:R-:W-:Y:S01]  /*1170*/  IMAD.MOV.U32 R34, RZ, RZ, -0x3ff ;  /* 0xfffffc01ff227424 */ /* 0x000fe200078e00ff */
[C---:B------:R-:W-:Y:S02]  /*1180*/  FSETP.GEU.FTZ.AND P0, PT, R3.reuse, 1.7916666269302368164, PT ;  /* 0x3fe555550300780b */ /* 0x040fe40003f1e000 */
[----:B------:R-:W-:-:S06]  /*1190*/  FSETP.GT.FTZ.AND P1, PT, R3, -1.6999999284744262695, PT ;  /* 0xbfd999990300780b */ /* 0x000fcc0003f34000 */
        /* <DEDUP_REMOVED lines=75> */
.L_x_302:
[----:B------:R-:W-:Y:S05]  /*1650*/  BSYNC B1 ;  /* 0x0000000000017941 */ /* 0x000fea0003800000 */
.L_x_301:
[----:B------:R-:W-:Y:S05]  /*1660*/  @P1 BRA !P0, `(.L_x_303) ;  /* 0x0000000400501947 */ /* 0x000fea0004000000 */
[----:B------:R-:W0:Y:S01]  /*1670*/  LDC.64 R30, c[0x0][0x248] ;  /* 0x00009200ff1e7b82 */ /* 0x000e220000000a00 */
[----:B------:R-:W-:Y:S01]  /*1680*/  MOV R36, 0xfffffc01 ;  /* 0xfffffc0100247802 */ /* 0x000fe20000000f00 */
[----:B0-----:R-:W-:-:S10]  /*1690*/  DADD R30, -R30, 1 ;  /* 0x3ff000001e1e7429 */ /* 0x001fd40000000100 */
[----:B------:R-:W-:Y:S01]  /*16a0*/  ISETP.GT.AND P0, PT, R31, 0xfffff, PT ;  /* 0x000fffff1f00780c */ /* 0x000fe20003f04270 */
[----:B------:R-:W-:Y:S01]  /*16b0*/  IMAD.MOV.U32 R34, RZ, RZ, R30 ;  /* 0x000000ffff227224 */ /* 0x000fe200078e001e */
[----:B------:R-:W-:-:S11]  /*16c0*/  MOV R37, R31 ;  /* 0x0000001f00257202 */ /* 0x000fd60000000f00 */
[----:B------:R-:W-:Y:S01]  /*16d0*/  @!P0 IMAD.MOV.U32 R37, RZ, RZ, R23 ;  /* 0x000000ffff258224 */ /* 0x000fe200078e0017 */
[----:B------:R-:W-:Y:S01]  /*16e0*/  @!P0 MOV R31, R23 ;  /* 0x00000017001f8202 */ /* 0x000fe20000000f00 */
[--C-:B------:R-:W-:Y:S02]  /*16f0*/  @!P0 IMAD.MOV.U32 R34, RZ, RZ, R22.reuse ;  /* 0x000000ffff228224 */ /* 0x100fe400078e0016 */
[----:B------:R-:W-:Y:S02]  /*1700*/  VIADD R35, R37, 0xffffffff ;  /* 0xffffffff25237836 */ /* 0x000fe40000000000 */
[----:B------:R-:W-:Y:S02]  /*1710*/  @!P0 IMAD.MOV.U32 R36, RZ, RZ, -0x435 ;  /* 0xfffffbcbff248424 */ /* 0x000fe400078e00ff */
[----:B------:R-:W-:Y:S01]  /*1720*/  @!P0 IMAD.MOV.U32 R30, RZ, RZ, R22 ;  /* 0x000000ffff1e8224 */ /* 0x000fe200078e0016 */
[----:B------:R-:W-:-:S13]  /*1730*/  ISETP.GE.U32.AND P1, PT, R35, 0x7fefffff, PT ;  /* 0x7fefffff2300780c */ /* 0x000fda0003f26070 */
        /* <DEDUP_REMOVED lines=8> */
.L_x_304:
[C---:B------:R-:W-:Y:S01]  /*17c0*/  LOP3.LUT R30, R37.reuse, 0x800fffff, RZ, 0xc0, !PT ;  /* 0x800fffff251e7812 */ /* 0x040fe200078ec0ff */
[----:B------:R-:W-:Y:S01]  /*17d0*/  UMOV UR14, 0x3ae80f1e ;  /* 0x3ae80f1e000e7882 */ /* 0x000fe20000000000 */
[----:B------:R-:W-:Y:S01]  /*17e0*/  UMOV UR15, 0x3eb1380b ;  /* 0x3eb1380b000f7882 */ /* 0x000fe20000000000 */
[----:B------:R-:W-:Y:S01]  /*17f0*/  LEA.HI R36, R37, R36, RZ, 0xc ;  /* 0x0000002425247211 */ /* 0x000fe200078f60ff */
[----:B------:R-:W-:Y:S01]  /*1800*/  IMAD.MOV.U32 R37, RZ, RZ, 0x43300000 ;  /* 0x43300000ff257424 */ /* 0x000fe200078e00ff */
[----:B------:R-:W-:Y:S01]  /*1810*/  LOP3.LUT R31, R30, 0x3ff00000, RZ, 0xfc, !PT ;  /* 0x3ff000001e1f7812 */ /* 0x000fe200078efcff */
[----:B------:R-:W-:Y:S01]  /*1820*/  IMAD.MOV.U32 R30, RZ, RZ, R34 ;  /* 0x000000ffff1e7224 */ /* 0x000fe200078e0022 */
[----:B------:R-:W-:Y:S01]  /*1830*/  UMOV UR16, 0x80000000 ;  /* 0x8000000000107882 */ /* 0x000fe20000000000 */
[----:B------:R-:W-:Y:S01]  /*1840*/  IMAD.MOV.U32 R34, RZ, RZ, RZ ;  /* 0x000000ffff227224 */ /* 0x000fe200078e00ff */
[----:B------:R-:W-:Y:S01]  /*1850*/  ISETP.GE.AND P0, PT, R31, 0x3ff6a09f, PT ;  /* 0x3ff6a09f1f00780c */ /* 0x000fe20003f06270 */
[----:B------:R-:W-:-:S12]  /*1860*/  UMOV UR17, 0x43300000 ;  /* 0x4330000000117882 */ /* 0x000fd80000000000 */
[----:B------:R-:W-:Y:S01]  /*1870*/  @P0 IADD3 R35, R31, -0x100000, RZ ;  /* 0xfff000001f230810 */ /* 0x000fe20007ffe0ff */
[----:B------:R-:W-:-:S04]  /*1880*/  @P0 VIADD R36, R36, 0x1 ;  /* 0x0000000124240836 */ /* 0x000fc80000000000 */
[----:B------:R-:W-:Y:S01]  /*1890*/  @P0 IMAD.MOV.U32 R31, RZ, RZ, R35 ;  /* 0x000000ffff1f0224 */ /* 0x000fe200078e0023 */
[----:B------:R-:W-:-:S05]  /*18a0*/  LOP3.LUT R36, R36, 0x80000000, RZ, 0x3c, !PT ;  /* 0x8000000024247812 */ /* 0x000fca00078e3cff */
        /* <DEDUP_REMOVED lines=48> */
.L_x_303:
        /* <DEDUP_REMOVED lines=26> */
.L_x_305:
        /* <DEDUP_REMOVED lines=19> */
[----:B------:R-:W-:Y:S01]  /*1e80*/  MOV R54, 0x1eb0 ;  /* 0x00001eb000367802 */ /* 0x000fe20000000f00 */
[----:B------:R-:W-:-:S07]  /*1e90*/  IMAD.MOV.U32 R37, RZ, RZ, R33 ;  /* 0x000000ffff257224 */ /* 0x000fce00078e0021 */
[----:B------:R-:W-:Y:S05]  /*1ea0*/  CALL.REL.NOINC `($__internal_18_$__cuda_sm20_div_rn_f64_full) ;  /* 0x0000000c00d87944 */ /* 0x000fea0003c00000 */
.L_x_307:
[----:B------:R-:W-:Y:S05]  /*1eb0*/  BSYNC B1 ;  /* 0x0000000000017941 */ /* 0x000fea0003800000 */
.L_x_306:
[----:B------:R-:W0:Y:S02]  /*1ec0*/  FRND.F64.CEIL R36, R36 ;  /* 0x0000002400247313 */ /* 0x000e240000309800 */
[----:B0-----:R0:W-:Y:S02]  /*1ed0*/  STG.E.64 desc[UR6][R30.64], R36 ;  /* 0x000000241e007986 */ /* 0x0011e4000c101b06 */
.L_x_300:
[----:B------:R-:W-:Y:S05]  /*1ee0*/  BSYNC B0 ;  /* 0x0000000000007941 */ /* 0x000fea0003800000 */
.L_x_299:
[----:B------:R-:W-:Y:S01]  /*1ef0*/  ULDC UR13, c[0x0][0xc] ;  /* 0x00000300000d7ab9 */ /* 0x000fe20000000800 */
[----:B0-----:R-:W0:Y:S02]  /*1f00*/  LDC R30, c[0x0][RZ] ;  /* 0x00000000ff1e7b82 */ /* 0x001e240000000800 */
[----:B0-----:R-:W-:-:S05]  /*1f10*/  IMAD R30, R30, UR13, RZ ;  /* 0x0000000d1e1e7c24 */ /* 0x001fca000f8e02ff */
[----:B------:R-:W-:-:S04]  /*1f20*/  IADD3 R31, P1, R30, R11, RZ ;  /* 0x0000000b1e1f7210 */ /* 0x000fc80007f3e0ff */
[----:B------:R-:W-:Y:S02]  /*1f30*/  ISETP.GE.U32.AND P0, PT, R31, UR8, PT ;  /* 0x000000081f007c0c */ /* 0x000fe4000bf06070 */
[----:B------:R-:W-:-:S04]  /*1f40*/  IADD3.X R32, RZ, R10, RZ, P1, !PT ;  /* 0x0000000aff207210 */ /* 0x000fc80000ffe4ff */
[----:B------:R-:W-:-:S13]  /*1f50*/  ISETP.GE.AND.EX P0, PT, R32, UR9, PT, P0 ;  /* 0x0000000920007c0c */ /* 0x000fda000bf06300 */
[----:B------:R-:W-:Y:S05]  /*1f60*/  @P0 BRA `(.L_x_308) ;  /* 0x0000000c007c0947 */ /* 0x000fea0003800000 */
[----:B------:R-:W-:Y:S01]  /*1f70*/  ISETP.GT.AND P2, PT, R29, 0xfffff, PT ;  /* 0x000fffff1d00780c */ /* 0x000fe20003f44270 */
[----:B------:R-:W-:Y:S01]  /*1f80*/  IMAD.MOV.U32 R36, RZ, RZ, R28 ;  /* 0x000000ffff247224 */ /* 0x000fe200078e001c */
[----:B------:R-:W-:Y:S01]  /*1f90*/  BSSY B0, `(.L_x_309) ;  /* 0x0000050000007945 */ /* 0x000fe20003800000 */
[----:B------:R-:W-:Y:S01]  /*1fa0*/  IMAD.MOV.U32 R35, RZ, RZ, R29 ;  /* 0x000000ffff237224 */ /* 0x000fe200078e001d */
[C---:B------:R-:W-:Y:S01]  /*1fb0*/  FSETP.GEU.FTZ.AND P0, PT, R3.reuse, 1.7916666269302368164, PT ;  /* 0x3fe555550300780b */ /* 0x040fe20003f1e000 */
[----:B------:R-:W-:Y:S01]  /*1fc0*/  IMAD.MOV.U32 R34, RZ, RZ, -0x3ff ;  /* 0xfffffc01ff227424 */ /* 0x000fe200078e00ff */
[----:B------:R-:W-:-:S07]  /*1fd0*/  FSETP.GT.FTZ.AND P1, PT, R3, -1.6999999284744262695, PT ;  /* 0xbfd999990300780b */ /* 0x000fce0003f34000 */
[----:B------:R-:W-:Y:S01]  /*1fe0*/  @!P2 DMUL R28, R28, 1.80143985094819840000e+16 ;  /* 0x435000001c1ca828 */ /* 0x000fe20000000000 */
[----:B------:R-:W-:-:S09]  /*1ff0*/  @!P2 IMAD.MOV.U32 R34, RZ, RZ, -0x435 ;  /* 0xfffffbcbff22a424 */ /* 0x000fd200078e00ff */
[----:B------:R-:W-:Y:S01]  /*2000*/  @!P2 IMAD.MOV.U32 R35, RZ, RZ, R29 ;  /* 0x000000ffff23a224 */ /* 0x000fe200078e001d */
[----:B------:R-:W-:-:S04]  /*2010*/  @!P2 MOV R36, R28 ;  /* 0x0000001c0024a202 */ /* 0x000fc80000000f00 */
[----:B------:R-:W-:-:S04]  /*2020*/  IADD3 R32, R35, -0x1, RZ ;  /* 0xffffffff23207810 */ /* 0x000fc80007ffe0ff */
        /* <DEDUP_REMOVED lines=15> */
[----:B------:R-:W-:Y:S01]  /*2120*/  IMAD.MOV.U32 R35, RZ, RZ, 0x43300000 ;  /* 0x43300000ff237424 */ /* 0x000fe200078e00ff */
[----:B------:R-:W-:Y:S01]  /*2130*/  ISETP.GE.AND P2, PT, R29, 0x3ff6a09f, PT ;  /* 0x3ff6a09f1d00780c */ /* 0x000fe20003f46270 */
[----:B------:R-:W-:Y:S01]  /*2140*/  UMOV UR16, 0x80000000 ;  /* 0x8000000000107882 */ /* 0x000fe20000000000 */
[----:B------:R-:W-:-:S11]  /*2150*/  UMOV UR17, 0x43300000 ;  /* 0x4330000000117882 */ /* 0x000fd60000000000 */
[----:B------:R-:W-:Y:S01]  /*2160*/  @P2 VIADD R33, R29, 0xfff00000 ;  /* 0xfff000001d212836 */ /* 0x000fe20000000000 */
[----:B------:R-:W-:-:S04]  /*2170*/  @P2 IADD3 R34, R34, 0x1, RZ ;  /* 0x0000000122222810 */ /* 0x000fc80007ffe0ff */
[----:B------:R-:W-:Y:S02]  /*2180*/  @P2 MOV R29, R33 ;  /* 0x00000021001d2202 */ /* 0x000fe40000000f00 */
[----:B------:R-:W-:-:S04]  /*2190*/  LOP3.LUT R34, R34, 0x80000000, RZ, 0x3c, !PT ;  /* 0x8000000022227812 */ /* 0x000fc800078e3cff */
        /* <DEDUP_REMOVED lines=47> */
.L_x_310:
[----:B------:R-:W-:Y:S05]  /*2490*/  BSYNC B0 ;  /* 0x0000000000007941 */ /* 0x000fea0003800000 */
.L_x_309:
[----:B------:R-:W-:Y:S05]  /*24a0*/  @P1 BRA !P0, `(.L_x_311) ;  /* 0x0000000400501947 */ /* 0x000fea0004000000 */
[----:B------:R-:W0:Y:S01]  /*24b0*/  LDC.64 R28, c[0x0][0x248] ;  /* 0x00009200ff1c7b82 */ /* 0x000e220000000a00 */
[----:B------:R-:W-:Y:S01]  /*24c0*/  IMAD.MOV.U32 R36, RZ, RZ, -0x3ff ;  /* 0xfffffc01ff247424 */ /* 0x000fe200078e00ff */
[----:B0-----:R-:W-:-:S10]  /*24d0*/  DADD R28, -R28, 1 ;  /* 0x3ff000001c1c7429 */ /* 0x001fd40000000100 */
[----:B------:R-:W-:Y:S01]  /*24e0*/  ISETP.GT.AND P1, PT, R29, 0xfffff, PT ;  /* 0x000fffff1d00780c */ /* 0x000fe20003f24270 */
[----:B------:R-:W-:Y:S02]  /*24f0*/  IMAD.MOV.U32 R37, RZ, RZ, R29 ;  /* 0x000000ffff257224 */ /* 0x000fe400078e001d */
[----:B------:R-:W-:-:S10]  /*2500*/  IMAD.MOV.U32 R34, RZ, RZ, R28 ;  /* 0x000000ffff227224 */ /* 0x000fd400078e001c */
[--C-:B------:R-:W-:Y:S01]  /*2510*/  @!P1 IMAD.MOV.U32 R37, RZ, RZ, R23.reuse ;  /* 0x000000ffff259224 */ /* 0x100fe200078e0017 */
[----:B------:R-:W-:Y:S01]  /*2520*/  @!P1 MOV R36, 0xfffffbcb ;  /* 0xfffffbcb00249802 */ /* 0x000fe20000000f00 */
[--C-:B------:R-:W-:Y:S02]  /*2530*/  @!P1 IMAD.MOV.U32 R34, RZ, RZ, R22.reuse ;  /* 0x000000ffff229224 */ /* 0x100fe400078e0016 */
[----:B------:R-:W-:Y:S01]  /*2540*/  @!P1 IMAD.MOV.U32 R28, RZ, RZ, R22 ;  /* 0x000000ffff1c9224 */ /* 0x000fe200078e0016 */
[----:B------:R-:W-:Y:S01]  /*2550*/  IADD3 R35, R37, -0x1, RZ ;  /* 0xffffffff25237810 */ /* 0x000fe20007ffe0ff */
[----:B------:R-:W-:-:S03]  /*2560*/  @!P1 IMAD.MOV.U32 R29, RZ, RZ, R23 ;  /* 0x000000ffff1d9224 */ /* 0x000fc600078e0017 */
[----:B------:R-:W-:-:S13]  /*2570*/  ISETP.GE.U32.AND P0, PT, R35, 0x7fefffff, PT ;  /* 0x7fefffff2300780c */ /* 0x000fda0003f06070 */
[----:B------:R-:W-:Y:S05]  /*2580*/  @!P0 BRA `(.L_x_312) ;  /* 0x00000000001c8947 */ /* 0x000fea0003800000 */
[----:B------:R-:W-:Y:S01]  /*2590*/  IMAD.MOV.U32 R34, RZ, RZ, 0x0 ;  /* 0x00000000ff227424 */ /* 0x000fe200078e00ff */
[----:B------:R-:W-:Y:S02]  /*25a0*/  MOV R35, 0x7ff00000 ;  /* 0x7ff0000000237802 */ /* 0x000fe40000000f00 */
[----:B------:R-:W-:-:S04]  /*25b0*/  FSETP.NEU.FTZ.AND P0, PT, R29, RZ, PT ;  /* 0x000000ff1d00720b */ /* 0x000fc80003f1d000 */
[----:B------:R-:W-:-:S10]  /*25c0*/  DFMA R34, R28, R34, +INF ;  /* 0x7ff000001c22742b */ /* 0x000fd40000000022 */
[----:B------:R-:W-:Y:S02]  /*25d0*/  FSEL R38, R34, RZ, P0 ;  /* 0x000000ff22267208 */ /* 0x000fe40000000000 */
[----:B------:R-:W-:Y:S01]  /*25e0*/  FSEL R39, R35, -QNAN , P0 ;  /* 0xfff0000023277808 */ /* 0x000fe20000000000 */
[----:B------:R-:W-:Y:S06]  /*25f0*/  BRA `(.L_x_313) ;  /* 0x0000000400647947 */ /* 0x000fec0003800000 */
.L_x_312:
[C---:B------:R-:W-:Y:S01]  /*2600*/  LOP3.LUT R28, R37.reuse, 0x800fffff, RZ, 0xc0, !PT ;  /* 0x800fffff251c7812 */ /* 0x040fe200078ec0ff */
[----:B------:R-:W-:Y:S01]  /*2610*/  UMOV UR14, 0x3ae80f1e ;  /* 0x3ae80f1e000e7882 */ /* 0x000fe20000000000 */
[----:B------:R-:W-:Y:S01]  /*2620*/  UMOV UR15, 0x3eb1380b ;  /* 0x3eb1380b000f7882 */ /* 0x000fe20000000000 */
[----:B------:R-:W-:Y:S01]  /*2630*/  LEA.HI R36, R37, R36, RZ, 0xc ;  /* 0x0000002425247211 */ /* 0x000fe200078f60ff */
[----:B------:R-:W-:Y:S01]  /*2640*/  UMOV UR16, 0x80000000 ;  /* 0x8000000000107882 */ /* 0x000fe20000000000 */
[----:B------:R-:W-:Y:S01]  /*2650*/  LOP3.LUT R29, R28, 0x3ff00000, RZ, 0xfc, !PT ;  /* 0x3ff000001c1d7812 */ /* 0x000fe200078efcff */
[----:B------:R-:W-:Y:S01]  /*2660*/  IMAD.MOV.U32 R28, RZ, RZ, R34 ;  /* 0x000000ffff1c7224 */ /* 0x000fe200078e0022 */
[----:B------:R-:W-:Y:S01]  /*2670*/  MOV R34, RZ ;  /* 0x000000ff00227202 */ /* 0x000fe20000000f00 */
[----:B------:R-:W-:Y:S01]  /*2680*/  UMOV UR17, 0x43300000 ;  /* 0x4330000000117882 */ /* 0x000fe20000000000 */
[----:B------:R-:W-:Y:S02]  /*2690*/  ISETP.GE.AND P0, PT, R29, 0x3ff6a09f, PT ;  /* 0x3ff6a09f1d00780c */ /* 0x000fe40003f06270 */
[----:B------:R-:W-:-:S11]  /*26a0*/  MOV R37, 0x43300000 ;  /* 0x4330000000257802 */ /* 0x000fd60000000f00 */
        /* <DEDUP_REMOVED lines=52> */
.L_x_311:
        /* <DEDUP_REMOVED lines=26> */
.L_x_313:
        /* <DEDUP_REMOVED lines=17> */
[----:B------:R-:W-:Y:S01]  /*2ca0*/  MOV R54, 0x2ce0 ;  /* 0x00002ce000367802 */ /* 0x000fe20000000f00 */
[----:B------:R-:W-:Y:S02]  /*2cb0*/  IMAD.MOV.U32 R34, RZ, RZ, R38 ;  /* 0x000000ffff227224 */ /* 0x000fe400078e0026 */
[----:B------:R-:W-:-:S07]  /*2cc0*/  IMAD.MOV.U32 R35, RZ, RZ, R39 ;  /* 0x000000ffff237224 */ /* 0x000fce00078e0027 */
[----:B------:R-:W-:Y:S05]  /*2cd0*/  CALL.REL.NOINC `($__internal_18_$__cuda_sm20_div_rn_f64_full) ;  /* 0x00000000004c7944 */ /* 0x000fea0003c00000 */
[----:B------:R-:W-:Y:S01]  /*2ce0*/  MOV R28, R36 ;  /* 0x00000024001c7202 */ /* 0x000fe20000000f00 */
[----:B------:R-:W-:-:S07]  /*2cf0*/  IMAD.MOV.U32 R29, RZ, RZ, R37 ;  /* 0x000000ffff1d7224 */ /* 0x000fce00078e0025 */
.L_x_315:
[----:B------:R-:W-:Y:S05]  /*2d00*/  BSYNC B0 ;  /* 0x0000000000007941 */ /* 0x000fea0003800000 */
.L_x_314:
[----:B------:R-:W0:Y:S01]  /*2d10*/  FRND.F64.CEIL R28, R28 ;  /* 0x0000001c001c7313 */ /* 0x000e220000309800 */
[----:B------:R-:W-:-:S05]  /*2d20*/  IMAD R31, R31, UR12, RZ ;  /* 0x0000000c1f1f7c24 */ /* 0x000fca000f8e02ff */
[----:B------:R-:W-:-:S04]  /*2d30*/  IADD3 R32, P0, R31, UR10, RZ ;  /* 0x0000000a1f207c10 */ /* 0x000fc8000ff1e0ff */
[----:B------:R-:W-:-:S05]  /*2d40*/  LEA.HI.X.SX32 R33, R31, UR11, 0x1, P0 ;  /* 0x0000000b1f217c11 */ /* 0x000fca00080f0eff */
[----:B0-----:R0:W-:Y:S04]  /*2d50*/  STG.E.64 desc[UR6][R32.64], R28 ;  /* 0x0000001c20007986 */ /* 0x0011e8000c101b06 */
.L_x_308:
[----:B------:R-:W-:Y:S01]  /*2d60*/  LEA R11, P0, R30, R11, 0x1 ;  /* 0x0000000b1e0b7211 */ /* 0x000fe200078008ff */
[----:B------:R-:W-:Y:S05]  /*2d70*/  WARPSYNC.ALL ;  /* 0x0000000000007948 */ /* 0x000fea0003800000 */
[----:B------:R-:W-:Y:S01]  /*2d80*/  IMAD.X R10, RZ, RZ, R10, P0 ;  /* 0x000000ffff0a7224 */ /* 0x000fe200000e060a */
[----:B------:R-:W-:Y:S01]  /*2d90*/  BAR.SYNC.DEFER_BLOCKING 0x0 ;  /* 0x0000000000007b1d */ /* 0x000fe20000010000 */
[----:B------:R-:W-:Y:S01]  /*2da0*/  ISETP.GE.U32.AND P0, PT, R11, R6, PT ;  /* 0x000000060b00720c */ /* 0x000fe20003f06070 */
[----:B0-----:R-:W-:Y:S01]  /*2db0*/  IMAD.MOV.U32 R28, RZ, RZ, R26 ;  /* 0x000000ffff1c7224 */ /* 0x001fe200078e001a */
[----:B------:R-:W-:Y:S01]  /*2dc0*/  MOV R29, R2 ;  /* 0x00000002001d7202 */ /* 0x000fe20000000f00 */
[----:B------:R-:W-:Y:S01]  /*2dd0*/  IMAD.MOV.U32 R30, RZ, RZ, R0 ;  /* 0x000000ffff1e7224 */ /* 0x000fe200078e0000 */
[----:B------:R-:W-:-:S13]  /*2de0*/  ISETP.GE.AND.EX P0, PT, R10, R5, PT, P0 ;  /* 0x000000050a00720c */ /* 0x000fda0003f06300 */
[----:B------:R-:W-:Y:S05]  /*2df0*/  @!P0 BRA `(.L_x_316) ;  /* 0xffffffdc002c8947 */ /* 0x000fea000383ffff */
[----:B------:R-:W-:Y:S05]  /*2e00*/  EXIT ;  /* 0x000000000000794d */ /* 0x000fea0003800000 */
        .weak           $__internal_18_$__cuda_sm20_div_rn_f64_full
        .type           $__internal_18_$__cuda_sm20_div_rn_f64_full,@function
        .size           $__internal_18_$__cuda_sm20_div_rn_f64_full,($__internal_19_$__cuda_sm20_div_s64 - $__internal_18_$__cuda_sm20_div_rn_f64_full)
$__internal_18_$__cuda_sm20_div_rn_f64_full:
[C---:B------:R-:W-:Y:S01]  /*2e10*/  FSETP.GEU.AND P0, PT, |R35|.reuse, 1.469367938527859385e-39, PT ;  /* 0x001000002300780b */ /* 0x040fe20003f0e200 */
[----:B------:R-:W-:Y:S01]  /*2e20*/  IMAD.MOV.U32 R38, RZ, RZ, 0x1 ;  /* 0x00000001ff267424 */ /* 0x000fe200078e00ff */
[----:B------:R-:W-:Y:S01]  /*2e30*/  LOP3.LUT R32, R35, 0x800fffff, RZ, 0xc0, !PT ;  /* 0x800fffff23207812 */ /* 0x000fe200078ec0ff */
[----:B------:R-:W-:Y:S01]  /*2e40*/  BSSY B2, `(.L_x_317) ;  /* 0x0000054000027945 */ /* 0x000fe20003800000 */
[C---:B------:R-:W-:Y:S02]  /*2e50*/  FSETP.GEU.AND P2, PT, |R37|.reuse, 1.469367938527859385e-39, PT ;  /* 0x001000002500780b */ /* 0x040fe40003f4e200 */
[----:B------:R-:W-:Y:S01]  /*2e60*/  LOP3.LUT R33, R32, 0x3ff00000, RZ, 0xfc, !PT ;  /* 0x3ff0000020217812 */ /* 0x000fe200078efcff */
[----:B------:R-:W-:Y:S01]  /*2e70*/  IMAD.MOV.U32 R32, RZ, RZ, R34 ;  /* 0x000000ffff207224 */ /* 0x000fe200078e0022 */
[----:B------:R-:W-:Y:S02]  /*2e80*/  LOP3.LUT R53, R37, 0x7ff00000, RZ, 0xc0, !PT ;  /* 0x7ff0000025357812 */ /* 0x000fe400078ec0ff */
[----:B------:R-:W-:-:S02]  /*2e90*/  MOV R55, 0x1ca00000 ;  /* 0x1ca0000000377802 */ /* 0x000fc40000000f00 */
[----:B------:R-:W-:Y:S01]  /*2ea0*/  LOP3.LUT R56, R35, 0x7ff00000, RZ, 0xc0, !PT ;  /* 0x7ff0000023387812 */ /* 0x000fe200078ec0ff */
[----:B------:R-:W-:-:S03]  /*2eb0*/  @!P0 DMUL R32, R34, 8.98846567431157953865e+307 ;  /* 0x7fe0000022208828 */ /* 0x000fc60000000000 */
[----:B------:R-:W-:Y:S02]  /*2ec0*/  ISETP.GE.U32.AND P1, PT, R53, R56, PT ;  /* 0x000000383500720c */ /* 0x000fe40003f26070 */
[----:B------:R-:W-:Y:S01]  /*2ed0*/  @!P2 LOP3.LUT R42, R35, 0x7ff00000, RZ, 0xc0, !PT ;  /* 0x7ff00000232aa812 */ /* 0x000fe200078ec0ff */
[----:B------:R-:W0:Y:S03]  /*2ee0*/  MUFU.RCP64H R39, R33 ;  /* 0x0000002100277308 */ /* 0x000e260000001800 */
[----:B------:R-:W-:Y:S02]  /*2ef0*/  @!P2 ISETP.GE.U32.AND P3, PT, R53, R42, PT ;  /* 0x0000002a3500a20c */ /* 0x000fe40003f66070 */
[----:B------:R-:W-:Y:S02]  /*2f00*/  @!P0 LOP3.LUT R56, R33, 0x7ff00000, RZ, 0xc0, !PT ;  /* 0x7ff0000021388812 */ /* 0x000fe400078ec0ff */
[----:B------:R-:W-:-:S04]  /*2f10*/  @!P2 SEL R43, R55, 0x63400000, !P3 ;  /* 0x63400000372ba807 */ /* 0x000fc80005800000 */
[----:B------:R-:W-:-:S04]  /*2f20*/  @!P2 LOP3.LUT R44, R43, 0x80000000, R37, 0xf8, !PT ;  /* 0x800000002b2ca812 */ /* 0x000fc800078ef825 */
[----:B------:R-:W-:Y:S01]  /*2f30*/  @!P2 LOP3.LUT R45, R44, 0x100000, RZ, 0xfc, !PT ;  /* 0x001000002c2da812 */ /* 0x000fe200078efcff */
[----:B------:R-:W-:Y:S01]  /*2f40*/  @!P2 IMAD.MOV.U32 R44, RZ, RZ, RZ ;  /* 0x000000ffff2ca224 */ /* 0x000fe200078e00ff */
[----:B0-----:R-:W-:-:S08]  /*2f50*/  DFMA R40, R38, -R32, 1 ;  /* 0x3ff000002628742b */ /* 0x001fd00000000820 */
        /* <DEDUP_REMOVED lines=22> */
[----:B------:R-:W-:-:S05]  /*30c0*/  SEL R55, R55, 0x63400000, !P0 ;  /* 0x6340000037377807 */ /* 0x000fca0004000000 */
[----:B------:R-:W-:Y:S01]  /*30d0*/  IMAD.IADD R42, R36, 0x1, -R55 ;  /* 0x00000001242a7824 */ /* 0x000fe200078e0a37 */
        /* <DEDUP_REMOVED lines=12> */
[----:B------:R-:W-:Y:S01]  /*31a0*/  DMUL.RP R36, R44, R36 ;  /* 0x000000242c247228 */ /* 0x000fe20000008000 */
[----:B------:R-:W-:-:S06]  /*31b0*/  IMAD.MOV.U32 R32, RZ, RZ, RZ ;  /* 0x000000ffff207224 */ /* 0x000fcc00078e00ff */
[----:B------:R-:W-:-:S03]  /*31c0*/  DFMA R32, R40, -R32, R44 ;  /* 0x800000202820722b */ /* 0x000fc6000000002c */
[----:B------:R-:W-:-:S03]  /*31d0*/  LOP3.LUT R35, R37, R35, RZ, 0x3c, !PT ;  /* 0x0000002325237212 */ /* 0x000fc600078e3cff */
[----:B------:R-:W-:-:S04]  /*31e0*/  IADD3 R32, -R42, -0x43300000, RZ ;  /* 0xbcd000002a207810 */ /* 0x000fc80007ffe1ff */
[----:B------:R-:W-:-:S04]  /*31f0*/  FSETP.NEU.AND P0, PT, |R33|, R32, PT ;  /* 0x000000202100720b */ /* 0x000fc80003f0d200 */
[----:B------:R-:W-:Y:S02]  /*3200*/  FSEL R40, R36, R40, !P0 ;  /* 0x0000002824287208 */ /* 0x000fe40004000000 */
[----:B------:R-:W-:Y:S01]  /*3210*/  FSEL R41, R35, R41, !P0 ;  /* 0x0000002923297208 */ /* 0x000fe20004000000 */
[----:B------:R-:W-:Y:S06]  /*3220*/  BRA `(.L_x_319) ;  /* 0x0000000000547947 */ /* 0x000fec0003800000 */
.L_x_318:
        /* <DEDUP_REMOVED lines=11> */
[----:B------:R-:W-:Y:S01]  /*32e0*/  @P0 LOP3.LUT R32, R41, 0x7ff00000, RZ, 0xfc, !PT ;  /* 0x7ff0000029200812 */ /* 0x000fe200078efcff */
[----:B------:R-:W-:Y:S02]  /*32f0*/  @!P0 IMAD.MOV.U32 R40, RZ, RZ, RZ ;  /* 0x000000ffff288224 */ /* 0x000fe400078e00ff */
[----:B------:R-:W-:Y:S01]  /*3300*/  @P0 IMAD.MOV.U32 R40, RZ, RZ, RZ ;  /* 0x000000ffff280224 */ /* 0x000fe200078e00ff */
[----:B------:R-:W-:Y:S01]  /*3310*/  @P0 MOV R41, R32 ;  /* 0x0000002000290202 */ /* 0x000fe20000000f00 */
[----:B------:R-:W-:Y:S06]  /*3320*/  BRA `(.L_x_319) ;  /* 0x0000000000147947 */ /* 0x000fec0003800000 */
.L_x_321:
[----:B------:R-:W-:Y:S01]  /*3330*/  LOP3.LUT R41, R35, 0x80000, RZ, 0xfc, !PT ;  /* 0x0008000023297812 */ /* 0x000fe200078efcff */
[----:B------:R-:W-:Y:S01]  /*3340*/  IMAD.MOV.U32 R40, RZ, RZ, R34 ;  /* 0x000000ffff287224 */ /* 0x000fe200078e0022 */
[----:B------:R-:W-:Y:S06]  /*3350*/  BRA `(.L_x_319) ;  /* 0x0000000000087947 */ /* 0x000fec0003800000 */
.L_x_320:
[----:B------:R-:W-:Y:S01]  /*3360*/  LOP3.LUT R41, R37, 0x80000, RZ, 0xfc, !PT ;  /* 0x0008000025297812 */ /* 0x000fe200078efcff */
[----:B------:R-:W-:-:S07]  /*3370*/  IMAD.MOV.U32 R40, RZ, RZ, R36 ;  /* 0x000000ffff287224 */ /* 0x000fce00078e0024 */
.L_x_319:
[----:B------:R-:W-:Y:S05]  /*3380*/  BSYNC B2 ;  /* 0x0000000000027941 */ /* 0x000fea0003800000 */
.L_x_317:
[----:B------:R-:W-:Y:S01]  /*3390*/  IMAD.MOV.U32 R55, RZ, RZ, 0x0 ;  /* 0x00000000ff377424 */ /* 0x000fe200078e00ff */
[----:B------:R-:W-:Y:S01]  /*33a0*/  MOV R37, R41 ;  /* 0x0000002900257202 */ /* 0x000fe20000000f00 */
[----:B------:R-:W-:Y:S02]  /*33b0*/  IMAD.MOV.U32 R36, RZ, RZ, R40 ;  /* 0x000000ffff247224 */ /* 0x000fe400078e0028 */
[----:B------:R-:W-:Y:S05]  /*33c0*/  RET.REL.NODEC R54 `(_ZN2at6native63_GLOBAL__N__7310b794_30_DistributionGeometricKernel_cu_fa6e70a443distribution_elementwise_grid_stride_kernelIdLi2EZNS0_9templates4cuda21uniform_and_transformIddPNS_17CUDAGeneratorImplEZZZNS4_16geometric_kernelIS7_EEvRNS_18TensorIteratorBaseEdT_ENKUlvE_clEvENKUlvE4_clEvEUldE_EEvSA_T1_T2_EUlP24curandStatePhilox4_32_10E_ZNS1_27distribution_nullary_kernelIdd7double2S7_SJ_SE_EEvSA_SG_RKT3_T4_EUlidE_EEvlNS_15PhiloxCudaStateESF_SG_) ;  /* 0xffffffcc360c7950 */ /* 0x000fea0003c3ffff */
        .weak           $__internal_19_$__cuda_sm20_div_s64
        .type           $__internal_19_$__cuda_sm20_div_s64,@function
        .size           $__internal_19_$__cuda_sm20_div_s64,(.L_x_681 - $__internal_19_$__cuda_sm20_div_s64)
$__internal_19_$__cuda_sm20_div_s64:
[----:B------:R-:W-:-:S06]  /*33d0*/  IMAD.MOV.U32 R3, RZ, RZ, RZ ;  /* 0x000000ffff037224 */ /* 0x000fcc00078e00ff */
        /* <DEDUP_REMOVED lines=14> */
[----:B------:R-:W-:-:S03]  /*34c0*/  IADD3 R23, P4, RZ, -UR4, RZ ;  /* 0x80000004ff177c10 */ /* 0x000fc6000ff9e0ff */
[----:B------:R-:W-:Y:S01]  /*34d0*/  IMAD.X R3, R3, 0x1, R19, P0 ;  /* 0x0000000103037824 */ /* 0x000fe200000e0613 */
[----:B------:R-:W-:Y:S02]  /*34e0*/  IADD3 R21, P2, R27, R20, RZ ;  /* 0x000000141b157210 */ /* 0x000fe40007f5e0ff */
[----:B------:R-:W-:Y:S02]  /*34f0*/  IADD3.X R22, RZ, ~UR5, RZ, P4, !PT ;  /* 0x80000005ff167c10 */ /* 0x000fe4000a7fe4ff */
        /* <DEDUP_REMOVED lines=8> */
[----:B------:R-:W-:-:S04]  /*3580*/  IMAD.HI.U32 R20, R21, R5, RZ ;  /* 0x0000000515147227 */ /* 0x000fc800078e00ff */
        /* <DEDUP_REMOVED lines=18> */
[----:B------:R-:W-:-:S03]  /*36b0*/  IADD3 R23, P0, -R18, R23, RZ ;  /* 0x0000001712177210 */ /* 0x000fc60007f1e1ff */
[----:B------:R-:W-:Y:S02]  /*36c0*/  IMAD R19, R2, R3, R19 ;  /* 0x0000000302137224 */ /* 0x000fe400078e0213 */
[----:B------:R-:W-:Y:S02]  /*36d0*/  IMAD.X R18, RZ, RZ, R3, P3 ;  /* 0x000000ffff127224 */ /* 0x000fe400018e0603 */
[----:B------:R-:W-:Y:S01]  /*36e0*/  IMAD.X R22, R22, 0x1, ~R19, P0 ;  /* 0x0000000116167824 */ /* 0x000fe200000e0e13 */
[----:B------:R-:W-:Y:S02]  /*36f0*/  ISETP.GE.U32.AND P0, PT, R23, R2, PT ;  /* 0x000000021700720c */ /* 0x000fe40003f06070 */
[----:B------:R-:W-:Y:S02]  /*3700*/  IADD3 R19, P2, -R2, R23, RZ ;  /* 0x0000001702137210 */ /* 0x000fe40007f5e1ff */
        /* <DEDUP_REMOVED lines=18> */
[----:B------:R-:W-:Y:S01]  /*3830*/  IMAD.MOV.U32 R3, RZ, RZ, 0x0 ;  /* 0x00000000ff037424 */ /* 0x000fe200078e00ff */
[----:B------:R-:W-:-:S02]  /*3840*/  SEL R5, R20, R5, !P1 ;  /* 0x0000000514057207 */ /* 0x000fc40004800000 */
[----:B------:R-:W-:Y:S02]  /*3850*/  SEL R18, R18, 0xffffffff, P0 ;  /* 0xffffffff12127807 */ /* 0x000fe40000000000 */
[----:B------:R-:W-:Y:S01]  /*3860*/  SEL R5, R5, 0xffffffff, P0 ;  /* 0xffffffff05057807 */ /* 0x000fe20000000000 */
[----:B------:R-:W-:Y:S06]  /*3870*/  RET.REL.NODEC R2 `(_ZN2at6native63_GLOBAL__N__7310b794_30_DistributionGeometricKernel_cu_fa6e70a443distribution_elementwise_grid_stride_kernelIdLi2EZNS0_9templates4cuda21uniform_and_transformIddPNS_17CUDAGeneratorImplEZZZNS4_16geometric_kernelIS7_EEvRNS_18TensorIteratorBaseEdT_ENKUlvE_clEvENKUlvE4_clEvEUldE_EEvSA_T1_T2_EUlP24curandStatePhilox4_32_10E_ZNS1_27distribution_nullary_kernelIdd7double2S7_SJ_SE_EEvSA_SG_RKT3_T4_EUlidE_EEvlNS_15PhiloxCudaStateESF_SG_) ;  /* 0xffffffc402e07950 */ /* 0x000fec0003c3ffff */
.L_x_322:
        /* <DEDUP_REMOVED lines=16> */
.L_x_681:


//--------------------- .text._ZN2at6native63_GLOBAL__N__7310b794_30_DistributionGeometricKernel_cu_fa6e70a443distribution_elementwise_grid_stride_kernelIfLi4EZNS0_9templates4cuda21uniform_and_transformIsfPNS_17CUDAGeneratorImplEZZZNS4_16geometric_kernelIS7_EEvRNS_18TensorIteratorBaseEdT_ENKUlvE_clEvENKUlvE3_clEvEUlfE_EEvSA_T1_T2_EUlP24curandStatePhilox4_32_10E0_ZNS1_27distribution_nullary_kernelIsf6float4S7_SJ_SE_EEvSA_SG_RKT3_T4_EUlifE0_EEvlNS_15PhiloxCudaStateESF_SG_ --------------------------
	.section	.text._ZN2at6native63_GLOBAL__N__7310b794_30_DistributionGeometricKernel_cu_fa6e70a443distribution_elementwise_grid_stride_kernelIfLi4EZNS0_9templates4cuda21uniform_and_transformIsfPNS_17CUDAGeneratorImplEZZZNS4_16geometric_kernelIS7_EEvRNS_18TensorIteratorBaseEdT_ENKUlvE_clEvENKUlvE3_clEvEUlfE_EEvSA_T1_T2_EUlP24curandStatePhilox4_32_10E0_ZNS1_27distribution_nullary_kernelIsf6float4S7_SJ_SE_EEvSA_SG_RKT3_T4_EUlifE0_EEvlNS_15PhiloxCudaStateESF_SG_,"ax",@progbits
	.align	128
.text._ZN2at6native63_GLOBAL__N__7310b794_30_DistributionGeometricKernel_cu_fa6e70a443distribution_elementwise_grid_stride_kernelIfLi4EZNS0_9templates4cuda21uniform_and_transformIsfPNS_17CUDAGeneratorImplEZZZNS4_16geometric_kernelIS7_EEvRNS_18TensorIteratorBaseEdT_ENKUlvE_clEvENKUlvE3_clEvEUlfE_EEvSA_T1_T2_EUlP24curandStatePhilox4_32_10E0_ZNS1_27distribution_nullary_kernelIsf6float4S7_SJ_SE_EEvSA_SG_RKT3_T4_EUlifE0_EEvlNS_15PhiloxCudaStateESF_SG_:
        .type           _ZN2at6native63_GLOBAL__N__7310b794_30_DistributionGeometricKernel_cu_fa6e70a443distribution_elementwise_grid_stride_kernelIfLi4EZNS0_9templates4cuda21uniform_and_transformIsfPNS_17CUDAGeneratorImplEZZZNS4_16geometric_kernelIS7_EEvRNS_18TensorIteratorBaseEdT_ENKUlvE_clEvENKUlvE3_clEvEUlfE_EEvSA_T1_T2_EUlP24curandStatePhilox4_32_10E0_ZNS1_27distribution_nullary_kernelIsf6float4S7_SJ_SE_EEvSA_SG_RKT3_T4_EUlifE0_EEvlNS_15PhiloxCudaStateESF_SG_,@function
        .size           _ZN2at6native63_GLOBAL__N__7310b794_30_DistributionGeometricKernel_cu_fa6e70a443distribution_elementwise_grid_stride_kernelIfLi4EZNS0_9templates4cuda21uniform_and_transformIsfPNS_17CUDAGeneratorImplEZZZNS4_16geometric_kernelIS7_EEvRNS_18TensorIteratorBaseEdT_ENKUlvE_clEvENKUlvE3_clEvEUlfE_EEvSA_T1_T2_EUlP24curandStatePhilox4_32_10E0_ZNS1_27distribution_nullary_kernelIsf6float4S7_SJ_SE_EEvSA_SG_RKT3_T4_EUlifE0_EEvlNS_15PhiloxCudaStateESF_SG_,(.L_x_684 - _ZN2at6native63_GLOBAL__N__7310b794_30_DistributionGeometricKernel_cu_fa6e70a443distribution_elementwise_grid_stride_kernelIfLi4EZNS0_9templates4cuda21uniform_and_transformIsfPNS_17CUDAGeneratorImplEZZZNS4_16geometric_kernelIS7_EEvRNS_18TensorIteratorBaseEdT_ENKUlvE_clEvENKUlvE3_clEvEUlfE_EEvSA_T1_T2_EUlP24curandStatePhilox4_32_10E0_ZNS1_27distribution_nullary_kernelIsf6float4S7_SJ_SE_EEvSA_SG_RKT3_T4_EUlifE0_EEvlNS_15PhiloxCudaStateESF_SG_)
        .other          _ZN2at6native63_GLOBAL__N__7310b794_30_DistributionGeometricKernel_cu_fa6e70a443distribution_elementwise_grid_stride_kernelIfLi4EZNS0_9templates4cuda21uniform_and_transformIsfPNS_17CUDAGeneratorImplEZZZNS4_16geometric_kernelIS7_EEvRNS_18TensorIteratorBaseEdT_ENKUlvE_clEvENKUlvE3_clEvEUlfE_EEvSA_T1_T2_EUlP24curandStatePhilox4_32_10E0_ZNS1_27distribution_nullary_kernelIsf6float4S7_SJ_SE_EEvSA_SG_RKT3_T4_EUlifE0_EEvlNS_15PhiloxCudaStateESF_SG_,@"STO_CUDA_ENTRY STV_DEFAULT"
_ZN2at6native63_GLOBAL__N__7310b794_30_DistributionGeometricKernel_cu_fa6e70a443distribution_elementwise_grid_stride_kernelIfLi4EZNS0_9templates4cuda21uniform_and_transformIsfPNS_17CUDAGeneratorImplEZZZNS4_16geometric_kernelIS7_EEvRNS_18TensorIteratorBaseEdT_ENKUlvE_clEvENKUlvE3_clEvEUlfE_EEvSA_T1_T2_EUlP24curandStatePhilox4_32_10E0_ZNS1_27distribution_nullary_kernelIsf6float4S7_SJ_SE_EEvSA_SG_RKT3_T4_EUlifE0_EEvlNS_15PhiloxCudaStateESF_SG_:
        /* <DEDUP_REMOVED lines=92> */
[----:B------:R-:W-:Y:S05]  /*05c0*/  CALL.REL.NOINC `($__internal_20_$__cuda_sm20_div_s64) ;  /* 0x0000004c003c7944 */ /* 0x000fea0003c00000 */
[----:B------:R-:W-:Y:S05]  /*05d0*/  BRA `(.L_x_324) ;  /* 0x00000000005c7947 */ /* 0x000fea0003800000 */
.L_x_323:
        /* <DEDUP_REMOVED lines=23> */
.L_x_324:
        /* <DEDUP_REMOVED lines=74> */
.L_x_340:
        /* <DEDUP_REMOVED lines=13> */
.L_x_326:
[----:B------:R-:W-:Y:S05]  /*0cc0*/  BSYNC B0 ;  /* 0x0000000000007941 */ /* 0x000fea0003800000 */
.L_x_325:
        /* <DEDUP_REMOVED lines=69> */
.L_x_328:
[----:B------:R-:W-:Y:S01]  /*1120*/  MOV R26, R36 ;  /* 0x00000024001a7202 */ /* 0x000fe20000000f00 */
[----:B------:R-:W-:Y:S01]  /*1130*/  IMAD.MOV.U32 R27, RZ, RZ, R33 ;  /* 0x000000ffff1b7224 */ /* 0x000fe200078e0021 */
[----:B------:R-:W-:Y:S01]  /*1140*/  MOV R34, R31 ;  /* 0x0000001f00227202 */ /* 0x000fe20000000f00 */
[----:B------:R-:W-:-:S07]  /*1150*/  IMAD.MOV.U32 R35, RZ, RZ, R24 ;  /* 0x000000ffff237224 */ /* 0x000fce00078e0018 */
.L_x_327:
        /* <DEDUP_REMOVED lines=251> */
.L_x_331:
        /* <DEDUP_REMOVED lines=9> */
[----:B------:R-:W0:Y:S01]  /*21a0*/  F2I.FTZ.CEIL.NTZ R41, R40 ;  /* 0x0000002800297305 */ /* 0x000e22000021b100 */
[----:B------:R-:W-:-:S05]  /*21b0*/  IADD3.X R27, RZ, UR35, RZ, P0, !PT ;  /* 0x00000023ff1b7c10 */ /* 0x000fca00087fe4ff */
[----:B0-----:R0:W-:Y:S02]  /*21c0*/  STG.E.U16 desc[UR58][R26.64], R41 ;  /* 0x000000291a007986 */ /* 0x0011e4000c10153a */
.L_x_330:
[----:B------:R-:W-:Y:S05]  /*21d0*/  BSYNC B0 ;  /* 0x0000000000007941 */ /* 0x000fea0003800000 */
.L_x_329:
        /* <DEDUP_REMOVED lines=247> */
.L_x_334:
        /* <DEDUP_REMOVED lines=12> */
.L_x_333:
[----:B------:R-:W-:Y:S05]  /*3210*/  BSYNC B0 ;  /* 0x0000000000007941 */ /* 0x000fea0003800000 */
.L_x_332:
        /* <DEDUP_REMOVED lines=243> */
.L_x_337:
        /* <DEDUP_REMOVED lines=10> */
[----:B------:R-:W-:-:S05]  /*41f0*/  IMAD.X R27, RZ, RZ, UR35, P0 ;  /* 0x00000023ff1b7e24 */ /* 0x000fca00080e06ff */
[----:B0-----:R0:W-:Y:S02]  /*4200*/  STG.E.U16 desc[UR58][R26.64], R37 ;  /* 0x000000251a007986 */ /* 0x0011e4000c10153a */
.L_x_336:
[----:B------:R-:W-:Y:S05]  /*4210*/  BSYNC B0 ;  /* 0x0000000000007941 */ /* 0x000fea0003800000 */
.L_x_335:
        /* <DEDUP_REMOVED lines=243> */
.L_x_339:
        /* <DEDUP_REMOVED lines=12> */
.L_x_338:
        /* <DEDUP_REMOVED lines=11> */
        .weak           $__internal_20_$__cuda_sm20_div_s64
        .type           $__internal_20_$__cuda_sm20_div_s64,@function
        .size           $__internal_20_$__cuda_sm20_div_s64,(.L_x_684 - $__internal_20_$__cuda_sm20_div_s64)
$__internal_20_$__cuda_sm20_div_s64:
        /* <DEDUP_REMOVED lines=74> */
[----:B------:R-:W-:Y:S06]  /*5760*/  RET.REL.NODEC R26 `(_ZN2at6native63_GLOBAL__N__7310b794_30_DistributionGeometricKernel_cu_fa6e70a443distribution_elementwise_grid_stride_kernelIfLi4EZNS0_9templates4cuda21uniform_and_transformIsfPNS_17CUDAGeneratorImplEZZZNS4_16geometric_kernelIS7_EEvRNS_18TensorIteratorBaseEdT_ENKUlvE_clEvENKUlvE3_clEvEUlfE_EEvSA_T1_T2_EUlP24curandStatePhilox4_32_10E0_ZNS1_27distribution_nullary_kernelIsf6float4S7_SJ_SE_EEvSA_SG_RKT3_T4_EUlifE0_EEvlNS_15PhiloxCudaStateESF_SG_) ;  /* 0xffffffa81a247950 */ /* 0x000fec0003c3ffff */
.L_x_341:
        /* <DEDUP_REMOVED lines=9> */
.L_x_684:


//--------------------- .text._ZN2at6native63_GLOBAL__N__7310b794_30_DistributionGeometricKernel_cu_fa6e70a443distribution_elementwise_grid_stride_kernelIfLi4EZNS0_9templates4cuda21uniform_and_transformIsfPNS_17CUDAGeneratorImplEZZZNS4_16geometric_kernelIS7_EEvRNS_18TensorIteratorBaseEdT_ENKUlvE_clEvENKUlvE3_clEvEUlfE_EEvSA_T1_T2_EUlP24curandStatePhilox4_32_10E0_ZNS1_27distribution_nullary_kernelIsf6float4S7_SJ_SE_EEvSA_SG_RKT3_T4_EUlifE_EEvlNS_15PhiloxCudaStateESF_SG_ --------------------------
	.section	.text._ZN2at6native63_GLOBAL__N__7310b794_30_DistributionGeometricKernel_cu_fa6e70a443distribution_elementwise_grid_stride_kernelIfLi4EZNS0_9templates4cuda21uniform_and_transformIsfPNS_17CUDAGeneratorImplEZZZNS4_16geometric_kernelIS7_EEvRNS_18TensorIteratorBaseEdT_ENKUlvE_clEvENKUlvE3_clEvEUlfE_EEvSA_T1_T2_EUlP24curandStatePhilox4_32_10E0_ZNS1_27distribution_nullary_kernelIsf6float4S7_SJ_SE_EEvSA_SG_RKT3_T4_EUlifE_EEvlNS_15PhiloxCudaStateESF_SG_,"ax",@progbits
	.align	128
.text._ZN2at6native63_GLOBAL__N__7310b794_30_DistributionGeometricKernel_cu_fa6e70a443distribution_elementwise_grid_stride_kernelIfLi4EZNS0_9templates4cuda21uniform_and_transformIsfPNS_17CUDAGeneratorImplEZZZNS4_16geometric_kernelIS7_EEvRNS_18TensorIteratorBaseEdT_ENKUlvE_clEvENKUlvE3_clEvEUlfE_EEvSA_T1_T2_EUlP24curandStatePhilox4_32_10E0_ZNS1_27distribution_nullary_kernelIsf6float4S7_SJ_SE_EEvSA_SG_RKT3_T4_EUlifE_EEvlNS_15PhiloxCudaStateESF_SG_:
        .type           _ZN2at6native63_GLOBAL__N__7310b794_30_DistributionGeometricKernel_cu_fa6e70a443distribution_elementwise_grid_stride_kernelIfLi4EZNS0_9templates4cuda21uniform_and_transformIsfPNS_17CUDAGeneratorImplEZZZNS4_16geometric_kernelIS7_EEvRNS_18TensorIteratorBaseEdT_ENKUlvE_clEvENKUlvE3_clEvEUlfE_EEvSA_T1_T2_EUlP24curandStatePhilox4_32_10E0_ZNS1_27distribution_nullary_kernelIsf6float4S7_SJ_SE_EEvSA_SG_RKT3_T4_EUlifE_EEvlNS_15PhiloxCudaStateESF_SG_,@function
        .size           _ZN2at6native63_GLOBAL__N__7310b794_30_DistributionGeometricKernel_cu_fa6e70a443distribution_elementwise_grid_stride_kernelIfLi4EZNS0_9templates4cuda21uniform_and_transformIsfPNS_17CUDAGeneratorImplEZZZNS4_16geometric_kernelIS7_EEvRNS_18TensorIteratorBaseEdT_ENKUlvE_clEvENKUlvE3_clEvEUlfE_EEvSA_T1_T2_EUlP24curandStatePhilox4_32_10E0_ZNS1_27distribution_nullary_kernelIsf6float4S7_SJ_SE_EEvSA_SG_RKT3_T4_EUlifE_EEvlNS_15PhiloxCudaStateESF_SG_,(.L_x_686 - _ZN2at6native63_GLOBAL__N__7310b794_30_DistributionGeometricKernel_cu_fa6e70a443distribution_elementwise_grid_stride_kernelIfLi4EZNS0_9templates4cuda21uniform_and_transformIsfPNS_17CUDAGeneratorImplEZZZNS4_16geometric_kernelIS7_EEvRNS_18TensorIteratorBaseEdT_ENKUlvE_clEvENKUlvE3_clEvEUlfE_EEvSA_T1_T2_EUlP24curandStatePhilox4_32_10E0_ZNS1_27distribution_nullary_kernelIsf6float4S7_SJ_SE_EEvSA_SG_RKT3_T4_EUlifE_EEvlNS_15PhiloxCudaStateESF_SG_)
        .other          _ZN2at6native63_GLOBAL__N__7310b794_30_DistributionGeometricKernel_cu_fa6e70a443distribution_elementwise_grid_stride_kernelIfLi4EZNS0_9templates4cuda21uniform_and_transformIsfPNS_17CUDAGeneratorImplEZZZNS4_16geometric_kernelIS7_EEvRNS_18TensorIteratorBaseEdT_ENKUlvE_clEvENKUlvE3_clEvEUlfE_EEvSA_T1_T2_EUlP24curandStatePhilox4_32_10E0_ZNS1_27distribution_nullary_kernelIsf6float4S7_SJ_SE_EEvSA_SG_RKT3_T4_EUlifE_EEvlNS_15PhiloxCudaStateESF_SG_,@"STO_CUDA_ENTRY STV_DEFAULT"
_ZN2at6native63_GLOBAL__N__7310b794_30_DistributionGeometricKernel_cu_fa6e70a443distribution_elementwise_grid_stride_kernelIfLi4EZNS0_9templates4cuda21uniform_and_transformIsfPNS_17CUDAGeneratorImplEZZZNS4_16geometric_kernelIS7_EEvRNS_18TensorIteratorBaseEdT_ENKUlvE_clEvENKUlvE3_clEvEUlfE_EEvSA_T1_T2_EUlP24curandStatePhilox4_32_10E0_ZNS1_27distribution_nullary_kernelIsf6float4S7_SJ_SE_EEvSA_SG_RKT3_T4_EUlifE_EEvlNS_15PhiloxCudaStateESF_SG_:
        /* <DEDUP_REMOVED lines=92> */
[----:B------:R-:W-:Y:S05]  /*05c0*/  CALL.REL.NOINC `($__internal_21_$__cuda_sm20_div_s64) ;  /* 0x0000000c00807944 */ /* 0x000fea0003c00000 */
[----:B------:R-:W-:Y:S01]  /*05d0*/  IMAD.MOV.U32 R24, RZ, RZ, R26 ;  /* 0x000000ffff187224 */ /* 0x000fe200078e001a */
[----:B------:R-:W-:Y:S01]  /*05e0*/  MOV R25, R27 ;  /* 0x0000001b00197202 */ /* 0x000fe20000000f00 */
[----:B------:R-:W-:Y:S06]  /*05f0*/  BRA `(.L_x_343) ;  /* 0x00000000005c7947 */ /* 0x000fec0003800000 */
.L_x_342:
        /* <DEDUP_REMOVED lines=23> */
.L_x_343:
        /* <DEDUP_REMOVED lines=28> */
.L_x_355:
        /* <DEDUP_REMOVED lines=13> */
.L_x_345:
[----:B------:R-:W-:Y:S05]  /*0a00*/  BSYNC B0 ;  /* 0x0000000000007941 */ /* 0x000fea0003800000 */
.L_x_344:
        /* <DEDUP_REMOVED lines=60> */
.L_x_347:
[----:B------:R-:W-:Y:S01]  /*0dd0*/  IMAD.MOV.U32 R26, RZ, RZ, R35 ;  /* 0x000000ffff1a7224 */ /* 0x000fe200078e0023 */
[----:B------:R-:W-:Y:S01]  /*0de0*/  MOV R45, R28 ;  /* 0x0000001c002d7202 */ /* 0x000fe20000000f00 */
[----:B------:R-:W-:Y:S02]  /*0df0*/  IMAD.MOV.U32 R46, RZ, RZ, R33 ;  /* 0x000000ffff2e7224 */ /* 0x000fe400078e0021 */
[----:B------:R-:W-:-:S07]  /*0e00*/  IMAD.MOV.U32 R32, RZ, RZ, R30 ;  /* 0x000000ffff207224 */ /* 0x000fce00078e001e */
.L_x_346:
        /* <DEDUP_REMOVED lines=14> */
[----:B------:R-:W0:Y:S02]  /*0ef0*/  F2I.FTZ.CEIL.NTZ R47, R40 ;  /* 0x00000028002f7305 */ /* 0x000e24000021b100 */
[----:B------:R-:W-:-:S04]  /*0f00*/  IADD3 R26, P0, R27, UR6, RZ ;  /* 0x000000061b1a7c10 */ /* 0x000fc8000ff1e0ff */
[----:B------:R-:W-:-:S05]  /*0f10*/  LEA.HI.X.SX32 R27, R27, UR7, 0x1, P0 ;  /* 0x000000071b1b7c11 */ /* 0x000fca00080f0eff */
[----:B0-----:R0:W-:Y:S04]  /*0f20*/  STG.E.U16 desc[UR8][R26.64], R47 ;  /* 0x0000002f1a007986 */ /* 0x0011e8000c101508 */
.L_x_349:
[----:B------:R-:W-:Y:S05]  /*0f30*/  BSYNC B0 ;  /* 0x0000000000007941 */ /* 0x000fea0003800000 */
.L_x_348:
        /* <DEDUP_REMOVED lines=30> */
[----:B------:R-:W0:Y:S04]  /*1120*/  F2I.FTZ.CEIL.NTZ R45, R45 ;  /* 0x0000002d002d7305 */ /* 0x000e28000021b100 */
[----:B0-----:R0:W-:Y:S04]  /*1130*/  STG.E.U16 desc[UR8][R26.64], R45 ;  /* 0x0000002d1a007986 */ /* 0x0011e8000c101508 */
.L_x_351:
[----:B------:R-:W-:Y:S05]  /*1140*/  BSYNC B0 ;  /* 0x0000000000007941 */ /* 0x000fea0003800000 */
.L_x_350:
        /* <DEDUP_REMOVED lines=12> */
[----:B------:R-:W0:Y:S01]  /*1210*/  F2I.FTZ.CEIL.NTZ R45, R40 ;  /* 0x00000028002d7305 */ /* 0x000e22000021b100 */
[----:B------:R-:W-:-:S05]  /*1220*/  LEA.HI.X.SX32 R27, R47, UR7, 0x1, P1 ;  /* 0x000000072f1b7c11 */ /* 0x000fca00088f0eff */
[----:B0-----:R1:W-:Y:S04]  /*1230*/  STG.E.U16 desc[UR8][R26.64], R45 ;  /* 0x0000002d1a007986 */ /* 0x0013e8000c101508 */
.L_x_353:
[----:B------:R-:W-:Y:S05]  /*1240*/  BSYNC B0 ;  /* 0x0000000000007941 */ /* 0x000fea0003800000 */
.L_x_352:
        /* <DEDUP_REMOVED lines=13> */
.L_x_354:
        /* <DEDUP_REMOVED lines=11> */
        .weak           $__internal_21_$__cuda_sm20_div_s64
        .type           $__internal_21_$__cuda_sm20_div_s64,@function
        .size           $__internal_21_$__cuda_sm20_div_s64,(.L_x_686 - $__internal_21_$__cuda_sm20_div_s64)
$__internal_21_$__cuda_sm20_div_s64:
        /* <DEDUP_REMOVED lines=74> */
[----:B------:R-:W-:Y:S06]  /*1870*/  RET.REL.NODEC R24 `(_ZN2at6native63_GLOBAL__N__7310b794_30_DistributionGeometricKernel_cu_fa6e70a443distribution_elementwise_grid_stride_kernelIfLi4EZNS0_9templates4cuda21uniform_and_transformIsfPNS_17CUDAGeneratorImplEZZZNS4_16geometric_kernelIS7_EEvRNS_18TensorIteratorBaseEdT_ENKUlvE_clEvENKUlvE3_clEvEUlfE_EEvSA_T1_T2_EUlP24curandStatePhilox4_32_10E0_ZNS1_27distribution_nullary_kernelIsf6float4S7_SJ_SE_EEvSA_SG_RKT3_T4_EUlifE_EEvlNS_15PhiloxCudaStateESF_SG_) ;  /* 0xffffffe418e07950 */ /* 0x000fec0003c3ffff */
.L_x_356:
        /* <DEDUP_REMOVED lines=16> */
.L_x_686:


//--------------------- .text._ZN2at6native63_GLOBAL__N__7310b794_30_DistributionGeometricKernel_cu_fa6e70a443distribution_elementwise_grid_stride_kernelIfLi4EZNS0_9templates4cuda21uniform_and_transformIsfPNS_17CUDAGeneratorImplEZZZNS4_16geometric_kernelIS7_EEvRNS_18TensorIteratorBaseEdT_ENKUlvE_clEvENKUlvE3_clEvEUlfE_EEvSA_T1_T2_EUlP24curandStatePhilox4_32_10E_ZNS1_27distribution_nullary_kernelIsf7double2S7_SJ_SE_EEvSA_SG_RKT3_T4_EUlifE0_EEvlNS_15PhiloxCudaStateESF_SG_ --------------------------
	.section	.text._ZN2at6native63_GLOBAL__N__7310b794_30_DistributionGeometricKernel_cu_fa6e70a443distribution_elementwise_grid_stride_kernelIfLi4EZNS0_9templates4cuda21uniform_and_transformIsfPNS_17CUDAGeneratorImplEZZZNS4_16geometric_kernelIS7_EEvRNS_18TensorIteratorBaseEdT_ENKUlvE_clEvENKUlvE3_clEvEUlfE_EEvSA_T1_T2_EUlP24curandStatePhilox4_32_10E_ZNS1_27distribution_nullary_kernelIsf7double2S7_SJ_SE_EEvSA_SG_RKT3_T4_EUlifE0_EEvlNS_15PhiloxCudaStateESF_SG_,"ax",@progbits
	.align	128
.text._ZN2at6native63_GLOBAL__N__7310b794_30_DistributionGeometricKernel_cu_fa6e70a443distribution_elementwise_grid_stride_kernelIfLi4EZNS0_9templates4cuda21uniform_and_transformIsfPNS_17CUDAGeneratorImplEZZZNS4_16geometric_kernelIS7_EEvRNS_18TensorIteratorBaseEdT_ENKUlvE_clEvENKUlvE3_clEvEUlfE_EEvSA_T1_T2_EUlP24curandStatePhilox4_32_10E_ZNS1_27distribution_nullary_kernelIsf7double2S7_SJ_SE_EEvSA_SG_RKT3_T4_EUlifE0_EEvlNS_15PhiloxCudaStateESF_SG_:
        .type           _ZN2at6native63_GLOBAL__N__7310b794_30_DistributionGeometricKernel_cu_fa6e70a443distribution_elementwise_grid_stride_kernelIfLi4EZNS0_9templates4cuda21uniform_and_transformIsfPNS_17CUDAGeneratorImplEZZZNS4_16geometric_kernelIS7_EEvRNS_18TensorIteratorBaseEdT_ENKUlvE_clEvENKUlvE3_clEvEUlfE_EEvSA_T1_T2_EUlP24curandStatePhilox4_32_10E_ZNS1_27distribution_nullary_kernelIsf7double2S7_SJ_SE_EEvSA_SG_RKT3_T4_EUlifE0_EEvlNS_15PhiloxCudaStateESF_SG_,@function
        .size           _ZN2at6native63_GLOBAL__N__7310b794_30_DistributionGeometricKernel_cu_fa6e70a443distribution_elementwise_grid_stride_kernelIfLi4EZNS0_9templates4cuda21uniform_and_transformIsfPNS_17CUDAGeneratorImplEZZZNS4_16geometric_kernelIS7_EEvRNS_18TensorIteratorBaseEdT_ENKUlvE_clEvENKUlvE3_clEvEUlfE_EEvSA_T1_T2_EUlP24curandStatePhilox4_32_10E_ZNS1_27distribution_nullary_kernelIsf7double2S7_SJ_SE_EEvSA_SG_RKT3_T4_EUlifE0_EEvlNS_15PhiloxCudaStateESF_SG_,(.L_x_688 - _ZN2at6native63_GLOBAL__N__7310b794_30_DistributionGeometricKernel_cu_fa6e70a443distribution_elementwise_grid_stride_kernelIfLi4EZNS0_9templates4cuda21uniform_and_transformIsfPNS_17CUDAGeneratorImplEZZZNS4_16geometric_kernelIS7_EEvRNS_18TensorIteratorBaseEdT_ENKUlvE_clEvENKUlvE3_clEvEUlfE_EEvSA_T1_T2_EUlP24curandStatePhilox4_32_10E_ZNS1_27distribution_nullary_kernelIsf7double2S7_SJ_SE_EEvSA_SG_RKT3_T4_EUlifE0_EEvlNS_15PhiloxCudaStateESF_SG_)
        .other          _ZN2at6native63_GLOBAL__N__7310b794_30_DistributionGeometricKernel_cu_fa6e70a443distribution_elementwise_grid_stride_kernelIfLi4EZNS0_9templates4cuda21uniform_and_transformIsfPNS_17CUDAGeneratorImplEZZZNS4_16geometric_kernelIS7_EEvRNS_18TensorIteratorBaseEdT_ENKUlvE_clEvENKUlvE3_clEvEUlfE_EEvSA_T1_T2_EUlP24curandStatePhilox4_32_10E_ZNS1_27distribution_nullary_kernelIsf7double2S7_SJ_SE_EEvSA_SG_RKT3_T4_EUlifE0_EEvlNS_15PhiloxCudaStateESF_SG_,@"STO_CUDA_ENTRY STV_DEFAULT"
_ZN2at6native63_GLOBAL__N__7310b794_30_DistributionGeometricKernel_cu_fa6e70a443distribution_elementwise_grid_stride_kernelIfLi4EZNS0_9templates4cuda21uniform_and_transformIsfPNS_17CUDAGeneratorImplEZZZNS4_16geometric_kernelIS7_EEvRNS_18TensorIteratorBaseEdT_ENKUlvE_clEvENKUlvE3_clEvEUlfE_EEvSA_T1_T2_EUlP24curandStatePhilox4_32_10E_ZNS1_27distribution_nullary_kernelIsf7double2S7_SJ_SE_EEvSA_SG_RKT3_T4_EUlifE0_EEvlNS_15PhiloxCudaStateESF_SG_:
        /* <DEDUP_REMOVED lines=92> */
[----:B------:R-:W-:Y:S05]  /*05c0*/  CALL.REL.NOINC `($__internal_22_$__cuda_sm20_div_s64) ;  /* 0x0000004c00b87944 */ /* 0x000fea0003c00000 */
[----:B------:R-:W-:Y:S05]  /*05d0*/  BRA `(.L_x_358) ;  /* 0x0000000000587947 */ /* 0x000fea0003800000 */
.L_x_357:
        /* <DEDUP_REMOVED lines=22> */
.L_x_358:
        /* <DEDUP_REMOVED lines=84> */
[----:B------:R-:W2:Y:S08]  /*0c80*/  F2I.FTZ.CEIL.NTZ R33, R33 ;  /* 0x0000002100217305 */ /* 0x000eb0000021b100 */
[----:B0-----:R-:W3:Y:S02]  /*0c90*/  F2I.FTZ.CEIL.NTZ R34, R34 ;  /* 0x0000002200227305 */ /* 0x001ee4000021b100 */
.L_x_374:
        /* <DEDUP_REMOVED lines=13> */
.L_x_360:
[----:B------:R-:W-:Y:S05]  /*0d70*/  BSYNC B0 ;  /* 0x0000000000007941 */ /* 0x000fea0003800000 */
.L_x_359:
        /* <DEDUP_REMOVED lines=70> */
.L_x_362:
[----:B------:R-:W-:Y:S01]  /*11e0*/  IMAD.MOV.U32 R37, RZ, RZ, R38 ;  /* 0x000000ffff257224 */ /* 0x000fe200078e0026 */
[----:B------:R-:W-:Y:S01]  /*11f0*/  MOV R41, R26 ;  /* 0x0000001a00297202 */ /* 0x000fe20000000f00 */
[----:B------:R-:W-:Y:S01]  /*1200*/  IMAD.MOV.U32 R25, RZ, RZ, R35 ;  /* 0x000000ffff197224 */ /* 0x000fe200078e0023 */
[----:B------:R-:W-:-:S07]  /*1210*/  MOV R24, R22 ;  /* 0x0000001600187202 */ /* 0x000fce0000000f00 */
.L_x_361:
        /* <DEDUP_REMOVED lines=252> */
.L_x_365:
        /* <DEDUP_REMOVED lines=15> */
[----:B------:R-:W0:Y:S04]  /*22d0*/  F2I.FTZ.CEIL.NTZ R41, R41 ;  /* 0x0000002900297305 */ /* 0x000e28000021b100 */
[----:B0-----:R0:W-:Y:S04]  /*22e0*/  STG.E.U16 desc[UR58][R26.64], R41 ;  /* 0x000000291a007986 */ /* 0x0011e8000c10153a */
.L_x_364:
[----:B------:R-:W-:Y:S05]  /*22f0*/  BSYNC B0 ;  /* 0x0000000000007941 */ /* 0x000fea0003800000 */
.L_x_363:
        /* <DEDUP_REMOVED lines=247> */
.L_x_368:
        /* <DEDUP_REMOVED lines=15> */
[----:B------:R-:W0:Y:S02]  /*3360*/  F2I.FTZ.CEIL.NTZ R27, R27 ;  /* 0x0000001b001b7305 */ /* 0x000e24000021b100 */
[----:B0-----:R0:W-:Y:S02]  /*3370*/  STG.E.U16 desc[UR58][R24.64], R27 ;  /* 0x0000001b18007986 */ /* 0x0011e4000c10153a */
.L_x_367:
[----:B------:R-:W-:Y:S05]  /*3380*/  BSYNC B0 ;  /* 0x0000000000007941 */ /* 0x000fea0003800000 */
.L_x_366:
        /* <DEDUP_REMOVED lines=255> */
.L_x_371:
[----:B------:R-:W-:Y:S02]  /*4380*/  ULDC.64 UR34, c[0x0][0x3d0] ;  /* 0x0000f40000227ab9 */ /* 0x000fe40000000a00 */
[----:B------:R-:W-:-:S05]  /*4390*/  IADD3 R26, P0, R26, UR34, RZ ;  /* 0x000000221a1a7c10 */ /* 0x000fca000ff1e0ff */
[----:B------:R-:W-:-:S05]  /*43a0*/  IMAD.X R27, RZ, RZ, UR35, P0 ;  /* 0x00000023ff1b7e24 */ /* 0x000fca00080e06ff */
[----:B--2---:R0:W-:Y:S03]  /*43b0*/  STG.E.U16 desc[UR58][R26.64], R33 ;  /* 0x000000211a007986 */ /* 0x0041e6000c10153a */
.L_x_370:
[----:B------:R-:W-:Y:S05]  /*43c0*/  BSYNC B0 ;  /* 0x0000000000007941 */ /* 0x000fea0003800000 */
.L_x_369:
        /* <DEDUP_REMOVED lines=255> */
.L_x_373:
[----:B------:R-:W-:Y:S02]  /*53c0*/  ULDC.64 UR34, c[0x0][0x3d0] ;  /* 0x0000f40000227ab9 */ /* 0x000fe40000000a00 */
[----:B------:R-:W-:-:S04]  /*53d0*/  IADD3 R26, P0, R26, UR34, RZ ;  /* 0x000000221a1a7c10 */ /* 0x000fc8000ff1e0ff */
[----:B------:R-:W-:-:S05]  /*53e0*/  IADD3.X R27, RZ, UR35, RZ, P0, !PT ;  /* 0x00000023ff1b7c10 */ /* 0x000fca00087fe4ff */
[----:B---3--:R1:W-:Y:S04]  /*53f0*/  STG.E.U16 desc[UR58][R26.64], R34 ;  /* 0x000000221a007986 */ /* 0x0083e8000c10153a */
.L_x_372:
        /* <DEDUP_REMOVED lines=11> */
        .weak           $__internal_22_$__cuda_sm20_div_s64
        .type           $__internal_22_$__cuda_sm20_div_s64,@function
        .size           $__internal_22_$__cuda_sm20_div_s64,(.L_x_688 - $__internal_22_$__cuda_sm20_div_s64)
$__internal_22_$__cuda_sm20_div_s64:
        /* <DEDUP_REMOVED lines=74> */
[----:B------:R-:W-:Y:S06]  /*5950*/  RET.REL.NODEC R28 `(_ZN2at6native63_GLOBAL__N__7310b794_30_DistributionGeometricKernel_cu_fa6e70a443distribution_elementwise_grid_stride_kernelIfLi4EZNS0_9templates4cuda21uniform_and_transformIsfPNS_17CUDAGeneratorImplEZZZNS4_16geometric_kernelIS7_EEvRNS_18TensorIteratorBaseEdT_ENKUlvE_clEvENKUlvE3_clEvEUlfE_EEvSA_T1_T2_EUlP24curandStatePhilox4_32_10E_ZNS1_27distribution_nullary_kernelIsf7double2S7_SJ_SE_EEvSA_SG_RKT3_T4_EUlifE0_EEvlNS_15PhiloxCudaStateESF_SG_) ;  /* 0xffffffa41ca87950 */ /* 0x000fec0003c3ffff */
.L_x_375:
        /* <DEDUP_REMOVED lines=10> */
.L_x_688:


//--------------------- .text._ZN2at6native63_GLOBAL__N__7310b794_30_DistributionGeometricKernel_cu_fa6e70a443distribution_elementwise_grid_stride_kernelIfLi4EZNS0_9templates4cuda21uniform_and_transformIsfPNS_17CUDAGeneratorImplEZZZNS4_16geometric_kernelIS7_EEvRNS_18TensorIteratorBaseEdT_ENKUlvE_clEvENKUlvE3_clEvEUlfE_EEvSA_T1_T2_EUlP24curandStatePhilox4_32_10E_ZNS1_27distribution_nullary_kernelIsf7double2S7_SJ_SE_EEvSA_SG_RKT3_T4_EUlifE_EEvlNS_15PhiloxCudaStateESF_SG_ --------------------------
	.section	.text._ZN2at6native63_GLOBAL__N__7310b794_30_DistributionGeometricKernel_cu_fa6e70a443distribution_elementwise_grid_stride_kernelIfLi4EZNS0_9templates4cuda21uniform_and_transformIsfPNS_17CUDAGeneratorImplEZZZNS4_16geometric_kernelIS7_EEvRNS_18TensorIteratorBaseEdT_ENKUlvE_clEvENKUlvE3_clEvEUlfE_EEvSA_T1_T2_EUlP24curandStatePhilox4_32_10E_ZNS1_27distribution_nullary_kernelIsf7double2S7_SJ_SE_EEvSA_SG_RKT3_T4_EUlifE_EEvlNS_15PhiloxCudaStateESF_SG_,"ax",@progbits
	.align	128
.text._ZN2at6native63_GLOBAL__N__7310b794_30_DistributionGeometricKernel_cu_fa6e70a443distribution_elementwise_grid_stride_kernelIfLi4EZNS0_9templates4cuda21uniform_and_transformIsfPNS_17CUDAGeneratorImplEZZZNS4_16geometric_kernelIS7_EEvRNS_18TensorIteratorBaseEdT_ENKUlvE_clEvENKUlvE3_clEvEUlfE_EEvSA_T1_T2_EUlP24curandStatePhilox4_32_10E_ZNS1_27distribution_nullary_kernelIsf7double2S7_SJ_SE_EEvSA_SG_RKT3_T4_EUlifE_EEvlNS_15PhiloxCudaStateESF_SG_:
        .type           _ZN2at6native63_GLOBAL__N__7310b794_30_DistributionGeometricKernel_cu_fa6e70a443distribution_elementwise_grid_stride_kernelIfLi4EZNS0_9templates4cuda21uniform_and_transformIsfPNS_17CUDAGeneratorImplEZZZNS4_16geometric_kernelIS7_EEvRNS_18TensorIteratorBaseEdT_ENKUlvE_clEvENKUlvE3_clEvEUlfE_EEvSA_T1_T2_EUlP24curandStatePhilox4_32_10E_ZNS1_27distribution_nullary_kernelIsf7double2S7_SJ_SE_EEvSA_SG_RKT3_T4_EUlifE_EEvlNS_15PhiloxCudaStateESF_SG_,@function
        .size           _ZN2at6native63_GLOBAL__N__7310b794_30_DistributionGeometricKernel_cu_fa6e70a443distribution_elementwise_grid_stride_kernelIfLi4EZNS0_9templates4cuda21uniform_and_transformIsfPNS_17CUDAGeneratorImplEZZZNS4_16geometric_kernelIS7_EEvRNS_18TensorIteratorBaseEdT_ENKUlvE_clEvENKUlvE3_clEvEUlfE_EEvSA_T1_T2_EUlP24curandStatePhilox4_32_10E_ZNS1_27distribution_nullary_kernelIsf7double2S7_SJ_SE_EEvSA_SG_RKT3_T4_EUlifE_EEvlNS_15PhiloxCudaStateESF_SG_,(.L_x_690 - _ZN2at6native63_GLOBAL__N__7310b794_30_DistributionGeometricKernel_cu_fa6e70a443distribution_elementwise_grid_stride_kernelIfLi4EZNS0_9templates4cuda21uniform_and_transformIsfPNS_17CUDAGeneratorImplEZZZNS4_16geometric_kernelIS7_EEvRNS_18TensorIteratorBaseEdT_ENKUlvE_clEvENKUlvE3_clEvEUlfE_EEvSA_T1_T2_EUlP24curandStatePhilox4_32_10E_ZNS1_27distribution_nullary_kernelIsf7double2S7_SJ_SE_EEvSA_SG_RKT3_T4_EUlifE_EEvlNS_15PhiloxCudaStateESF_SG_)
        .other          _ZN2at6native63_GLOBAL__N__7310b794_30_DistributionGeometricKernel_cu_fa6e70a443distribution_elementwise_grid_stride_kernelIfLi4EZNS0_9templates4cuda21uniform_and_transformIsfPNS_17CUDAGeneratorImplEZZZNS4_16geometric_kernelIS7_EEvRNS_18TensorIteratorBaseEdT_ENKUlvE_clEvENKUlvE3_clEvEUlfE_EEvSA_T1_T2_EUlP24curandStatePhilox4_32_10E_ZNS1_27distribution_nullary_kernelIsf7double2S7_SJ_SE_EEvSA_SG_RKT3_T4_EUlifE_EEvlNS_15PhiloxCudaStateESF_SG_,@"STO_CUDA_ENTRY STV_DEFAULT"
_ZN2at6native63_GLOBAL__N__7310b794_30_DistributionGeometricKernel_cu_fa6e70a443distribution_elementwise_grid_stride_kernelIfLi4EZNS0_9templates4cuda21uniform_and_transformIsfPNS_17CUDAGeneratorImplEZZZNS4_16geometric_kernelIS7_EEvRNS_18TensorIteratorBaseEdT_ENKUlvE_clEvENKUlvE3_clEvEUlfE_EEvSA_T1_T2_EUlP24curandStatePhilox4_32_10E_ZNS1_27distribution_nullary_kernelIsf7double2S7_SJ_SE_EEvSA_SG_RKT3_T4_EUlifE_EEvlNS_15PhiloxCudaStateESF_SG_:
        /* <DEDUP_REMOVED lines=92> */
[----:B------:R-:W-:Y:S05]  /*05c0*/  CALL.REL.NOINC `($__internal_23_$__cuda_sm20_div_s64) ;  /* 0x0000000c009c7944 */ /* 0x000fea0003c00000 */
[----:B------:R-:W-:Y:S01]  /*05d0*/  IMAD.MOV.U32 R20, RZ, RZ, R22 ;  /* 0x000000ffff147224 */ /* 0x000fe200078e0016 */
[----:B------:R-:W-:Y:S01]  /*05e0*/  MOV R21, R23 ;  /* 0x0000001700157202 */ /* 0x000fe20000000f00 */
[----:B------:R-:W-:Y:S06]  /*05f0*/  BRA `(.L_x_377) ;  /* 0x00000000005c7947 */ /* 0x000fec0003800000 */
.L_x_376:
        /* <DEDUP_REMOVED lines=23> */
.L_x_377:
        /* <DEDUP_REMOVED lines=37> */
[----:B------:R1:W2:Y:S08]  /*09c0*/  F2I.FTZ.CEIL.NTZ R33, R23 ;  /* 0x0000001700217305 */ /* 0x0002b0000021b100 */
[----:B0-----:R1:W3:Y:S02]  /*09d0*/  F2I.FTZ.CEIL.NTZ R34, R26 ;  /* 0x0000001a00227305 */ /* 0x0012e4000021b100 */
.L_x_386:
        /* <DEDUP_REMOVED lines=13> */
.L_x_379:
[----:B------:R-:W-:Y:S05]  /*0ab0*/  BSYNC B0 ;  /* 0x0000000000007941 */ /* 0x000fea0003800000 */
.L_x_378:
        /* <DEDUP_REMOVED lines=63> */
.L_x_381:
[----:B------:R-:W-:Y:S01]  /*0eb0*/  MOV R41, R43 ;  /* 0x0000002b00297202 */ /* 0x000fe20000000f00 */
[----:B------:R-:W-:Y:S01]  /*0ec0*/  IMAD.MOV.U32 R26, RZ, RZ, R24 ;  /* 0x000000ffff1a7224 */ /* 0x000fe200078e0018 */
[----:B------:R-:W-:Y:S01]  /*0ed0*/  MOV R42, R22 ;  /* 0x00000016002a7202 */ /* 0x000fe20000000f00 */
[----:B------:R-:W-:-:S07]  /*0ee0*/  IMAD.MOV.U32 R40, RZ, RZ, R38 ;  /* 0x000000ffff287224 */ /* 0x000fce00078e0026 */
.L_x_380:
        /* <DEDUP_REMOVED lines=20> */
[----:B------:R-:W0:Y:S02]  /*1030*/  F2I.FTZ.CEIL.NTZ R49, R48 ;  /* 0x0000003000317305 */ /* 0x000e24000021b100 */
[----:B------:R-:W-:-:S04]  /*1040*/  IADD3 R26, P0, R41, UR6, RZ ;  /* 0x00000006291a7c10 */ /* 0x000fc8000ff1e0ff */
[----:B------:R-:W-:-:S05]  /*1050*/  LEA.HI.X.SX32 R27, R41, UR7, 0x1, P0 ;  /* 0x00000007291b7c11 */ /* 0x000fca00080f0eff */
[----:B0-----:R0:W-:Y:S04]  /*1060*/  STG.E.U16 desc[UR8][R26.64], R49 ;  /* 0x000000311a007986 */ /* 0x0011e8000c101508 */
.L_x_383:
[----:B------:R-:W-:Y:S05]  /*1070*/  BSYNC B0 ;  /* 0x0000000000007941 */ /* 0x000fea0003800000 */
.L_x_382:
        /* <DEDUP_REMOVED lines=24> */
[----:B------:R-:W0:Y:S01]  /*1200*/  F2I.FTZ.CEIL.NTZ R47, R42 ;  /* 0x0000002a002f7305 */ /* 0x000e22000021b100 */
[----:B------:R-:W-:-:S05]  /*1210*/  LEA.HI.X.SX32 R27, R43, UR7, 0x1, P0 ;  /* 0x000000072b1b7c11 */ /* 0x000fca00080f0eff */
[----:B0-----:R0:W-:Y:S04]  /*1220*/  STG.E.U16 desc[UR8][R26.64], R47 ;  /* 0x0000002f1a007986 */ /* 0x0011e8000c101508 */
.L_x_385:
[----:B------:R-:W-:Y:S05]  /*1230*/  BSYNC B0 ;  /* 0x0000000000007941 */ /* 0x000fea0003800000 */
.L_x_384:
        /* <DEDUP_REMOVED lines=18> */
[----:B--2---:R1:W-:Y:S01]  /*1360*/  @!P0 STG.E.U16 desc[UR8][R24.64], R33 ;  /* 0x0000002118008986 */ /* 0x0043e2000c101508 */
        /* <DEDUP_REMOVED lines=8> */
[----:B---3--:R0:W-:Y:S02]  /*13f0*/  @!P1 STG.E.U16 desc[UR8][R26.64], R34 ;  /* 0x000000221a009986 */ /* 0x0081e4000c101508 */
[----:B0-----:R-:W-:Y:S01]  /*1400*/  MOV R27, R22 ;  /* 0x00000016001b7202 */ /* 0x001fe20000000f00 */
[----:B------:R-:W-:Y:S06]  /*1410*/  BAR.SYNC.DEFER_BLOCKING 0x0 ;  /* 0x0000000000007b1d */ /* 0x000fec0000010000 */
[----:B------:R-:W-:Y:S05]  /*1420*/  @!P0 BRA `(.L_x_386) ;  /* 0xfffffff4006c8947 */ /* 0x000fea000383ffff */
[----:B------:R-:W-:Y:S05]  /*1430*/  EXIT ;  /* 0x000000000000794d */ /* 0x000fea0003800000 */
        .weak           $__internal_23_$__cuda_sm20_div_s64
        .type           $__internal_23_$__cuda_sm20_div_s64,@function
        .size           $__internal_23_$__cuda_sm20_div_s64,(.L_x_690 - $__internal_23_$__cuda_sm20_div_s64)
$__internal_23_$__cuda_sm20_div_s64:
        /* <DEDUP_REMOVED lines=74> */
[----:B------:R-:W-:Y:S06]  /*18e0*/  RET.REL.NODEC R20 `(_ZN2at6native63_GLOBAL__N__7310b794_30_DistributionGeometricKernel_cu_fa6e70a443distribution_elementwise_grid_stride_kernelIfLi4EZNS0_9templates4cuda21uniform_and_transformIsfPNS_17CUDAGeneratorImplEZZZNS4_16geometric_kernelIS7_EEvRNS_18TensorIteratorBaseEdT_ENKUlvE_clEvENKUlvE3_clEvEUlfE_EEvSA_T1_T2_EUlP24curandStatePhilox4_32_10E_ZNS1_27distribution_nullary_kernelIsf7double2S7_SJ_SE_EEvSA_SG_RKT3_T4_EUlifE_EEvlNS_15PhiloxCudaStateESF_SG_) ;  /* 0xffffffe414c47950 */ /* 0x000fec0003c3ffff */
.L_x_387:
        /* <DEDUP_REMOVED lines=9> */
.L_x_690:


//--------------------- .text._ZN2at6native63_GLOBAL__N__7310b794_30_DistributionGeometricKernel_cu_fa6e70a443distribution_elementwise_grid_stride_kernelIfLi4EZNS0_9templates4cuda21uniform_and_transformIlfPNS_17CUDAGeneratorImplEZZZNS4_16geometric_kernelIS7_EEvRNS_18TensorIteratorBaseEdT_ENKUlvE_clEvENKUlvE2_clEvEUlfE_EEvSA_T1_T2_EUlP24curandStatePhilox4_32_10E0_ZNS1_27distribution_nullary_kernelIlf6float4S7_SJ_SE_EEvSA_SG_RKT3_T4_EUlifE0_EEvlNS_15PhiloxCudaStateESF_SG_ --------------------------
	.section	.text._ZN2at6native63_GLOBAL__N__7310b794_30_DistributionGeometricKernel_cu_fa6e70a443distribution_elementwise_grid_stride_kernelIfLi4EZNS0_9templates4cuda21uniform_and_transformIlfPNS_17CUDAGeneratorImplEZZZNS4_16geometric_kernelIS7_EEvRNS_18TensorIteratorBaseEdT_ENKUlvE_clEvENKUlvE2_clEvEUlfE_EEvSA_T1_T2_EUlP24curandStatePhilox4_32_10E0_ZNS1_27distribution_nullary_kernelIlf6float4S7_SJ_SE_EEvSA_SG_RKT3_T4_EUlifE0_EEvlNS_15PhiloxCudaStateESF_SG_,"ax",@progbits
	.align	128
.text._ZN2at6native63_GLOBAL__N__7310b794_30_DistributionGeometricKernel_cu_fa6e70a443distribution_elementwise_grid_stride_kernelIfLi4EZNS0_9templates4cuda21uniform_and_transformIlfPNS_17CUDAGeneratorImplEZZZNS4_16geometric_kernelIS7_EEvRNS_18TensorIteratorBaseEdT_ENKUlvE_clEvENKUlvE2_clEvEUlfE_EEvSA_T1_T2_EUlP24curandStatePhilox4_32_10E0_ZNS1_27distribution_nullary_kernelIlf6float4S7_SJ_SE_EEvSA_SG_RKT3_T4_EUlifE0_EEvlNS_15PhiloxCudaStateESF_SG_:
        .type           _ZN2at6native63_GLOBAL__N__7310b794_30_DistributionGeometricKernel_cu_fa6e70a443distribution_elementwise_grid_stride_kernelIfLi4EZNS0_9templates4cuda21uniform_and_transformIlfPNS_17CUDAGeneratorImplEZZZNS4_16geometric_kernelIS7_EEvRNS_18TensorIteratorBaseEdT_ENKUlvE_clEvENKUlvE2_clEvEUlfE_EEvSA_T1_T2_EUlP24curandStatePhilox4_32_10E0_ZNS1_27distribution_nullary_kernelIlf6float4S7_SJ_SE_EEvSA_SG_RKT3_T4_EUlifE0_EEvlNS_15PhiloxCudaStateESF_SG_,@function
        .size           _ZN2at6native63_GLOBAL__N__7310b794_30_DistributionGeometricKernel_cu_fa6e70a443distribution_elementwise_grid_stride_kernelIfLi4EZNS0_9templates4cuda21uniform_and_transformIlfPNS_17CUDAGeneratorImplEZZZNS4_16geometric_kernelIS7_EEvRNS_18TensorIteratorBaseEdT_ENKUlvE_clEvENKUlvE2_clEvEUlfE_EEvSA_T1_T2_EUlP24curandStatePhilox4_32_10E0_ZNS1_27distribution_nullary_kernelIlf6float4S7_SJ_SE_EEvSA_SG_RKT3_T4_EUlifE0_EEvlNS_15PhiloxCudaStateESF_SG_,(.L_x_692 - _ZN2at6native63_GLOBAL__N__7310b794_30_DistributionGeometricKernel_cu_fa6e70a443distribution_elementwise_grid_stride_kernelIfLi4EZNS0_9templates4cuda21uniform_and_transformIlfPNS_17CUDAGeneratorImplEZZZNS4_16geometric_kernelIS7_EEvRNS_18TensorIteratorBaseEdT_ENKUlvE_clEvENKUlvE2_clEvEUlfE_EEvSA_T1_T2_EUlP24curandStatePhilox4_32_10E0_ZNS1_27distribution_nullary_kernelIlf6float4S7_SJ_SE_EEvSA_SG_RKT3_T4_EUlifE0_EEvlNS_15PhiloxCudaStateESF_SG_)
        .other          _ZN2at6native63_GLOBAL__N__7310b794_30_DistributionGeometricKernel_cu_fa6e70a443distribution_elementwise_grid_stride_kernelIfLi4EZNS0_9templates4cuda21uniform_and_transformIlfPNS_17CUDAGeneratorImplEZZZNS4_16geometric_kernelIS7_EEvRNS_18TensorIteratorBaseEdT_ENKUlvE_clEvENKUlvE2_clEvEUlfE_EEvSA_T1_T2_EUlP24curandStatePhilox4_32_10E0_ZNS1_27distribution_nullary_kernelIlf6float4S7_SJ_SE_EEvSA_SG_RKT3_T4_EUlifE0_EEvlNS_15PhiloxCudaStateESF_SG_,@"STO_CUDA_ENTRY STV_DEFAULT"
_ZN2at6native63_GLOBAL__N__7310b794_30_DistributionGeometricKernel_cu_fa6e70a443distribution_elementwise_grid_stride_kernelIfLi4EZNS0_9templates4cuda21uniform_and_transformIlfPNS_17CUDAGeneratorImplEZZZNS4_16geometric_kernelIS7_EEvRNS_18TensorIteratorBaseEdT_ENKUlvE_clEvENKUlvE2_clEvEUlfE_EEvSA_T1_T2_EUlP24curandStatePhilox4_32_10E0_ZNS1_27distribution_nullary_kernelIlf6float4S7_SJ_SE_EEvSA_SG_RKT3_T4_EUlifE0_EEvlNS_15PhiloxCudaStateESF_SG_:
        /* <DEDUP_REMOVED lines=92> */
[----:B------:R-:W-:Y:S05]  /*05c0*/  CALL.REL.NOINC `($__internal_24_$__cuda_sm20_div_s64) ;  /* 0x0000004c003c7944 */ /* 0x000fea0003c00000 */
[----:B------:R-:W-:Y:S05]  /*05d0*/  BRA `(.L_x_389) ;  /* 0x00000000005c7947 */ /* 0x000fea0003800000 */
.L_x_388:
        /* <DEDUP_REMOVED lines=23> */
.L_x_389:
        /* <DEDUP_REMOVED lines=74> */
.L_x_405:
        /* <DEDUP_REMOVED lines=13> */
.L_x_391:
[----:B------:R-:W-:Y:S05]  /*0cc0*/  BSYNC B0 ;  /* 0x0000000000007941 */ /* 0x000fea0003800000 */
.L_x_390:
        /* <DEDUP_REMOVED lines=69> */
.L_x_393:
[----:B------:R-:W-:Y:S01]  /*1120*/  MOV R26, R36 ;  /* 0x00000024001a7202 */ /* 0x000fe20000000f00 */
[----:B------:R-:W-:Y:S01]  /*1130*/  IMAD.MOV.U32 R27, RZ, RZ, R33 ;  /* 0x000000ffff1b7224 */ /* 0x000fe200078e0021 */
[----:B------:R-:W-:Y:S01]  /*1140*/  MOV R34, R31 ;  /* 0x0000001f00227202 */ /* 0x000fe20000000f00 */
[----:B------:R-:W-:-:S07]  /*1150*/  IMAD.MOV.U32 R35, RZ, RZ, R24 ;  /* 0x000000ffff237224 */ /* 0x000fce00078e0018 */
.L_x_392:
        /* <DEDUP_REMOVED lines=251> */
.L_x_396:
[----:B------:R-:W-:Y:S01]  /*2110*/  FADD.FTZ R40, -R30, 1 ;  /* 0x3f8000001e287421 */ /* 0x000fe20000010100 */
[----:B------:R-:W0:Y:S01]  /*2120*/  MUFU.LG2 R36, R36 ;  /* 0x0000002400247308 */ /* 0x000e220000000c00 */
[----:B------:R-:W-:Y:S02]  /*2130*/  ULDC.64 UR34, c[0x0][0x3d0] ;  /* 0x0000f40000227ab9 */ /* 0x000fe40000000a00 */
[----:B------:R-:W-:-:S04]  /*2140*/  IADD3 R38, P0, R37, UR34, RZ ;  /* 0x0000002225267c10 */ /* 0x000fc8000ff1e0ff */
[----:B------:R-:W-:Y:S01]  /*2150*/  IADD3.X R39, RZ, UR35, RZ, P0, !PT ;  /* 0x00000023ff277c10 */ /* 0x000fe200087fe4ff */
[----:B------:R-:W1:Y:S01]  /*2160*/  MUFU.LG2 R40, R40 ;  /* 0x0000002800287308 */ /* 0x000e620000000c00 */
[----:B0-----:R-:W-:Y:S01]  /*2170*/  FMUL.FTZ R26, R36, 0.69314718246459960938 ;  /* 0x3f317218241a7820 */ /* 0x001fe20000410000 */
[----:B-1----:R-:W-:-:S06]  /*2180*/  FMUL.FTZ R41, R40, 0.69314718246459960938 ;  /* 0x3f31721828297820 */ /* 0x002fcc0000410000 */
[----:B------:R-:W0:Y:S02]  /*2190*/  MUFU.RCP R41, R41 ;  /* 0x0000002900297308 */ /* 0x000e240000001000 */
[----:B0-----:R-:W-:-:S06]  /*21a0*/  FMUL.FTZ R26, R26, R41 ;  /* 0x000000291a1a7220 */ /* 0x001fcc0000410000 */
[----:B------:R-:W0:Y:S02]  /*21b0*/  F2I.FTZ.S64.CEIL R26, R26 ;  /* 0x0000001a001a7311 */ /* 0x000e240000219900 */
[----:B0-----:R0:W-:Y:S02]  /*21c0*/  STG.E.64 desc[UR58][R38.64], R26 ;  /* 0x0000001a26007986 */ /* 0x0011e4000c101b3a */
.L_x_395:
[----:B------:R-:W-:Y:S05]  /*21d0*/  BSYNC B0 ;  /* 0x0000000000007941 */ /* 0x000fea0003800000 */
.L_x_394:
        /* <DEDUP_REMOVED lines=247> */
.L_x_399:
        /* <DEDUP_REMOVED lines=12> */
.L_x_398:
[----:B------:R-:W-:Y:S05]  /*3210*/  BSYNC B0 ;  /* 0x0000000000007941 */ /* 0x000fea0003800000 */
.L_x_397:
        /* <DEDUP_REMOVED lines=243> */
.L_x_402:
[----:B------:R-:W-:Y:S01]  /*4150*/  FADD.FTZ R37, -R30, 1 ;  /* 0x3f8000001e257421 */ /* 0x000fe20000010100 */
[----:B------:R-:W0:Y:S01]  /*4160*/  MUFU.LG2 R34, R34 ;  /* 0x0000002200227308 */ /* 0x000e220000000c00 */
[----:B------:R-:W-:Y:S02]  /*4170*/  ULDC.64 UR34, c[0x0][0x3d0] ;  /* 0x0000f40000227ab9 */ /* 0x000fe40000000a00 */
[----:B------:R-:W-:-:S05]  /*4180*/  IADD3 R38, P0, R33, UR34, RZ ;  /* 0x0000002221267c10 */ /* 0x000fca000ff1e0ff */
[----:B------:R-:W1:Y:S01]  /*4190*/  MUFU.LG2 R37, R37 ;  /* 0x0000002500257308 */ /* 0x000e620000000c00 */
[----:B------:R-:W-:Y:S02]  /*41a0*/  IMAD.X R39, RZ, RZ, UR35, P0 ;  /* 0x00000023ff277e24 */ /* 0x000fe400080e06ff */
[----:B0-----:R-:W-:Y:S01]  /*41b0*/  FMUL.FTZ R26, R34, 0.69314718246459960938 ;  /* 0x3f317218221a7820 */ /* 0x001fe20000410000 */
[----:B-1----:R-:W-:-:S04]  /*41c0*/  FMUL.FTZ R40, R37, 0.69314718246459960938 ;  /* 0x3f31721825287820 */ /* 0x002fc80000410000 */
[----:B------:R-:W0:Y:S02]  /*41d0*/  MUFU.RCP R27, R40 ;  /* 0x00000028001b7308 */ /* 0x000e240000001000 */
[----:B0-----:R-:W-:-:S06]  /*41e0*/  FMUL.FTZ R26, R26, R27 ;  /* 0x0000001b1a1a7220 */ /* 0x001fcc0000410000 */
[----:B------:R-:W0:Y:S02]  /*41f0*/  F2I.FTZ.S64.CEIL R26, R26 ;  /* 0x0000001a001a7311 */ /* 0x000e240000219900 */
[----:B0-----:R0:W-:Y:S02]  /*4200*/  STG.E.64 desc[UR58][R38.64], R26 ;  /* 0x0000001a26007986 */ /* 0x0011e4000c101b3a */
.L_x_401:
[----:B------:R-:W-:Y:S05]  /*4210*/  BSYNC B0 ;  /* 0x0000000000007941 */ /* 0x000fea0003800000 */
.L_x_400:
        /* <DEDUP_REMOVED lines=243> */
.L_x_404:
        /* <DEDUP_REMOVED lines=12> */
.L_x_403:
[----:B------:R-:W-:Y:S01]  /*5210*/  LEA R13, P0, R36, R13, 0x2 ;  /* 0x0000000d240d7211 */ /* 0x000fe200078010ff */
[----:B------:R-:W-:Y:S05]  /*5220*/  WARPSYNC.ALL ;  /* 0x0000000000007948 */ /* 0x000fea0003800000 */
[----:B------:R-:W-:Y:S01]  /*5230*/  IMAD.X R14, RZ, RZ, R14, P0 ;  /* 0x000000ffff0e7224 */ /* 0x000fe200000e060e */
        /* <DEDUP_REMOVED lines=8> */
        .weak           $__internal_24_$__cuda_sm20_div_s64
        .type           $__internal_24_$__cuda_sm20_div_s64,@function
        .size           $__internal_24_$__cuda_sm20_div_s64,(.L_x_692 - $__internal_24_$__cuda_sm20_div_s64)
$__internal_24_$__cuda_sm20_div_s64:
        /* <DEDUP_REMOVED lines=74> */
[----:B------:R-:W-:Y:S06]  /*5760*/  RET.REL.NODEC R26 `(_ZN2at6native63_GLOBAL__N__7310b794_30_DistributionGeometricKernel_cu_fa6e70a443distribution_elementwise_grid_stride_kernelIfLi4EZNS0_9templates4cuda21uniform_and_transformIlfPNS_17CUDAGeneratorImplEZZZNS4_16geometric_kernelIS7_EEvRNS_18TensorIteratorBaseEdT_ENKUlvE_clEvENKUlvE2_clEvEUlfE_EEvSA_T1_T2_EUlP24curandStatePhilox4_32_10E0_ZNS1_27distribution_nullary_kernelIlf6float4S7_SJ_SE_EEvSA_SG_RKT3_T4_EUlifE0_EEvlNS_15PhiloxCudaStateESF_SG_) ;  /* 0xffffffa81a247950 */ /* 0x000fec0003c3ffff */
.L_x_406:
        /* <DEDUP_REMOVED lines=9> */
.L_x_692:


//--------------------- .text._ZN2at6native63_GLOBAL__N__7310b794_30_DistributionGeometricKernel_cu_fa6e70a443distribution_elementwise_grid_stride_kernelIfLi4EZNS0_9templates4cuda21uniform_and_transformIlfPNS_17CUDAGeneratorImplEZZZNS4_16geometric_kernelIS7_EEvRNS_18TensorIteratorBaseEdT_ENKUlvE_clEvENKUlvE2_clEvEUlfE_EEvSA_T1_T2_EUlP24curandStatePhilox4_32_10E0_ZNS1_27distribution_nullary_kernelIlf6float4S7_SJ_SE_EEvSA_SG_RKT3_T4_EUlifE_EEvlNS_15PhiloxCudaStateESF_SG_ --------------------------
	.section	.text._ZN2at6native63_GLOBAL__N__7310b794_30_DistributionGeometricKernel_cu_fa6e70a443distribution_elementwise_grid_stride_kernelIfLi4EZNS0_9templates4cuda21uniform_and_transformIlfPNS_17CUDAGeneratorImplEZZZNS4_16geometric_kernelIS7_EEvRNS_18TensorIteratorBaseEdT_ENKUlvE_clEvENKUlvE2_clEvEUlfE_EEvSA_T1_T2_EUlP24curandStatePhilox4_32_10E0_ZNS1_27distribution_nullary_kernelIlf6float4S7_SJ_SE_EEvSA_SG_RKT3_T4_EUlifE_EEvlNS_15PhiloxCudaStateESF_SG_,"ax",@progbits
	.align	128
.text._ZN2at6native63_GLOBAL__N__7310b794_30_DistributionGeometricKernel_cu_fa6e70a443distribution_elementwise_grid_stride_kernelIfLi4EZNS0_9templates4cuda21uniform_and_transformIlfPNS_17CUDAGeneratorImplEZZZNS4_16geometric_kernelIS7_EEvRNS_18TensorIteratorBaseEdT_ENKUlvE_clEvENKUlvE2_clEvEUlfE_EEvSA_T1_T2_EUlP24curandStatePhilox4_32_10E0_ZNS1_27distribution_nullary_kernelIlf6float4S7_SJ_SE_EEvSA_SG_RKT3_T4_EUlifE_EEvlNS_15PhiloxCudaStateESF_SG_:
        .type           _ZN2at6native63_GLOBAL__N__7310b794_30_DistributionGeometricKernel_cu_fa6e70a443distribution_elementwise_grid_stride_kernelIfLi4EZNS0_9templates4cuda21uniform_and_transformIlfPNS_17CUDAGeneratorImplEZZZNS4_16geometric_kernelIS7_EEvRNS_18TensorIteratorBaseEdT_ENKUlvE_clEvENKUlvE2_clEvEUlfE_EEvSA_T1_T2_EUlP24curandStatePhilox4_32_10E0_ZNS1_27distribution_nullary_kernelIlf6float4S7_SJ_SE_EEvSA_SG_RKT3_T4_EUlifE_EEvlNS_15PhiloxCudaStateESF_SG_,@function
        .size           _ZN2at6native63_GLOBAL__N__7310b794_30_DistributionGeometricKernel_cu_fa6e70a443distribution_elementwise_grid_stride_kernelIfLi4EZNS0_9templates4cuda21uniform_and_transformIlfPNS_17CUDAGeneratorImplEZZZNS4_16geometric_kernelIS7_EEvRNS_18TensorIteratorBaseEdT_ENKUlvE_clEvENKUlvE2_clEvEUlfE_EEvSA_T1_T2_EUlP24curandStatePhilox4_32_10E0_ZNS1_27distribution_nullary_kernelIlf6float4S7_SJ_SE_EEvSA_SG_RKT3_T4_EUlifE_EEvlNS_15PhiloxCudaStateESF_SG_,(.L_x_694 - _ZN2at6native63_GLOBAL__N__7310b794_30_DistributionGeometricKernel_cu_fa6e70a443distribution_elementwise_grid_stride_kernelIfLi4EZNS0_9templates4cuda21uniform_and_transformIlfPNS_17CUDAGeneratorImplEZZZNS4_16geometric_kernelIS7_EEvRNS_18TensorIteratorBaseEdT_ENKUlvE_clEvENKUlvE2_clEvEUlfE_EEvSA_T1_T2_EUlP24curandStatePhilox4_32_10E0_ZNS1_27distribution_nullary_kernelIlf6float4S7_SJ_SE_EEvSA_SG_RKT3_T4_EUlifE_EEvlNS_15PhiloxCudaStateESF_SG_)
        .other          _ZN2at6native63_GLOBAL__N__7310b794_30_DistributionGeometricKernel_cu_fa6e70a443distribution_elementwise_grid_stride_kernelIfLi4EZNS0_9templates4cuda21uniform_and_transformIlfPNS_17CUDAGeneratorImplEZZZNS4_16geometric_kernelIS7_EEvRNS_18TensorIteratorBaseEdT_ENKUlvE_clEvENKUlvE2_clEvEUlfE_EEvSA_T1_T2_EUlP24curandStatePhilox4_32_10E0_ZNS1_27distribution_nullary_kernelIlf6float4S7_SJ_SE_EEvSA_SG_RKT3_T4_EUlifE_EEvlNS_15PhiloxCudaStateESF_SG_,@"STO_CUDA_ENTRY STV_DEFAULT"
_ZN2at6native63_GLOBAL__N__7310b794_30_DistributionGeometricKernel_cu_fa6e70a443distribution_elementwise_grid_stride_kernelIfLi4EZNS0_9templates4cuda21uniform_and_transformIlfPNS_17CUDAGeneratorImplEZZZNS4_16geometric_kernelIS7_EEvRNS_18TensorIteratorBaseEdT_ENKUlvE_clEvENKUlvE2_clEvEUlfE_EEvSA_T1_T2_EUlP24curandStatePhilox4_32_10E0_ZNS1_27distribution_nullary_kernelIlf6float4S7_SJ_SE_EEvSA_SG_RKT3_T4_EUlifE_EEvlNS_15PhiloxCudaStateESF_SG_:
        /* <DEDUP_REMOVED lines=92> */
[----:B------:R-:W-:Y:S05]  /*05c0*/  CALL.REL.NOINC `($__internal_25_$__cuda_sm20_div_s64) ;  /* 0x0000000c00807944 */ /* 0x000fea0003c00000 */
[----:B------:R-:W-:Y:S01]  /*05d0*/  IMAD.MOV.U32 R24, RZ, RZ, R26 ;  /* 0x000000ffff187224 */ /* 0x000fe200078e001a */
[----:B------:R-:W-:Y:S01]  /*05e0*/  MOV R25, R27 ;  /* 0x0000001b00197202 */ /* 0x000fe20000000f00 */
[----:B------:R-:W-:Y:S06]  /*05f0*/  BRA `(.L_x_408) ;  /* 0x00000000005c7947 */ /* 0x000fec0003800000 */
.L_x_407:
        /* <DEDUP_REMOVED lines=23> */
.L_x_408:
        /* <DEDUP_REMOVED lines=28> */
.L_x_420:
        /* <DEDUP_REMOVED lines=13> */
.L_x_410:
[----:B------:R-:W-:Y:S05]  /*0a00*/  BSYNC B0 ;  /* 0x0000000000007941 */ /* 0x000fea0003800000 */
.L_x_409:
        /* <DEDUP_REMOVED lines=60> */
.L_x_412:
[----:B------:R-:W-:Y:S01]  /*0dd0*/  IMAD.MOV.U32 R26, RZ, RZ, R35 ;  /* 0x000000ffff1a7224 */ /* 0x000fe200078e0023 */
[----:B------:R-:W-:Y:S01]  /*0de0*/  MOV R49, R32 ;  /* 0x0000002000317202 */ /* 0x000fe20000000f00 */
[----:B------:R-:W-:Y:S02]  /*0df0*/  IMAD.MOV.U32 R48, RZ, RZ, R46 ;  /* 0x000000ffff307224 */ /* 0x000fe400078e002e */
[----:B------:R-:W-:-:S07]  /*0e00*/  IMAD.MOV.U32 R45, RZ, RZ, R30 ;  /* 0x000000ffff2d7224 */ /* 0x000fce00078e001e */
.L_x_411:
        /* <DEDUP_REMOVED lines=14> */
[----:B------:R-:W0:Y:S01]  /*0ef0*/  F2I.FTZ.S64.CEIL R28, R28 ;  /* 0x0000001c001c7311 */ /* 0x000e220000219900 */
[----:B------:R-:W-:-:S04]  /*0f00*/  IADD3 R26, P0, R27, UR6, RZ ;  /* 0x000000061b1a7c10 */ /* 0x000fc8000ff1e0ff */
[----:B------:R-:W-:-:S05]  /*0f10*/  LEA.HI.X.SX32 R27, R27, UR7, 0x1, P0 ;  /* 0x000000071b1b7c11 */ /* 0x000fca00080f0eff */
[----:B0-----:R0:W-:Y:S04]  /*0f20*/  STG.E.64 desc[UR8][R26.64], R28 ;  /* 0x0000001c1a007986 */ /* 0x0011e8000c101b08 */
.L_x_414:
[----:B------:R-:W-:Y:S05]  /*0f30*/  BSYNC B0 ;  /* 0x0000000000007941 */ /* 0x000fea0003800000 */
.L_x_413:
        /* <DEDUP_REMOVED lines=30> */
[----:B------:R-:W0:Y:S04]  /*1120*/  F2I.FTZ.S64.CEIL R28, R28 ;  /* 0x0000001c001c7311 */ /* 0x000e280000219900 */
[----:B0-----:R0:W-:Y:S04]  /*1130*/  STG.E.64 desc[UR8][R26.64], R28 ;  /* 0x0000001c1a007986 */ /* 0x0011e8000c101b08 */
.L_x_416:
[----:B------:R-:W-:Y:S05]  /*1140*/  BSYNC B0 ;  /* 0x0000000000007941 */ /* 0x000fea0003800000 */
.L_x_415:
        /* <DEDUP_REMOVED lines=15> */
.L_x_418:
[----:B------:R-:W-:Y:S05]  /*1240*/  BSYNC B0 ;  /* 0x0000000000007941 */ /* 0x000fea0003800000 */
.L_x_417:
        /* <DEDUP_REMOVED lines=13> */
.L_x_419:
        /* <DEDUP_REMOVED lines=11> */
        .weak           $__internal_25_$__cuda_sm20_div_s64
        .type           $__internal_25_$__cuda_sm20_div_s64,@function
        .size           $__internal_25_$__cuda_sm20_div_s64,(.L_x_694 - $__internal_25_$__cuda_sm20_div_s64)
$__internal_25_$__cuda_sm20_div_s64:
        /* <DEDUP_REMOVED lines=74> */
[----:B------:R-:W-:Y:S06]  /*1870*/  RET.REL.NODEC R24 `(_ZN2at6native63_GLOBAL__N__7310b794_30_DistributionGeometricKernel_cu_fa6e70a443distribution_elementwise_grid_stride_kernelIfLi4EZNS0_9templates4cuda21uniform_and_transformIlfPNS_17CUDAGeneratorImplEZZZNS4_16geometric_kernelIS7_EEvRNS_18TensorIteratorBaseEdT_ENKUlvE_clEvENKUlvE2_clEvEUlfE_EEvSA_T1_T2_EUlP24curandStatePhilox4_32_10E0_ZNS1_27distribution_nullary_kernelIlf6float4S7_SJ_SE_EEvSA_SG_RKT3_T4_EUlifE_EEvlNS_15PhiloxCudaStateESF_SG_) ;  /* 0xffffffe418e07950 */ /* 0x000fec0003c3ffff */
.L_x_421:
        /* <DEDUP_REMOVED lines=16> */
.L_x_694:


//--------------------- .text._ZN2at6native63_GLOBAL__N__7310b794_30_DistributionGeometricKernel_cu_fa6e70a443distribution_elementwise_grid_stride_kernelIfLi4EZNS0_9templates4cuda21uniform_and_transformIlfPNS_17CUDAGeneratorImplEZZZNS4_16geometric_kernelIS7_EEvRNS_18TensorIteratorBaseEdT_ENKUlvE_clEvENKUlvE2_clEvEUlfE_EEvSA_T1_T2_EUlP24curandStatePhilox4_32_10E_ZNS1_27distribution_nullary_kernelIlf7double2S7_SJ_SE_EEvSA_SG_RKT3_T4_EUlifE0_EEvlNS_15PhiloxCudaStateESF_SG_ --------------------------
	.section	.text._ZN2at6native63_GLOBAL__N__7310b794_30_DistributionGeometricKernel_cu_fa6e70a443distribution_elementwise_grid_stride_kernelIfLi4EZNS0_9templates4cuda21uniform_and_transformIlfPNS_17CUDAGeneratorImplEZZZNS4_16geometric_kernelIS7_EEvRNS_18TensorIteratorBaseEdT_ENKUlvE_clEvENKUlvE2_clEvEUlfE_EEvSA_T1_T2_EUlP24curandStatePhilox4_32_10E_ZNS1_27distribution_nullary_kernelIlf7double2S7_SJ_SE_EEvSA_SG_RKT3_T4_EUlifE0_EEvlNS_15PhiloxCudaStateESF_SG_,"ax",@progbits
	.align	128
.text._ZN2at6native63_GLOBAL__N__7310b794_30_DistributionGeometricKernel_cu_fa6e70a443distribution_elementwise_grid_stride_kernelIfLi4EZNS0_9templates4cuda21uniform_and_transformIlfPNS_17CUDAGeneratorImplEZZZNS4_16geometric_kernelIS7_EEvRNS_18TensorIteratorBaseEdT_ENKUlvE_clEvENKUlvE2_clEvEUlfE_EEvSA_T1_T2_EUlP24curandStatePhilox4_32_10E_ZNS1_27distribution_nullary_kernelIlf7double2S7_SJ_SE_EEvSA_SG_RKT3_T4_EUlifE0_EEvlNS_15PhiloxCudaStateESF_SG_:
        .type           _ZN2at6native63_GLOBAL__N__7310b794_30_DistributionGeometricKernel_cu_fa6e70a443distribution_elementwise_grid_stride_kernelIfLi4EZNS0_9templates4cuda21uniform_and_transformIlfPNS_17CUDAGeneratorImplEZZZNS4_16geometric_kernelIS7_EEvRNS_18TensorIteratorBaseEdT_ENKUlvE_clEvENKUlvE2_clEvEUlfE_EEvSA_T1_T2_EUlP24curandStatePhilox4_32_10E_ZNS1_27distribution_nullary_kernelIlf7double2S7_SJ_SE_EEvSA_SG_RKT3_T4_EUlifE0_EEvlNS_15PhiloxCudaStateESF_SG_,@function
        .size           _ZN2at6native63_GLOBAL__N__7310b794_30_DistributionGeometricKernel_cu_fa6e70a443distribution_elementwise_grid_stride_kernelIfLi4EZNS0_9templates4cuda21uniform_and_transformIlfPNS_17CUDAGeneratorImplEZZZNS4_16geometric_kernelIS7_EEvRNS_18TensorIteratorBaseEdT_ENKUlvE_clEvENKUlvE2_clEvEUlfE_EEvSA_T1_T2_EUlP24curandStatePhilox4_32_10E_ZNS1_27distribution_nullary_kernelIlf7double2S7_SJ_SE_EEvSA_SG_RKT3_T4_EUlifE0_EEvlNS_15PhiloxCudaStateESF_SG_,(.L_x_696 - _ZN2at6native63_GLOBAL__N__7310b794_30_DistributionGeometricKernel_cu_fa6e70a443distribution_elementwise_grid_stride_kernelIfLi4EZNS0_9templates4cuda21uniform_and_transformIlfPNS_17CUDAGeneratorImplEZZZNS4_16geometric_kernelIS7_EEvRNS_18TensorIteratorBaseEdT_ENKUlvE_clEvENKUlvE2_clEvEUlfE_EEvSA_T1_T2_EUlP24curandStatePhilox4_32_10E_ZNS1_27distribution_nullary_kernelIlf7double2S7_SJ_SE_EEvSA_SG_RKT3_T4_EUlifE0_EEvlNS_15PhiloxCudaStateESF_SG_)
        .other          _ZN2at6native63_GLOBAL__N__7310b794_30_DistributionGeometricKernel_cu_fa6e70a443distribution_elementwise_grid_stride_kernelIfLi4EZNS0_9templates4cuda21uniform_and_transformIlfPNS_17CUDAGeneratorImplEZZZNS4_16geometric_kernelIS7_EEvRNS_18TensorIteratorBaseEdT_ENKUlvE_clEvENKUlvE2_clEvEUlfE_EEvSA_T1_T2_EUlP24curandStatePhilox4_32_10E_ZNS1_27distribution_nullary_kernelIlf7double2S7_SJ_SE_EEvSA_SG_RKT3_T4_EUlifE0_EEvlNS_15PhiloxCudaStateESF_SG_,@"STO_CUDA_ENTRY STV_DEFAULT"
_ZN2at6native63_GLOBAL__N__7310b794_30_DistributionGeometricKernel_cu_fa6e70a443distribution_elementwise_grid_stride_kernelIfLi4EZNS0_9templates4cuda21uniform_and_transformIlfPNS_17CUDAGeneratorImplEZZZNS4_16geometric_kernelIS7_EEvRNS_18TensorIteratorBaseEdT_ENKUlvE_clEvENKUlvE2_clEvEUlfE_EEvSA_T1_T2_EUlP24curandStatePhilox4_32_10E_ZNS1_27distribution_nullary_kernelIlf7double2S7_SJ_SE_EEvSA_SG_RKT3_T4_EUlifE0_EEvlNS_15PhiloxCudaStateESF_SG_:
        /* <DEDUP_REMOVED lines=92> */
[----:B------:R-:W-:Y:S05]  /*05c0*/  CALL.REL.NOINC `($__internal_26_$__cuda_sm20_div_s64) ;  /* 0x0000004c00b87944 */ /* 0x000fea0003c00000 */
[----:B------:R-:W-:Y:S05]  /*05d0*/  BRA `(.L_x_423) ;  /* 0x0000000000587947 */ /* 0x000fea0003800000 */
.L_x_422:
        /* <DEDUP_REMOVED lines=22> */
.L_x_423:
        /* <DEDUP_REMOVED lines=83> */
[----:B0-----:R-:W1:Y:S05]  /*0c70*/  LDC.64 R20, c[0x0][0x210] ;  /* 0x00008400ff147b82 */ /* 0x001e6a0000000a00 */
.L_x_439:
[----:B------:R-:W-:Y:S01]  /*0c80*/  VIADD R2, R2, 0x1 ;  /* 0x0000000102027836 */ /* 0x000fe20000000000 */
[----:B------:R-:W-:Y:S03]  /*0c90*/  BSSY B0, `(.L_x_424) ;  /* 0x000000c000007945 */ /* 0x000fe60003800000 */
[C---:B------:R-:W-:Y:S01]  /*0ca0*/  IMAD.HI.U32 R23, R2.reuse, -0x2daee0ad, RZ ;  /* 0xd2511f5302177827 */ /* 0x040fe200078e00ff */
[----:B------:R-:W-:-:S13]  /*0cb0*/  ISETP.NE.AND P0, PT, R2, RZ, PT ;  /* 0x000000ff0200720c */ /* 0x000fda0003f05270 */
[----:B0-----:R-:W-:Y:S05]  /*0cc0*/  @P0 BRA `(.L_x_425) ;  /* 0x0000000000200947 */ /* 0x001fea0003800000 */
        /* <DEDUP_REMOVED lines=8> */
.L_x_425:
[----:B------:R-:W-:Y:S05]  /*0d50*/  BSYNC B0 ;  /* 0x0000000000007941 */ /* 0x000fea0003800000 */
.L_x_424:
        /* <DEDUP_REMOVED lines=70> */
.L_x_427:
[----:B------:R-:W-:Y:S01]  /*11c0*/  IMAD.MOV.U32 R37, RZ, RZ, R38 ;  /* 0x000000ffff257224 */ /* 0x000fe200078e0026 */
[----:B------:R-:W-:Y:S01]  /*11d0*/  MOV R41, R26 ;  /* 0x0000001a00297202 */ /* 0x000fe20000000f00 */
[----:B------:R-:W-:Y:S01]  /*11e0*/  IMAD.MOV.U32 R25, RZ, RZ, R35 ;  /* 0x000000ffff197224 */ /* 0x000fe200078e0023 */
[----:B------:R-:W-:-:S07]  /*11f0*/  MOV R24, R22 ;  /* 0x0000001600187202 */ /* 0x000fce0000000f00 */
.L_x_426:
        /* <DEDUP_REMOVED lines=252> */
.L_x_430:
        /* <DEDUP_REMOVED lines=15> */
[----:B------:R-:W0:Y:S02]  /*22b0*/  F2I.FTZ.S64.CEIL R26, R26 ;  /* 0x0000001a001a7311 */ /* 0x000e240000219900 */
[----:B0-----:R0:W-:Y:S02]  /*22c0*/  STG.E.64 desc[UR58][R38.64], R26 ;  /* 0x0000001a26007986 */ /* 0x0011e4000c101b3a */
.L_x_429:
[----:B------:R-:W-:Y:S05]  /*22d0*/  BSYNC B0 ;  /* 0x0000000000007941 */ /* 0x000fea0003800000 */
.L_x_428:
[----:B------:R-:W-:Y:S01]  /*22e0*/  ULDC UR34, c[0x0][0xc] ;  /* 0x0000030000227ab9 */ /* 0x000fe20000000800 */
[----:B------:R-:W-:Y:S01]  /*22f0*/  BSSY B0, `(.L_x_431) ;  /* 0x0000107000007945 */ /* 0x000fe20003800000 */
[----:B0-----:R-:W-:-:S05]  /*2300*/  IMAD R38, R0, UR34, RZ ;  /* 0x0000002200267c24 */ /* 0x001fca000f8e02ff */
[----:B------:R-:W-:-:S04]  /*2310*/  IADD3 R27, P1, R38, R13, RZ ;  /* 0x0000000d261b7210 */ /* 0x000fc80007f3e0ff */
        /* <DEDUP_REMOVED lines=243> */
.L_x_433:
        /* <DEDUP_REMOVED lines=13> */
[----:B------:R-:W-:-:S03]  /*3320*/  IADD3 R26, P0, R37, UR34, RZ ;  /* 0x00000022251a7c10 */ /* 0x000fc6000ff1e0ff */
[----:B------:R-:W0:Y:S01]  /*3330*/  F2I.FTZ.S64.CEIL R24, R40 ;  /* 0x0000002800187311 */ /* 0x000e220000219900 */
[----:B------:R-:W-:-:S05]  /*3340*/  IADD3.X R27, RZ, UR35, RZ, P0, !PT ;  /* 0x00000023ff1b7c10 */ /* 0x000fca00087fe4ff */
[----:B0-----:R0:W-:Y:S04]  /*3350*/  STG.E.64 desc[UR58][R26.64], R24 ;  /* 0x000000181a007986 */ /* 0x0011e8000c101b3a */
.L_x_432:
[----:B------:R-:W-:Y:S05]  /*3360*/  BSYNC B0 ;  /* 0x0000000000007941 */ /* 0x000fea0003800000 */
.L_x_431:
        /* <DEDUP_REMOVED lines=255> */
.L_x_436:
[----:B------:R-:W0:Y:S01]  /*4360*/  F2I.FTZ.S64.CEIL R24, R31 ;  /* 0x0000001f00187311 */ /* 0x000e220000219900 */
[----:B------:R-:W-:Y:S02]  /*4370*/  ULDC.64 UR34, c[0x0][0x3d0] ;  /* 0x0000f40000227ab9 */ /* 0x000fe40000000a00 */
[----:B------:R-:W-:-:S05]  /*4380*/  IADD3 R26, P0, R26, UR34, RZ ;  /* 0x000000221a1a7c10 */ /* 0x000fca000ff1e0ff */
[----:B------:R-:W-:-:S05]  /*4390*/  IMAD.X R27, RZ, RZ, UR35, P0 ;  /* 0x00000023ff1b7e24 */ /* 0x000fca00080e06ff */
[----:B0-----:R0:W-:Y:S03]  /*43a0*/  STG.E.64 desc[UR58][R26.64], R24 ;  /* 0x000000181a007986 */ /* 0x0011e6000c101b3a */
.L_x_435:
[----:B------:R-:W-:Y:S05]  /*43b0*/  BSYNC B0 ;  /* 0x0000000000007941 */ /* 0x000fea0003800000 */
.L_x_434:
        /* <DEDUP_REMOVED lines=255> */
.L_x_438:
[----:B------:R-:W0:Y:S01]  /*53b0*/  F2I.FTZ.S64.CEIL R24, R32 ;  /* 0x0000002000187311 */ /* 0x000e220000219900 */
[----:B------:R-:W-:Y:S02]  /*53c0*/  ULDC.64 UR34, c[0x0][0x3d0] ;  /* 0x0000f40000227ab9 */ /* 0x000fe40000000a00 */
[----:B------:R-:W-:-:S04]  /*53d0*/  IADD3 R26, P0, R26, UR34, RZ ;  /* 0x000000221a1a7c10 */ /* 0x000fc8000ff1e0ff */
[----:B------:R-:W-:-:S05]  /*53e0*/  IADD3.X R27, RZ, UR35, RZ, P0, !PT ;  /* 0x00000023ff1b7c10 */ /* 0x000fca00087fe4ff */
[----:B0-----:R0:W-:Y:S04]  /*53f0*/  STG.E.64 desc[UR58][R26.64], R24 ;  /* 0x000000181a007986 */ /* 0x0011e8000c101b3a */
.L_x_437:
        /* <DEDUP_REMOVED lines=11> */
        .weak           $__internal_26_$__cuda_sm20_div_s64
        .type           $__internal_26_$__cuda_sm20_div_s64,@function
        .size           $__internal_26_$__cuda_sm20_div_s64,(.L_x_696 - $__internal_26_$__cuda_sm20_div_s64)
$__internal_26_$__cuda_sm20_div_s64:
        /* <DEDUP_REMOVED lines=74> */
[----:B------:R-:W-:Y:S06]  /*5950*/  RET.REL.NODEC R28 `(_ZN2at6native63_GLOBAL__N__7310b794_30_DistributionGeometricKernel_cu_fa6e70a443distribution_elementwise_grid_stride_kernelIfLi4EZNS0_9templates4cuda21uniform_and_transformIlfPNS_17CUDAGeneratorImplEZZZNS4_16geometric_kernelIS7_EEvRNS_18TensorIteratorBaseEdT_ENKUlvE_clEvENKUlvE2_clEvEUlfE_EEvSA_T1_T2_EUlP24curandStatePhilox4_32_10E_ZNS1_27distribution_nullary_kernelIlf7double2S7_SJ_SE_EEvSA_SG_RKT3_T4_EUlifE0_EEvlNS_15PhiloxCudaStateESF_SG_) ;  /* 0xffffffa41ca87950 */ /* 0x000fec0003c3ffff */
.L_x_440:
        /* <DEDUP_REMOVED lines=10> */
.L_x_696:


//--------------------- .text._ZN2at6native63_GLOBAL__N__7310b794_30_DistributionGeometricKernel_cu_fa6e70a443distribution_elementwise_grid_stride_kernelIfLi4EZNS0_9templates4cuda21uniform_and_transformIlfPNS_17CUDAGeneratorImplEZZZNS4_16geometric_kernelIS7_EEvRNS_18TensorIteratorBaseEdT_ENKUlvE_clEvENKUlvE2_clEvEUlfE_EEvSA_T1_T2_EUlP24curandStatePhilox4_32_10E_ZNS1_27distribution_nullary_kernelIlf7double2S7_SJ_SE_EEvSA_SG_RKT3_T4_EUlifE_EEvlNS_15PhiloxCudaStateESF_SG_ --------------------------
	.section	.text._ZN2at6native63_GLOBAL__N__7310b794_30_DistributionGeometricKernel_cu_fa6e70a443distribution_elementwise_grid_stride_kernelIfLi4EZNS0_9templates4cuda21uniform_and_transformIlfPNS_17CUDAGeneratorImplEZZZNS4_16geometric_kernelIS7_EEvRNS_18TensorIteratorBaseEdT_ENKUlvE_clEvENKUlvE2_clEvEUlfE_EEvSA_T1_T2_EUlP24curandStatePhilox4_32_10E_ZNS1_27distribution_nullary_kernelIlf7double2S7_SJ_SE_EEvSA_SG_RKT3_T4_EUlifE_EEvlNS_15PhiloxCudaStateESF_SG_,"ax",@progbits
	.align	128
.text._ZN2at6native63_GLOBAL__N__7310b794_30_DistributionGeometricKernel_cu_fa6e70a443distribution_elementwise_grid_stride_kernelIfLi4EZNS0_9templates4cuda21uniform_and_transformIlfPNS_17CUDAGeneratorImplEZZZNS4_16geometric_kernelIS7_EEvRNS_18TensorIteratorBaseEdT_ENKUlvE_clEvENKUlvE2_clEvEUlfE_EEvSA_T1_T2_EUlP24curandStatePhilox4_32_10E_ZNS1_27distribution_nullary_kernelIlf7double2S7_SJ_SE_EEvSA_SG_RKT3_T4_EUlifE_EEvlNS_15PhiloxCudaStateESF_SG_:
        .type           _ZN2at6native63_GLOBAL__N__7310b794_30_DistributionGeometricKernel_cu_fa6e70a443distribution_elementwise_grid_stride_kernelIfLi4EZNS0_9templates4cuda21uniform_and_transformIlfPNS_17CUDAGeneratorImplEZZZNS4_16geometric_kernelIS7_EEvRNS_18TensorIteratorBaseEdT_ENKUlvE_clEvENKUlvE2_clEvEUlfE_EEvSA_T1_T2_EUlP24curandStatePhilox4_32_10E_ZNS1_27distribution_nullary_kernelIlf7double2S7_SJ_SE_EEvSA_SG_RKT3_T4_EUlifE_EEvlNS_15PhiloxCudaStateESF_SG_,@function
        .size           _ZN2at6native63_GLOBAL__N__7310b794_30_DistributionGeometricKernel_cu_fa6e70a443distribution_elementwise_grid_stride_kernelIfLi4EZNS0_9templates4cuda21uniform_and_transformIlfPNS_17CUDAGeneratorImplEZZZNS4_16geometric_kernelIS7_EEvRNS_18TensorIteratorBaseEdT_ENKUlvE_clEvENKUlvE2_clEvEUlfE_EEvSA_T1_T2_EUlP24curandStatePhilox4_32_10E_ZNS1_27distribution_nullary_kernelIlf7double2S7_SJ_SE_EEvSA_SG_RKT3_T4_EUlifE_EEvlNS_15PhiloxCudaStateESF_SG_,(.L_x_698 - _ZN2at6native63_GLOBAL__N__7310b794_30_DistributionGeometricKernel_cu_fa6e70a443distribution_elementwise_grid_stride_kernelIfLi4EZNS0_9templates4cuda21uniform_and_transformIlfPNS_17CUDAGeneratorImplEZZZNS4_16geometric_kernelIS7_EEvRNS_18TensorIteratorBaseEdT_ENKUlvE_clEvENKUlvE2_clEvEUlfE_EEvSA_T1_T2_EUlP24curandStatePhilox4_32_10E_ZNS1_27distribution_nullary_kernelIlf7double2S7_SJ_SE_EEvSA_SG_RKT3_T4_EUlifE_EEvlNS_15PhiloxCudaStateESF_SG_)
        .other          _ZN2at6native63_GLOBAL__N__7310b794_30_DistributionGeometricKernel_cu_fa6e70a443distribution_elementwise_grid_stride_kernelIfLi4EZNS0_9templates4cuda21uniform_and_transformIlfPNS_17CUDAGeneratorImplEZZZNS4_16geometric_kernelIS7_EEvRNS_18TensorIteratorBaseEdT_ENKUlvE_clEvENKUlvE2_clEvEUlfE_EEvSA_T1_T2_EUlP24curandStatePhilox4_32_10E_ZNS1_27distribution_nullary_kernelIlf7double2S7_SJ_SE_EEvSA_SG_RKT3_T4_EUlifE_EEvlNS_15PhiloxCudaStateESF_SG_,@"STO_CUDA_ENTRY STV_DEFAULT"
_ZN2at6native63_GLOBAL__N__7310b794_30_DistributionGeometricKernel_cu_fa6e70a443distribution_elementwise_grid_stride_kernelIfLi4EZNS0_9templates4cuda21uniform_and_transformIlfPNS_17CUDAGeneratorImplEZZZNS4_16geometric_kernelIS7_EEvRNS_18TensorIteratorBaseEdT_ENKUlvE_clEvENKUlvE2_clEvEUlfE_EEvSA_T1_T2_EUlP24curandStatePhilox4_32_10E_ZNS1_27distribution_nullary_kernelIlf7double2S7_SJ_SE_EEvSA_SG_RKT3_T4_EUlifE_EEvlNS_15PhiloxCudaStateESF_SG_:
        /* <DEDUP_REMOVED lines=21> */
[----:B------:R-:W-:Y:S01]  /*0150*/  IMAD.MOV.U32 R0, RZ, RZ, R26 ;  /* 0x000000ffff007224 */ /* 0x000fe200078e001a */
        /* <DEDUP_REMOVED lines=62> */
[--C-:B------:R-:W-:Y:S01]  /*0540*/  IMAD.MOV.U32 R5, RZ, RZ, R27.reuse ;  /* 0x000000ffff057224 */ /* 0x100fe200078e001b */
[----:B------:R-:W-:Y:S01]  /*0550*/  LOP3.LUT R43, R43, R24, R2, 0x96, !PT ;  /* 0x000000182b2b7212 */ /* 0x000fe200078e9602 */
[----:B------:R-:W-:Y:S01]  /*0560*/  IMAD.MOV.U32 R3, RZ, RZ, R27 ;  /* 0x000000ffff037224 */ /* 0x000fe200078e001b */
[----:B------:R-:W-:Y:S06]  /*0570*/  @!P0 BRA `(.L_x_441) ;  /* 0x0000000000248947 */ /* 0x000fec0003800000 */
[----:B------:R-:W-:Y:S01]  /*0580*/  ULDC UR4, c[0x0][0x0] ;  /* 0x0000000000047ab9 */ /* 0x000fe20000000800 */
[----:B------:R-:W-:Y:S01]  /*0590*/  ULDC UR5, c[0x0][0xc] ;  /* 0x0000030000057ab9 */ /* 0x000fe20000000800 */
[----:B------:R-:W-:Y:S01]  /*05a0*/  MOV R30, 0x5e0 ;  /* 0x000005e0001e7802 */ /* 0x000fe20000000f00 */
[----:B------:R-:W-:-:S04]  /*05b0*/  UIMAD UR4, UR4, UR5, URZ ;  /* 0x00000005040472a4 */ /* 0x000fc8000f8e023f */
[----:B------:R-:W-:-:S12]  /*05c0*/  USHF.L.U32 UR4, UR4, 0x2, URZ ;  /* 0x0000000204047899 */ /* 0x000fd8000800063f */
[----:B------:R-:W-:Y:S05]  /*05d0*/  CALL.REL.NOINC `($__internal_27_$__cuda_sm20_div_s64) ;  /* 0x0000000c00987944 */ /* 0x000fea0003c00000 */
[----:B------:R-:W-:Y:S01]  /*05e0*/  MOV R24, R26 ;  /* 0x0000001a00187202 */ /* 0x000fe20000000f00 */
[----:B------:R-:W-:Y:S01]  /*05f0*/  IMAD.MOV.U32 R25, RZ, RZ, R27 ;  /* 0x000000ffff197224 */ /* 0x000fe200078e001b */
[----:B------:R-:W-:Y:S06]  /*0600*/  BRA `(.L_x_442) ;  /* 0x00000000005c7947 */ /* 0x000fec0003800000 */
.L_x_441:
[----:B------:R-:W0:Y:S08]  /*0610*/  LDC R24, c[0x0][RZ] ;  /* 0x00000000ff187b82 */ /* 0x000e300000000800 */
        /* <DEDUP_REMOVED lines=9> */
[----:B0-----:R-:W-:Y:S02]  /*06b0*/  IMAD.MOV.U32 R24, RZ, RZ, RZ ;  /* 0x000000ffff187224 */ /* 0x001fe400078e00ff */
[----:B-1----:R-:W-:-:S04]  /*06c0*/  IMAD R31, R31, R25, RZ ;  /* 0x000000191f1f7224 */ /* 0x002fc800078e02ff */
[----:B------:R-:W-:-:S06]  /*06d0*/  IMAD.HI.U32 R25, R25, R31, R24 ;  /* 0x0000001f19197227 */ /* 0x000fcc00078e0018 */
[----:B------:R-:W-:-:S05]  /*06e0*/  IMAD.HI.U32 R24, R25, UR6, RZ ;  /* 0x0000000619187c27 */ /* 0x000fca000f8e00ff */
[----:B------:R-:W-:-:S05]  /*06f0*/  IADD3 R25, -R24, RZ, RZ ;  /* 0x000000ff18197210 */ /* 0x000fca0007ffe1ff */
[----:B------:R-:W-:-:S05]  /*0700*/  IMAD R25, R26, R25, UR6 ;  /* 0x000000061a197e24 */ /* 0x000fca000f8e0219 */
[----:B------:R-:W-:-:S13]  /*0710*/  ISETP.GE.U32.AND P0, PT, R25, R26, PT ;  /* 0x0000001a1900720c */ /* 0x000fda0003f06070 */
[----:B------:R-:W-:Y:S02]  /*0720*/  @P0 IMAD.IADD R25, R25, 0x1, -R26 ;  /* 0x0000000119190824 */ /* 0x000fe400078e0a1a */
[----:B------:R-:W-:-:S03]  /*0730*/  @P0 VIADD R24, R24, 0x1 ;  /* 0x0000000118180836 */ /* 0x000fc60000000000 */
[----:B------:R-:W-:Y:S01]  /*0740*/  ISETP.GE.U32.AND P1, PT, R25, R26, PT ;  /* 0x0000001a1900720c */ /* 0x000fe20003f26070 */
[----:B------:R-:W-:-:S12]  /*0750*/  IMAD.MOV.U32 R25, RZ, RZ, RZ ;  /* 0x000000ffff197224 */ /* 0x000fd800078e00ff */
[----:B------:R-:W-:Y:S02]  /*0760*/  @P1 IADD3 R24, R24, 0x1, RZ ;  /* 0x0000000118181810 */ /* 0x000fe40007ffe0ff */
[----:B------:R-:W-:-:S07]  /*0770*/  @!P2 LOP3.LUT R24, RZ, R26, RZ, 0x33, !PT ;  /* 0x0000001aff18a212 */ /* 0x000fce00078e33ff */
.L_x_442:
[----:B------:R-:W-:Y:S01]  /*0780*/  ULDC UR4, c[0x0][0x0] ;  /* 0x0000000000047ab9 */ /* 0x000fe20000000800 */
[----:B------:R-:W-:Y:S01]  /*0790*/  ULDC UR5, c[0x0][0xc] ;  /* 0x0000030000057ab9 */ /* 0x000fe20000000800 */
[----:B------:R-:W-:Y:S01]  /*07a0*/  IADD3 R24, P0, R24, 0x1, RZ ;  /* 0x0000000118187810 */ /* 0x000fe20007f1e0ff */
[----:B------:R-:W-:-:S04]  /*07b0*/  UIMAD.WIDE.U32 UR4, UR4, UR5, URZ ;  /* 0x00000005040472a5 */ /* 0x000fc8000f8e003f */
[----:B------:R-:W-:Y:S02]  /*07c0*/  IMAD.X R26, RZ, RZ, R25, P0 ;  /* 0x000000ffff1a7224 */ /* 0x000fe400000e0619 */
[C---:B------:R-:W-:Y:S02]  /*07d0*/  IMAD R27, R24.reuse, UR5, RZ ;  /* 0x00000005181b7c24 */ /* 0x040fe4000f8e02ff */
[----:B------:R-:W-:-:S04]  /*07e0*/  IMAD.WIDE.U32 R24, R24, UR4, RZ ;  /* 0x0000000418187c25 */ /* 0x000fc8000f8e00ff */
[----:B------:R-:W-:Y:S01]  /*07f0*/  IMAD R27, R26, UR4, R27 ;  /* 0x000000041a1b7c24 */ /* 0x000fe2000f8e021b */
[----:B------:R-:W-:-:S03]  /*0800*/  SHF.L.U32 R35, R24, 0x2, RZ ;  /* 0x0000000218237819 */ /* 0x000fc600000006ff */
[----:B------:R-:W-:Y:S01]  /*0810*/  IMAD.IADD R25, R25, 0x1, R27 ;  /* 0x0000000119197824 */ /* 0x000fe200078e021b */
[----:B------:R-:W-:-:S04]  /*0820*/  ISETP.GE.U32.AND P0, PT, R6, R35, PT ;  /* 0x000000230600720c */ /* 0x000fc80003f06070 */
[----:B------:R-:W-:-:S04]  /*0830*/  SHF.L.U64.HI R34, R24, 0x2, R25 ;  /* 0x0000000218227819 */ /* 0x000fc80000010219 */
[----:B------:R-:W-:-:S13]  /*0840*/  ISETP.GE.AND.EX P0, PT, R5, R34, PT, P0 ;  /* 0x000000220500720c */ /* 0x000fda0003f06300 */
[----:B------:R-:W-:Y:S05]  /*0850*/  @P0 EXIT ;  /* 0x000000000000094d */ /* 0x000fea0003800000 */
[----:B------:R-:W-:Y:S01]  /*0860*/  IMAD.MOV.U32 R24, RZ, RZ, -0x10000000 ;  /* 0xf0000000ff187424 */ /* 0x000fe200078e00ff */
[----:B------:R-:W-:Y:S01]  /*0870*/  MOV R25, 0x380fffff ;  /* 0x380fffff00197802 */ /* 0x000fe20000000f00 */
[----:B------:R-:W-:Y:S01]  /*0880*/  ULDC.64 UR4, c[0x0][0x248] ;  /* 0x0000920000047ab9 */ /* 0x000fe20000000a00 */
[----:B------:R-:W0:Y:S01]  /*0890*/  MUFU.LG2 R30, R0 ;  /* 0x00000000001e7308 */ /* 0x000e220000000c00 */
[----:B------:R-:W-:Y:S01]  /*08a0*/  IMAD R44, R44, -0x326172a9, RZ ;  /* 0xcd9e8d572c2c7824 */ /* 0x000fe200078e02ff */
[--C-:B------:R-:W-:Y:S01]  /*08b0*/  SHF.R.U32.HI R39, RZ, 0x2, R29.reuse ;  /* 0x00000002ff277819 */ /* 0x100fe2000001161d */
[----:B------:R-:W-:Y:S01]  /*08c0*/  ULDC.64 UR6, c[0x0][0x238] ;  /* 0x00008e0000067ab9 */ /* 0x000fe20000000a00 */
[----:B------:R-:W-:Y:S01]  /*08d0*/  DSETP.LEU.AND P0, PT, R24, |UR4|, PT ;  /* 0x4000000418007e2a */ /* 0x000fe2000bf0b000 */
[C---:B------:R-:W-:Y:S02]  /*08e0*/  SHF.R.U64 R40, R28.reuse, 0x2, R29 ;  /* 0x000000021c287819 */ /* 0x040fe4000000121d */
[----:B------:R-:W-:Y:S01]  /*08f0*/  LOP3.LUT R41, R28, 0x3, RZ, 0xc0, !PT ;  /* 0x000000031c297812 */ /* 0x000fe200078ec0ff */
[----:B------:R-:W1:Y:S01]  /*0900*/  F2F.F32.F64 R26, UR4 ;  /* 0x00000004001a7d10 */ /* 0x000e620008301000 */
[----:B------:R-:W-:-:S07]  /*0910*/  ULDC UR5, c[0x0][0x240] ;  /* 0x0000900000057ab9 */ /* 0x000fce0000000800 */
[----:B------:R-:W2:Y:S01]  /*0920*/  MUFU.LG2 R25, R0 ;  /* 0x0000000000197308 */ /* 0x000ea20000000c00 */
[----:B0-----:R-:W-:Y:S01]  /*0930*/  FMUL.FTZ R30, R30, 0.69314718246459960938 ;  /* 0x3f3172181e1e7820 */ /* 0x001fe20000410000 */
[----:B-1----:R-:W-:-:S04]  /*0940*/  @!P0 FMUL R26, R26, 1.175494350822287508e-38 ;  /* 0x008000001a1a8820 */ /* 0x002fc80000400000 */
[----:B------:R-:W-:Y:S02]  /*0950*/  FADD.FTZ R24, -R26, 1 ;  /* 0x3f8000001a187421 */ /* 0x000fe40000010100 */
[----:B------:R-:W0:Y:S04]  /*0960*/  LDC.64 R26, c[0x0][0x210] ;  /* 0x00008400ff1a7b82 */ /* 0x000e280000000a00 */
[----:B------:R-:W1:Y:S01]  /*0970*/  MUFU.LG2 R24, R24 ;  /* 0x0000001800187308 */ /* 0x000e620000000c00 */
[----:B--2---:R-:W-:Y:S01]  /*0980*/  FMUL.FTZ R25, R25, 0.69314718246459960938 ;  /* 0x3f31721819197820 */ /* 0x004fe20000410000 */
[----:B-1----:R-:W-:-:S06]  /*0990*/  FMUL.FTZ R36, R24, 0.69314718246459960938 ;  /* 0x3f31721818247820 */ /* 0x002fcc0000410000 */
[----:B------:R-:W1:Y:S02]  /*09a0*/  MUFU.RCP R38, R36 ;  /* 0x0000002400267308 */ /* 0x000e640000001000 */
[-C--:B-1----:R-:W-:Y:S01]  /*09b0*/  FMUL.FTZ R37, R25, R38.reuse ;  /* 0x0000002619257220 */ /* 0x082fe20000410000 */
[----:B------:R-:W-:-:S07]  /*09c0*/  FMUL.FTZ R38, R30, R38 ;  /* 0x000000261e267220 */ /* 0x000fce0000410000 */
.L_x_451:
[----:B------:R-:W-:Y:S01]  /*09d0*/  VIADD R40, R40, 0x1 ;  /* 0x0000000128287836 */ /* 0x000fe20000000000 */
[----:B------:R-:W-:Y:S03]  /*09e0*/  BSSY B0, `(.L_x_443) ;  /* 0x000000c000007945 */ /* 0x000fe60003800000 */
[C---:B------:R-:W-:Y:S01]  /*09f0*/  IMAD.HI.U32 R25, R40.reuse, -0x2daee0ad, RZ ;  /* 0xd2511f5328197827 */ /* 0x040fe200078e00ff */
[----:B------:R-:W-:-:S13]  /*0a00*/  ISETP.NE.AND P0, PT, R40, RZ, PT ;  /* 0x000000ff2800720c */ /* 0x000fda0003f05270 */
[----:B-1----:R-:W-:Y:S05]  /*0a10*/  @P0 BRA `(.L_x_444) ;  /* 0x0000000000200947 */ /* 0x002fea0003800000 */
[----:B------:R-:W-:-:S05]  /*0a20*/  VIADD R39, R39, 0x1 ;  /* 0x0000000127277836 */ /* 0x000fca0000000000 */
[----:B------:R-:W-:-:S13]  /*0a30*/  ISETP.NE.AND P0, PT, R39, RZ, PT ;  /* 0x000000ff2700720c */ /* 0x000fda0003f05270 */
[----:B------:R-:W-:Y:S01]  /*0a40*/  @!P0 IADD3 R0, R0, 0x1, RZ ;  /* 0x0000000100008810 */ /* 0x000fe20007ffe0ff */
[----:B------:R-:W-:Y:S01]  /*0a50*/  @!P0 VIADD R24, R3, 0x1 ;  /* 0x0000000103188836 */ /* 0x000fe20000000000 */
[----:B------:R-:W-:Y:S02]  /*0a60*/  @!P0 MOV R39, RZ ;  /* 0x000000ff00278202 */ /* 0x000fe40000000f00 */
[----:B------:R-:W-:-:S13]  /*0a70*/  ISETP.NE.AND P1, PT, R0, RZ, !P0 ;  /* 0x000000ff0000720c */ /* 0x000fda0004725270 */
[----:B------:R-:W-:-:S04]  /*0a80*/  @P1 IMAD.MOV R24, RZ, RZ, R3 ;  /* 0x000000ffff181224 */ /* 0x000fc800078e0203 */
[----:B------:R-:W-:-:S07]  /*0a90*/  @!P0 IMAD.MOV.U32 R3, RZ, RZ, R24 ;  /* 0x000000ffff038224 */ /* 0x000fce00078e0018 */
.L_x_444:
[----:B------:R-:W-:Y:S05]  /*0aa0*/  BSYNC B0 ;  /* 0x0000000000007941 */ /* 0x000fea0003800000 */
.L_x_443:
        /* <DEDUP_REMOVED lines=44> */
[----:B------:R-:W-:-:S03]  /*0d70*/  LOP3.LUT R45, R25, R32, R2, 0x96, !PT ;  /* 0x00000020192d7212 */ /* 0x000fc600078e9602 */
        /* <DEDUP_REMOVED lines=17> */
.L_x_446:
[----:B------:R-:W-:Y:S01]  /*0e90*/  IMAD.MOV.U32 R33, RZ, RZ, R42 ;  /* 0x000000ffff217224 */ /* 0x000fe200078e002a */
[----:B------:R-:W-:Y:S01]  /*0ea0*/  MOV R46, R45 ;  /* 0x0000002d002e7202 */ /* 0x000fe20000000f00 */
[----:B------:R-:W-:Y:S02]  /*0eb0*/  IMAD.MOV.U32 R30, RZ, RZ, R29 ;  /* 0x000000ffff1e7224 */ /* 0x000fe400078e001d */
[----:B------:R-:W-:-:S07]  /*0ec0*/  IMAD.MOV.U32 R47, RZ, RZ, R24 ;  /* 0x000000ffff2f7224 */ /* 0x000fce00078e0018 */
.L_x_445:
        /* <DEDUP_REMOVED lines=8> */
[----:B------:R-:W-:Y:S02]  /*0f50*/  UMOV UR11, 0x380fffff ;  /* 0x380fffff000b7882 */ /* 0x000fe40000000000 */
[----:B------:R-:W-:Y:S01]  /*0f60*/  IMAD R49, R6, UR5, RZ ;  /* 0x0000000506317c24 */ /* 0x000fe2000f8e02ff */
[----:B------:R-:W-:Y:S02]  /*0f70*/  LOP3.LUT R30, R30, R33, RZ, 0x3c, !PT ;  /* 0x000000211e1e7212 */ /* 0x000fe400078e3cff */
[----:B------:R-:W-:Y:S08]  /*0f80*/  MUFU.RCP R33, R36 ;  /* 0x0000002400217308 */ /* 0x000ff00000001000 */
[----:B------:R-:W0:Y:S02]  /*0f90*/  I2F.F64.U64 R42, R30 ;  /* 0x0000001e002a7312 */ /* 0x000e240000301800 */
[----:B0-----:R-:W-:-:S06]  /*0fa0*/  DFMA R42, R42, R28, 5.5511151231257827021e-17 ;  /* 0x3c9000002a2a742b */ /* 0x001fcc000000001c */
[----:B------:R-:W0:Y:S02]  /*0fb0*/  F2F.F32.F64 R44, R42 ;  /* 0x0000002a002c7310 */ /* 0x000e240000301000 */
[----:B------:R-:W-:-:S14]  /*0fc0*/  DSETP.GEU.AND P0, PT, |R42|, UR10, PT ;  /* 0x0000000a2a007e2a */ /* 0x000fdc000bf0e200 */
[----:B0-----:R-:W-:Y:S01]  /*0fd0*/  @!P0 FMUL R44, R44, 1.175494350822287508e-38 ;  /* 0x008000002c2c8820 */ /* 0x001fe20000400000 */
[----:B------:R-:W-:-:S04]  /*0fe0*/  IADD3 R30, P0, R49, UR6, RZ ;  /* 0x00000006311e7c10 */ /* 0x000fc8000ff1e0ff */
[----:B------:R-:W-:Y:S01]  /*0ff0*/  LEA.HI.X.SX32 R31, R49, UR7, 0x1, P0 ;  /* 0x00000007311f7c11 */ /* 0x000fe200080f0eff */
[----:B------:R-:W0:Y:S02]  /*1000*/  MUFU.LG2 R44, R44 ;  /* 0x0000002c002c7308 */ /* 0x000e240000000c00 */
[----:B0-----:R-:W-:-:S04]  /*1010*/  FMUL.FTZ R32, R44, 0.69314718246459960938 ;  /* 0x3f3172182c207820 */ /* 0x001fc80000410000 */
[----:B------:R-:W-:-:S06]  /*1020*/  FMUL.FTZ R32, R32, R33 ;  /* 0x0000002120207220 */ /* 0x000fcc0000410000 */
[----:B------:R-:W0:Y:S02]  /*1030*/  F2I.FTZ.S64.CEIL R32, R32 ;  /* 0x0000002000207311 */ /* 0x000e240000219900 */
[----:B0-----:R0:W-:Y:S02]  /*1040*/  STG.E.64 desc[UR8][R30.64], R32 ;  /* 0x000000201e007986 */ /* 0x0011e4000c101b08 */
.L_x_448:
[----:B------:R-:W-:Y:S05]  /*1050*/  BSYNC B0 ;  /* 0x0000000000007941 */ /* 0x000fea0003800000 */
.L_x_447:
[----:B------:R-:W-:Y:S01]  /*1060*/  ULDC UR4, c[0x0][0xc] ;  /* 0x0000030000047ab9 */ /* 0x000fe20000000800 */
[----:B------:R-:W1:Y:S01]  /*1070*/  LDC R43, c[0x0][RZ] ;  /* 0x00000000ff2b7b82 */ /* 0x000e620000000800 */
[----:B0-----:R-:W-:Y:S01]  /*1080*/  IMAD.WIDE.U32 R30, R47, 0x200000, RZ ;  /* 0x002000002f1e7825 */ /* 0x001fe200078e00ff */
[----:B------:R-:W-:Y:S02]  /*1090*/  BSSY B0, `(.L_x_449) ;  /* 0x0000018000007945 */ /* 0x000fe40003800000 */
[----:B------:R-:W-:-:S06]  /*10a0*/  LOP3.LUT R30, R30, R46, RZ, 0x3c, !PT ;  /* 0x0000002e1e1e7212 */ /* 0x000fcc00078e3cff */
[----:B------:R-:W0:Y:S01]  /*10b0*/  I2F.F64.U64 R30, R30 ;  /* 0x0000001e001e7312 */ /* 0x000e220000301800 */
[----:B-1----:R-:W-:-:S05]  /*10c0*/  IMAD R43, R43, UR4, RZ ;  /* 0x000000042b2b7c24 */ /* 0x002fca000f8e02ff */
[----:B------:R-:W-:-:S04]  /*10d0*/  IADD3 R47, P1, R43, R6, RZ ;  /* 0x000000062b2f7210 */ /* 0x000fc80007f3e0ff */
[----:B------:R-:W-:Y:S02]  /*10e0*/  ISETP.GE.U32.AND P0, PT, R47, R26, PT ;  /* 0x0000001a2f00720c */ /* 0x000fe40003f06070 */
[----:B------:R-:W-:-:S04]  /*10f0*/  IADD3.X R32, RZ, R5, RZ, P1, !PT ;  /* 0x00000005ff207210 */ /* 0x000fc80000ffe4ff */
[----:B------:R-:W-:Y:S01]  /*1100*/  ISETP.GE.AND.EX P0, PT, R32, R27, PT, P0 ;  /* 0x0000001b2000720c */ /* 0x000fe20003f06300 */
[----:B0-----:R-:W-:-:S12]  /*1110*/  DFMA R32, R30, R28, 5.5511151231257827021e-17 ;  /* 0x3c9000001e20742b */ /* 0x001fd8000000001c */
[----:B------:R-:W-:Y:S05]  /*1120*/  @P0 BRA `(.L_x_450) ;  /* 0x0000000000380947 */ /* 0x000fea0003800000 */
[----:B------:R-:W-:Y:S01]  /*1130*/  UMOV UR10, 0xf0000000 ;  /* 0xf0000000000a7882 */ /* 0x000fe20000000000 */
[----:B------:R-:W-:Y:S01]  /*1140*/  UMOV UR11, 0x380fffff ;  /* 0x380fffff000b7882 */ /* 0x000fe20000000000 */
[----:B------:R-:W0:Y:S01]  /*1150*/  F2F.F32.F64 R42, R32 ;  /* 0x00000020002a7310 */ /* 0x000e220000301000 */
[----:B------:R-:W-:-:S07]  /*1160*/  DSETP.GEU.AND P0, PT, |R32|, UR10, PT ;  /* 0x0000000a20007e2a */ /* 0x000fce000bf0e200 */
[----:B------:R-:W-:Y:S07]  /*1170*/  MUFU.RCP R29, R36 ;  /* 0x00000024001d7308 */ /* 0x000fee0000001000 */
[----:B0-----:R-:W-:-:S06]  /*1180*/  @!P0 FMUL R42, R42, 1.175494350822287508e-38 ;  /* 0x008000002a2a8820 */ /* 0x001fcc0000400000 */
[----:B------:R-:W0:Y:S02]  /*1190*/  MUFU.LG2 R42, R42 ;  /* 0x0000002a002a7308 */ /* 0x000e240000000c00 */
[----:B0-----:R-:W-:-:S04]  /*11a0*/  FMUL.FTZ R28, R42, 0.69314718246459960938 ;  /* 0x3f3172182a1c7820 */ /* 0x001fc80000410000 */
[----:B------:R-:W-:Y:S01]  /*11b0*/  FMUL.FTZ R30, R28, R29 ;  /* 0x0000001d1c1e7220 */ /* 0x000fe20000410000 */
[----:B------:R-:W-:-:S05]  /*11c0*/  IMAD R29, R47, UR5, RZ ;  /* 0x000000052f1d7c24 */ /* 0x000fca000f8e02ff */
[----:B------:R-:W0:Y:S01]  /*11d0*/  F2I.FTZ.S64.CEIL R30, R30 ;  /* 0x0000001e001e7311 */ /* 0x000e220000219900 */
[----:B------:R-:W-:-:S04]  /*11e0*/  IADD3 R28, P0, R29, UR6, RZ ;  /* 0x000000061d1c7c10 */ /* 0x000fc8000ff1e0ff */
[----:B------:R-:W-:-:S05]  /*11f0*/  LEA.HI.X.SX32 R29, R29, UR7, 0x1, P0 ;  /* 0x000000071d1d7c11 */ /* 0x000fca00080f0eff */
[----:B0-----:R0:W-:Y:S04]  /*1200*/  STG.E.64 desc[UR8][R28.64], R30 ;  /* 0x0000001e1c007986 */ /* 0x0011e8000c101b08 */
.L_x_450:
[----:B------:R-:W-:Y:S05]  /*1210*/  BSYNC B0 ;  /* 0x0000000000007941 */ /* 0x000fea0003800000 */
.L_x_449:
        /* <DEDUP_REMOVED lines=8> */
[----:B------:R-:W-:Y:S02]  /*12a0*/  ISETP.GE.U32.AND P1, PT, R33, R26, PT ;  /* 0x0000001a2100720c */ /* 0x000fe40003f26070 */
[----:B------:R-:W-:Y:S02]  /*12b0*/  MOV R44, R24 ;  /* 0x00000018002c7202 */ /* 0x000fe40000000f00 */
[----:B------:R-:W-:-:S05]  /*12c0*/  ISETP.GE.AND.EX P1, PT, R28, R27, PT, P1 ;  /* 0x0000001b1c00720c */ /* 0x000fca0003f26310 */
[----:B------:R-:W0:Y:S01]  /*12d0*/  @!P0 LDC R32, c[0x0][0x240] ;  /* 0x00009000ff208b82 */ /* 0x000e220000000800 */
[----:B------:R-:W1:Y:S07]  /*12e0*/  @!P0 F2I.FTZ.S64.CEIL R46, R37 ;  /* 0x00000025002e8311 */ /* 0x000e6e0000219900 */
[----:B------:R-:W2:Y:S08]  /*12f0*/  @!P0 LDC.64 R28, c[0x0][0x238] ;  /* 0x00008e00ff1c8b82 */ /* 0x000eb00000000a00 */
[----:B------:R-:W3:Y:S01]  /*1300*/  @!P1 LDC R42, c[0x0][0x240] ;  /* 0x00009000ff2a9b82 */ /* 0x000ee20000000800 */
[----:B0-----:R-:W-:-:S07]  /*1310*/  @!P0 IMAD R25, R25, R32, RZ ;  /* 0x0000002019198224 */ /* 0x001fce00078e02ff */
[----:B------:R-:W0:Y:S01]  /*1320*/  @!P1 LDC.64 R30, c[0x0][0x238] ;  /* 0x00008e00ff1e9b82 */ /* 0x000e220000000a00 */
[----:B--2---:R-:W-:-:S04]  /*1330*/  @!P0 IADD3 R28, P2, R25, R28, RZ ;  /* 0x0000001c191c8210 */ /* 0x004fc80007f5e0ff */
[----:B------:R-:W-:Y:S01]  /*1340*/  @!P0 LEA.HI.X.SX32 R29, R25, R29, 0x1, P2 ;  /* 0x0000001d191d8211 */ /* 0x000fe200010f0eff */
[----:B---3--:R-:W-:-:S04]  /*1350*/  @!P1 IMAD R42, R33, R42, RZ ;  /* 0x0000002a212a9224 */ /* 0x008fc800078e02ff */
[----:B-1----:R1:W-:Y:S01]  /*1360*/  @!P0 STG.E.64 desc[UR8][R28.64], R46 ;  /* 0x0000002e1c008986 */ /* 0x0023e2000c101b08 */
[----:B------:R-:W-:Y:S01]  /*1370*/  LEA R6, P0, R43, R6, 0x2 ;  /* 0x000000062b067211 */ /* 0x000fe200078010ff */
[----:B------:R-:W2:Y:S01]  /*1380*/  @!P1 F2I.FTZ.S64.CEIL R32, R38 ;  /* 0x0000002600209311 */ /* 0x000ea20000219900 */
[----:B------:R-:W-:-:S03]  /*1390*/  IMAD.MOV.U32 R43, RZ, RZ, R45 ;  /* 0x000000ffff2b7224 */ /* 0x000fc600078e002d */
[----:B------:R-:W-:Y:S01]  /*13a0*/  IMAD.X R5, RZ, RZ, R5, P0 ;  /* 0x000000ffff057224 */ /* 0x000fe200000e0605 */
[----:B------:R-:W-:Y:S02]  /*13b0*/  ISETP.GE.U32.AND P0, PT, R6, R35, PT ;  /* 0x000000230600720c */ /* 0x000fe40003f06070 */
[C---:B0-----:R-:W-:Y:S02]  /*13c0*/  @!P1 IADD3 R30, P2, R42.reuse, R30, RZ ;  /* 0x0000001e2a1e9210 */ /* 0x041fe40007f5e0ff */
[----:B------:R-:W-:Y:S02]  /*13d0*/  ISETP.GE.AND.EX P0, PT, R5, R34, PT, P0 ;  /* 0x000000220500720c */ /* 0x000fe40003f06300 */
[----:B------:R-:W-:Y:S02]  /*13e0*/  @!P1 LEA.HI.X.SX32 R31, R42, R31, 0x1, P2 ;  /* 0x0000001f2a1f9211 */ /* 0x000fe400010f0eff */
[----:B------:R-:W-:-:S03]  /*13f0*/  MOV R42, R48 ;  /* 0x00000030002a7202 */ /* 0x000fc60000000f00 */
[----:B--2---:R1:W-:Y:S01]  /*1400*/  @!P1 STG.E.64 desc[UR8][R30.64], R32 ;  /* 0x000000201e009986 */ /* 0x0043e2000c101b08 */
[----:B------:R-:W-:Y:S06]  /*1410*/  BAR.SYNC.DEFER_BLOCKING 0x0 ;  /* 0x0000000000007b1d */ /* 0x000fec0000010000 */
[----:B------:R-:W-:Y:S05]  /*1420*/  @!P0 BRA `(.L_x_451) ;  /* 0xfffffff400688947 */ /* 0x000fea000383ffff */
[----:B------:R-:W-:Y:S05]  /*1430*/  EXIT ;  /* 0x000000000000794d */ /* 0x000fea0003800000 */
        .weak           $__internal_27_$__cuda_sm20_div_s64
        .type           $__internal_27_$__cuda_sm20_div_s64,@function
        .size           $__internal_27_$__cuda_sm20_div_s64,(.L_x_698 - $__internal_27_$__cuda_sm20_div_s64)
$__internal_27_$__cuda_sm20_div_s64:
[----:B------:R-:W-:Y:S01]  /*1440*/  UMOV UR5, URZ ;  /* 0x0000003f00057c82 */ /* 0x000fe20008000000 */
[----:B------:R-:W-:Y:S01]  /*1450*/  IADD3 R32, P4, RZ, -UR6, RZ ;  /* 0x80000006ff207c10 */ /* 0x000fe2000ff9e0ff */
[----:B------:R-:W0:Y:S03]  /*1460*/  I2F.U64.RP R31, UR4 ;  /* 0x00000004001f7d12 */ /* 0x000e260008309000 */
[----:B------:R-:W-:-:S05]  /*1470*/  IADD3.X R34, RZ, ~UR7, RZ, P4, !PT ;  /* 0x80000007ff227c10 */ /* 0x000fca000a7fe4ff */
        /* <DEDUP_REMOVED lines=20> */
[----:B------:R-:W-:Y:S01]  /*15c0*/  SEL R32, R32, UR6, !P1 ;  /* 0x0000000620207c07 */ /* 0x000fe2000c800000 */
[----:B------:R-:W-:Y:S01]  /*15d0*/  HFMA2.MMA R25, -RZ, RZ, 0, 0 ;  /* 0x00000000ff197435 */ /* 0x000fe200000001ff */
        /* <DEDUP_REMOVED lines=48> */
[----:B------:R-:W-:Y:S06]  /*18e0*/  RET.REL.NODEC R24 `(_ZN2at6native63_GLOBAL__N__7310b794_30_DistributionGeometricKernel_cu_fa6e70a443distribution_elementwise_grid_stride_kernelIfLi4EZNS0_9templates4cuda21uniform_and_transformIlfPNS_17CUDAGeneratorImplEZZZNS4_16geometric_kernelIS7_EEvRNS_18TensorIteratorBaseEdT_ENKUlvE_clEvENKUlvE2_clEvEUlfE_EEvSA_T1_T2_EUlP24curandStatePhilox4_32_10E_ZNS1_27distribution_nullary_kernelIlf7double2S7_SJ_SE_EEvSA_SG_RKT3_T4_EUlifE_EEvlNS_15PhiloxCudaStateESF_SG_) ;  /* 0xffffffe418c47950 */ /* 0x000fec0003c3ffff */
.L_x_452:
        /* <DEDUP_REMOVED lines=9> */
.L_x_698:


//--------------------- .text._ZN2at6native63_GLOBAL__N__7310b794_30_DistributionGeometricKernel_cu_fa6e70a443distribution_elementwise_grid_stride_kernelIfLi4EZNS0_9templates4cuda21uniform_and_transformIifPNS_17CUDAGeneratorImplEZZZNS4_16geometric_kernelIS7_EEvRNS_18TensorIteratorBaseEdT_ENKUlvE_clEvENKUlvE1_clEvEUlfE_EEvSA_T1_T2_EUlP24curandStatePhilox4_32_10E0_ZNS1_27distribution_nullary_kernelIif6float4S7_SJ_SE_EEvSA_SG_RKT3_T4_EUlifE0_EEvlNS_15PhiloxCudaStateESF_SG_ --------------------------
	.section	.text._ZN2at6native63_GLOBAL__N__7310b794_30_DistributionGeometricKernel_cu_fa6e70a443distribution_elementwise_grid_stride_kernelIfLi4EZNS0_9templates4cuda21uniform_and_transformIifPNS_17CUDAGeneratorImplEZZZNS4_16geometric_kernelIS7_EEvRNS_18TensorIteratorBaseEdT_ENKUlvE_clEvENKUlvE1_clEvEUlfE_EEvSA_T1_T2_EUlP24curandStatePhilox4_32_10E0_ZNS1_27distribution_nullary_kernelIif6float4S7_SJ_SE_EEvSA_SG_RKT3_T4_EUlifE0_EEvlNS_15PhiloxCudaStateESF_SG_,"ax",@progbits
	.align	128
.text._ZN2at6native63_GLOBAL__N__7310b794_30_DistributionGeometricKernel_cu_fa6e70a443distribution_elementwise_grid_stride_kernelIfLi4EZNS0_9templates4cuda21uniform_and_transformIifPNS_17CUDAGeneratorImplEZZZNS4_16geometric_kernelIS7_EEvRNS_18TensorIteratorBaseEdT_ENKUlvE_clEvENKUlvE1_clEvEUlfE_EEvSA_T1_T2_EUlP24curandStatePhilox4_32_10E0_ZNS1_27distribution_nullary_kernelIif6float4S7_SJ_SE_EEvSA_SG_RKT3_T4_EUlifE0_EEvlNS_15PhiloxCudaStateESF_SG_:
        .type           _ZN2at6native63_GLOBAL__N__7310b794_30_DistributionGeometricKernel_cu_fa6e70a443distribution_elementwise_grid_stride_kernelIfLi4EZNS0_9templates4cuda21uniform_and_transformIifPNS_17CUDAGeneratorImplEZZZNS4_16geometric_kernelIS7_EEvRNS_18TensorIteratorBaseEdT_ENKUlvE_clEvENKUlvE1_clEvEUlfE_EEvSA_T1_T2_EUlP24curandStatePhilox4_32_10E0_ZNS1_27distribution_nullary_kernelIif6float4S7_SJ_SE_EEvSA_SG_RKT3_T4_EUlifE0_EEvlNS_15PhiloxCudaStateESF_SG_,@function
        .size           _ZN2at6native63_GLOBAL__N__7310b794_30_DistributionGeometricKernel_cu_fa6e70a443distribution_elementwise_grid_stride_kernelIfLi4EZNS0_9templates4cuda21uniform_and_transformIifPNS_17CUDAGeneratorImplEZZZNS4_16geometric_kernelIS7_EEvRNS_18TensorIteratorBaseEdT_ENKUlvE_clEvENKUlvE1_clEvEUlfE_EEvSA_T1_T2_EUlP24curandStatePhilox4_32_10E0_ZNS1_27distribution_nullary_kernelIif6float4S7_SJ_SE_EEvSA_SG_RKT3_T4_EUlifE0_EEvlNS_15PhiloxCudaStateESF_SG_,(.L_x_700 - _ZN2at6native63_GLOBAL__N__7310b794_30_DistributionGeometricKernel_cu_fa6e70a443distribution_elementwise_grid_stride_kernelIfLi4EZNS0_9templates4cuda21uniform_and_transformIifPNS_17CUDAGeneratorImplEZZZNS4_16geometric_kernelIS7_EEvRNS_18TensorIteratorBaseEdT_ENKUlvE_clEvENKUlvE1_clEvEUlfE_EEvSA_T1_T2_EUlP24curandStatePhilox4_32_10E0_ZNS1_27distribution_nullary_kernelIif6float4S7_SJ_SE_EEvSA_SG_RKT3_T4_EUlifE0_EEvlNS_15PhiloxCudaStateESF_SG_)
        .other          _ZN2at6native63_GLOBAL__N__7310b794_30_DistributionGeometricKernel_cu_fa6e70a443distribution_elementwise_grid_stride_kernelIfLi4EZNS0_9templates4cuda21uniform_and_transformIifPNS_17CUDAGeneratorImplEZZZNS4_16geometric_kernelIS7_EEvRNS_18TensorIteratorBaseEdT_ENKUlvE_clEvENKUlvE1_clEvEUlfE_EEvSA_T1_T2_EUlP24curandStatePhilox4_32_10E0_ZNS1_27distribution_nullary_kernelIif6float4S7_SJ_SE_EEvSA_SG_RKT3_T4_EUlifE0_EEvlNS_15PhiloxCudaStateESF_SG_,@"STO_CUDA_ENTRY STV_DEFAULT"
_ZN2at6native63_GLOBAL__N__7310b794_30_DistributionGeometricKernel_cu_fa6e70a443distribution_elementwise_grid_stride_kernelIfLi4EZNS0_9templates4cuda21uniform_and_transformIifPNS_17CUDAGeneratorImplEZZZNS4_16geometric_kernelIS7_EEvRNS_18TensorIteratorBaseEdT_ENKUlvE_clEvENKUlvE1_clEvEUlfE_EEvSA_T1_T2_EUlP24curandStatePhilox4_32_10E0_ZNS1_27distribution_nullary_kernelIif6float4S7_SJ_SE_EEvSA_SG_RKT3_T4_EUlifE0_EEvlNS_15PhiloxCudaStateESF_SG_:
        /* <DEDUP_REMOVED lines=92> */
[----:B------:R-:W-:Y:S05]  /*05c0*/  CALL.REL.NOINC `($__internal_28_$__cuda_sm20_div_s64) ;  /* 0x0000004c003c7944 */ /* 0x000fea0003c00000 */
[----:B------:R-:W-:Y:S05]  /*05d0*/  BRA `(.L_x_454) ;  /* 0x00000000005c7947 */ /* 0x000fea0003800000 */
.L_x_453:
        /* <DEDUP_REMOVED lines=23> */
.L_x_454:
        /* <DEDUP_REMOVED lines=74> */
.L_x_470:
        /* <DEDUP_REMOVED lines=13> */
.L_x_456:
[----:B------:R-:W-:Y:S05]  /*0cc0*/  BSYNC B0 ;  /* 0x0000000000007941 */ /* 0x000fea0003800000 */
.L_x_455:
        /* <DEDUP_REMOVED lines=69> */
.L_x_458:
[----:B------:R-:W-:Y:S01]  /*1120*/  MOV R26, R36 ;  /* 0x00000024001a7202 */ /* 0x000fe20000000f00 */
[----:B------:R-:W-:Y:S01]  /*1130*/  IMAD.MOV.U32 R27, RZ, RZ, R33 ;  /* 0x000000ffff1b7224 */ /* 0x000fe200078e0021 */
[----:B------:R-:W-:Y:S01]  /*1140*/  MOV R34, R31 ;  /* 0x0000001f00227202 */ /* 0x000fe20000000f00 */
[----:B------:R-:W-:-:S07]  /*1150*/  IMAD.MOV.U32 R35, RZ, RZ, R24 ;  /* 0x000000ffff237224 */ /* 0x000fce00078e0018 */
.L_x_457:
        /* <DEDUP_REMOVED lines=251> */
.L_x_461:
        /* <DEDUP_REMOVED lines=11> */
[----:B0-----:R0:W-:Y:S02]  /*21c0*/  STG.E desc[UR58][R26.64], R41 ;  /* 0x000000291a007986 */ /* 0x0011e4000c10193a */
.L_x_460:
[----:B------:R-:W-:Y:S05]  /*21d0*/  BSYNC B0 ;  /* 0x0000000000007941 */ /* 0x000fea0003800000 */
.L_x_459:
        /* <DEDUP_REMOVED lines=247> */
.L_x_464:
        /* <DEDUP_REMOVED lines=12> */
.L_x_463:
[----:B------:R-:W-:Y:S05]  /*3210*/  BSYNC B0 ;  /* 0x0000000000007941 */ /* 0x000fea0003800000 */
.L_x_462:
        /* <DEDUP_REMOVED lines=243> */
.L_x_467:
        /* <DEDUP_REMOVED lines=11> */
[----:B0-----:R0:W-:Y:S02]  /*4200*/  STG.E desc[UR58][R26.64], R37 ;  /* 0x000000251a007986 */ /* 0x0011e4000c10193a */
.L_x_466:
[----:B------:R-:W-:Y:S05]  /*4210*/  BSYNC B0 ;  /* 0x0000000000007941 */ /* 0x000fea0003800000 */
.L_x_465:
        /* <DEDUP_REMOVED lines=243> */
.L_x_469:
        /* <DEDUP_REMOVED lines=12> */
.L_x_468:
        /* <DEDUP_REMOVED lines=11> */
        .weak           $__internal_28_$__cuda_sm20_div_s64
        .type           $__internal_28_$__cuda_sm20_div_s64,@function
        .size           $__internal_28_$__cuda_sm20_div_s64,(.L_x_700 - $__internal_28_$__cuda_sm20_div_s64)
$__internal_28_$__cuda_sm20_div_s64:
        /* <DEDUP_REMOVED lines=74> */
[----:B------:R-:W-:Y:S06]  /*5760*/  RET.REL.NODEC R26 `(_ZN2at6native63_GLOBAL__N__7310b794_30_DistributionGeometricKernel_cu_fa6e70a443distribution_elementwise_grid_stride_kernelIfLi4EZNS0_9templates4cuda21uniform_and_transformIifPNS_17CUDAGeneratorImplEZZZNS4_16geometric_kernelIS7_EEvRNS_18TensorIteratorBaseEdT_ENKUlvE_clEvENKUlvE1_clEvEUlfE_EEvSA_T1_T2_EUlP24curandStatePhilox4_32_10E0_ZNS1_27distribution_nullary_kernelIif6float4S7_SJ_SE_EEvSA_SG_RKT3_T4_EUlifE0_EEvlNS_15PhiloxCudaStateESF_SG_) ;  /* 0xffffffa81a247950 */ /* 0x000fec0003c3ffff */
.L_x_471:
        /* <DEDUP_REMOVED lines=9> */
.L_x_700:


//--------------------- .text._ZN2at6native63_GLOBAL__N__7310b794_30_DistributionGeometricKernel_cu_fa6e70a443distribution_elementwise_grid_stride_kernelIfLi4EZNS0_9templates4cuda21uniform_and_transformIifPNS_17CUDAGeneratorImplEZZZNS4_16geometric_kernelIS7_EEvRNS_18TensorIteratorBaseEdT_ENKUlvE_clEvENKUlvE1_clEvEUlfE_EEvSA_T1_T2_EUlP24curandStatePhilox4_32_10E0_ZNS1_27distribution_nullary_kernelIif6float4S7_SJ_SE_EEvSA_SG_RKT3_T4_EUlifE_EEvlNS_15PhiloxCudaStateESF_SG_ --------------------------
	.section	.text._ZN2at6native63_GLOBAL__N__7310b794_30_DistributionGeometricKernel_cu_fa6e70a443distribution_elementwise_grid_stride_kernelIfLi4EZNS0_9templates4cuda21uniform_and_transformIifPNS_17CUDAGeneratorImplEZZZNS4_16geometric_kernelIS7_EEvRNS_18TensorIteratorBaseEdT_ENKUlvE_clEvENKUlvE1_clEvEUlfE_EEvSA_T1_T2_EUlP24curandStatePhilox4_32_10E0_ZNS1_27distribution_nullary_kernelIif6float4S7_SJ_SE_EEvSA_SG_RKT3_T4_EUlifE_EEvlNS_15PhiloxCudaStateESF_SG_,"ax",@progbits
	.align	128
.text._ZN2at6native63_GLOBAL__N__7310b794_30_DistributionGeometricKernel_cu_fa6e70a443distribution_elementwise_grid_stride_kernelIfLi4EZNS0_9templates4cuda21uniform_and_transformIifPNS_17CUDAGeneratorImplEZZZNS4_16geometric_kernelIS7_EEvRNS_18TensorIteratorBaseEdT_ENKUlvE_clEvENKUlvE1_clEvEUlfE_EEvSA_T1_T2_EUlP24curandStatePhilox4_32_10E0_ZNS1_27distribution_nullary_kernelIif6float4S7_SJ_SE_EEvSA_SG_RKT3_T4_EUlifE_EEvlNS_15PhiloxCudaStateESF_SG_:
        .type           _ZN2at6native63_GLOBAL__N__7310b794_30_DistributionGeometricKernel_cu_fa6e70a443distribution_elementwise_grid_stride_kernelIfLi4EZNS0_9templates4cuda21uniform_and_transformIifPNS_17CUDAGeneratorImplEZZZNS4_16geometric_kernelIS7_EEvRNS_18TensorIteratorBaseEdT_ENKUlvE_clEvENKUlvE1_clEvEUlfE_EEvSA_T1_T2_EUlP24curandStatePhilox4_32_10E0_ZNS1_27distribution_nullary_kernelIif6float4S7_SJ_SE_EEvSA_SG_RKT3_T4_EUlifE_EEvlNS_15PhiloxCudaStateESF_SG_,@function
        .size           _ZN2at6native63_GLOBAL__N__7310b794_30_DistributionGeometricKernel_cu_fa6e70a443distribution_elementwise_grid_stride_kernelIfLi4EZNS0_9templates4cuda21uniform_and_transformIifPNS_17CUDAGeneratorImplEZZZNS4_16geometric_kernelIS7_EEvRNS_18TensorIteratorBaseEdT_ENKUlvE_clEvENKUlvE1_clEvEUlfE_EEvSA_T1_T2_EUlP24curandStatePhilox4_32_10E0_ZNS1_27distribution_nullary_kernelIif6float4S7_SJ_SE_EEvSA_SG_RKT3_T4_EUlifE_EEvlNS_15PhiloxCudaStateESF_SG_,(.L_x_702 - _ZN2at6native63_GLOBAL__N__7310b794_30_DistributionGeometricKernel_cu_fa6e70a443distribution_elementwise_grid_stride_kernelIfLi4EZNS0_9templates4cuda21uniform_and_transformIifPNS_17CUDAGeneratorImplEZZZNS4_16geometric_kernelIS7_EEvRNS_18TensorIteratorBaseEdT_ENKUlvE_clEvENKUlvE1_clEvEUlfE_EEvSA_T1_T2_EUlP24curandStatePhilox4_32_10E0_ZNS1_27distribution_nullary_kernelIif6float4S7_SJ_SE_EEvSA_SG_RKT3_T4_EUlifE_EEvlNS_15PhiloxCudaStateESF_SG_)
        .other          _ZN2at6native63_GLOBAL__N__7310b794_30_DistributionGeometricKernel_cu_fa6e70a443distribution_elementwise_grid_stride_kernelIfLi4EZNS0_9templates4cuda21uniform_and_transformIifPNS_17CUDAGeneratorImplEZZZNS4_16geometric_kernelIS7_EEvRNS_18TensorIteratorBaseEdT_ENKUlvE_clEvENKUlvE1_clEvEUlfE_EEvSA_T1_T2_EUlP24curandStatePhilox4_32_10E0_ZNS1_27distribution_nullary_kernelIif6float4S7_SJ_SE_EEvSA_SG_RKT3_T4_EUlifE_EEvlNS_15PhiloxCudaStateESF_SG_,@"STO_CUDA_ENTRY STV_DEFAULT"
_ZN2at6native63_GLOBAL__N__7310b794_30_DistributionGeometricKernel_cu_fa6e70a443distribution_elementwise_grid_stride_kernelIfLi4EZNS0_9templates4cuda21uniform_and_transformIifPNS_17CUDAGeneratorImplEZZZNS4_16geometric_kernelIS7_EEvRNS_18TensorIteratorBaseEdT_ENKUlvE_clEvENKUlvE1_clEvEUlfE_EEvSA_T1_T2_EUlP24curandStatePhilox4_32_10E0_ZNS1_27distribution_nullary_kernelIif6float4S7_SJ_SE_EEvSA_SG_RKT3_T4_EUlifE_EEvlNS_15PhiloxCudaStateESF_SG_:
        /* <DEDUP_REMOVED lines=92> */
[----:B------:R-:W-:Y:S05]  /*05c0*/  CALL.REL.NOINC `($__internal_29_$__cuda_sm20_div_s64) ;  /* 0x0000000c00807944 */ /* 0x000fea0003c00000 */
[----:B------:R-:W-:Y:S01]  /*05d0*/  IMAD.MOV.U32 R24, RZ, RZ, R26 ;  /* 0x000000ffff187224 */ /* 0x000fe200078e001a */
[----:B------:R-:W-:Y:S01]  /*05e0*/  MOV R25, R27 ;  /* 0x0000001b00197202 */ /* 0x000fe20000000f00 */
[----:B------:R-:W-:Y:S06]  /*05f0*/  BRA `(.L_x_473) ;  /* 0x00000000005c7947 */ /* 0x000fec0003800000 */
.L_x_472:
        /* <DEDUP_REMOVED lines=23> */
.L_x_473:
        /* <DEDUP_REMOVED lines=28> */
.L_x_485:
        /* <DEDUP_REMOVED lines=13> */
.L_x_475:
[----:B------:R-:W-:Y:S05]  /*0a00*/  BSYNC B0 ;  /* 0x0000000000007941 */ /* 0x000fea0003800000 */
.L_x_474:
        /* <DEDUP_REMOVED lines=60> */
.L_x_477:
[----:B------:R-:W-:Y:S01]  /*0dd0*/  IMAD.MOV.U32 R26, RZ, RZ, R35 ;  /* 0x000000ffff1a7224 */ /* 0x000fe200078e0023 */
[----:B------:R-:W-:Y:S01]  /*0de0*/  MOV R45, R28 ;  /* 0x0000001c002d7202 */ /* 0x000fe20000000f00 */
[----:B------:R-:W-:Y:S02]  /*0df0*/  IMAD.MOV.U32 R46, RZ, RZ, R33 ;  /* 0x000000ffff2e7224 */ /* 0x000fe400078e0021 */
[----:B------:R-:W-:-:S07]  /*0e00*/  IMAD.MOV.U32 R32, RZ, RZ, R30 ;  /* 0x000000ffff207224 */ /* 0x000fce00078e001e */
.L_x_476:
        /* <DEDUP_REMOVED lines=17> */
[----:B0-----:R0:W-:Y:S04]  /*0f20*/  STG.E desc[UR8][R26.64], R47 ;  /* 0x0000002f1a007986 */ /* 0x0011e8000c101908 */
.L_x_479:
[----:B------:R-:W-:Y:S05]  /*0f30*/  BSYNC B0 ;  /* 0x0000000000007941 */ /* 0x000fea0003800000 */
.L_x_478:
        /* <DEDUP_REMOVED lines=31> */
[----:B0-----:R0:W-:Y:S04]  /*1130*/  STG.E desc[UR8][R26.64], R45 ;  /* 0x0000002d1a007986 */ /* 0x0011e8000c101908 */
.L_x_481:
[----:B------:R-:W-:Y:S05]  /*1140*/  BSYNC B0 ;  /* 0x0000000000007941 */ /* 0x000fea0003800000 */
.L_x_480:
        /* <DEDUP_REMOVED lines=14> */
[----:B0-----:R1:W-:Y:S04]  /*1230*/  STG.E desc[UR8][R26.64], R45 ;  /* 0x0000002d1a007986 */ /* 0x0013e8000c101908 */
.L_x_483:
[----:B------:R-:W-:Y:S05]  /*1240*/  BSYNC B0 ;  /* 0x0000000000007941 */ /* 0x000fea0003800000 */
.L_x_482:
        /* <DEDUP_REMOVED lines=13> */
.L_x_484:
        /* <DEDUP_REMOVED lines=11> */
        .weak           $__internal_29_$__cuda_sm20_div_s64
        .type           $__internal_29_$__cuda_sm20_div_s64,@function
        .size           $__internal_29_$__cuda_sm20_div_s64,(.L_x_702 - $__internal_29_$__cuda_sm20_div_s64)
$__internal_29_$__cuda_sm20_div_s64:
        /* <DEDUP_REMOVED lines=74> */
[----:B------:R-:W-:Y:S06]  /*1870*/  RET.REL.NODEC R24 `(_ZN2at6native63_GLOBAL__N__7310b794_30_DistributionGeometricKernel_cu_fa6e70a443distribution_elementwise_grid_stride_kernelIfLi4EZNS0_9templates4cuda21uniform_and_transformIifPNS_17CUDAGeneratorImplEZZZNS4_16geometric_kernelIS7_EEvRNS_18TensorIteratorBaseEdT_ENKUlvE_clEvENKUlvE1_clEvEUlfE_EEvSA_T1_T2_EUlP24curandStatePhilox4_32_10E0_ZNS1_27distribution_nullary_kernelIif6float4S7_SJ_SE_EEvSA_SG_RKT3_T4_EUlifE_EEvlNS_15PhiloxCudaStateESF_SG_) ;  /* 0xffffffe418e07950 */ /* 0x000fec0003c3ffff */
.L_x_486:
        /* <DEDUP_REMOVED lines=16> */
.L_x_702:


//--------------------- .text._ZN2at6native63_GLOBAL__N__7310b794_30_DistributionGeometricKernel_cu_fa6e70a443distribution_elementwise_grid_stride_kernelIfLi4EZNS0_9templates4cuda21uniform_and_transformIifPNS_17CUDAGeneratorImplEZZZNS4_16geometric_kernelIS7_EEvRNS_18TensorIteratorBaseEdT_ENKUlvE_clEvENKUlvE1_clEvEUlfE_EEvSA_T1_T2_EUlP24curandStatePhilox4_32_10E_ZNS1_27distribution_nullary_kernelIif7double2S7_SJ_SE_EEvSA_SG_RKT3_T4_EUlifE0_EEvlNS_15PhiloxCudaStateESF_SG_ --------------------------
	.section	.text._ZN2at6native63_GLOBAL__N__7310b794_30_DistributionGeometricKernel_cu_fa6e70a443distribution_elementwise_grid_stride_kernelIfLi4EZNS0_9templates4cuda21uniform_and_transformIifPNS_17CUDAGeneratorImplEZZZNS4_16geometric_kernelIS7_EEvRNS_18TensorIteratorBaseEdT_ENKUlvE_clEvENKUlvE1_clEvEUlfE_EEvSA_T1_T2_EUlP24curandStatePhilox4_32_10E_ZNS1_27distribution_nullary_kernelIif7double2S7_SJ_SE_EEvSA_SG_RKT3_T4_EUlifE0_EEvlNS_15PhiloxCudaStateESF_SG_,"ax",@progbits
	.align	128
.text._ZN2at6native63_GLOBAL__N__7310b794_30_DistributionGeometricKernel_cu_fa6e70a443distribution_elementwise_grid_stride_kernelIfLi4EZNS0_9templates4cuda21uniform_and_transformIifPNS_17CUDAGeneratorImplEZZZNS4_16geometric_kernelIS7_EEvRNS_18TensorIteratorBaseEdT_ENKUlvE_clEvENKUlvE1_clEvEUlfE_EEvSA_T1_T2_EUlP24curandStatePhilox4_32_10E_ZNS1_27distribution_nullary_kernelIif7double2S7_SJ_SE_EEvSA_SG_RKT3_T4_EUlifE0_EEvlNS_15PhiloxCudaStateESF_SG_:
        .type           _ZN2at6native63_GLOBAL__N__7310b794_30_DistributionGeometricKernel_cu_fa6e70a443distribution_elementwise_grid_stride_kernelIfLi4EZNS0_9templates4cuda21uniform_and_transformIifPNS_17CUDAGeneratorImplEZZZNS4_16geometric_kernelIS7_EEvRNS_18TensorIteratorBaseEdT_ENKUlvE_clEvENKUlvE1_clEvEUlfE_EEvSA_T1_T2_EUlP24curandStatePhilox4_32_10E_ZNS1_27distribution_nullary_kernelIif7double2S7_SJ_SE_EEvSA_SG_RKT3_T4_EUlifE0_EEvlNS_15PhiloxCudaStateESF_SG_,@function
        .size           _ZN2at6native63_GLOBAL__N__7310b794_30_DistributionGeometricKernel_cu_fa6e70a443distribution_elementwise_grid_stride_kernelIfLi4EZNS0_9templates4cuda21uniform_and_transformIifPNS_17CUDAGeneratorImplEZZZNS4_16geometric_kernelIS7_EEvRNS_18TensorIteratorBaseEdT_ENKUlvE_clEvENKUlvE1_clEvEUlfE_EEvSA_T1_T2_EUlP24curandStatePhilox4_32_10E_ZNS1_27distribution_nullary_kernelIif7double2S7_SJ_SE_EEvSA_SG_RKT3_T4_EUlifE0_EEvlNS_15PhiloxCudaStateESF_SG_,(.L_x_704 - _ZN2at6native63_GLOBAL__N__7310b794_30_DistributionGeometricKernel_cu_fa6e70a443distribution_elementwise_grid_stride_kernelIfLi4EZNS0_9templates4cuda21uniform_and_transformIifPNS_17CUDAGeneratorImplEZZZNS4_16geometric_kernelIS7_EEvRNS_18TensorIteratorBaseEdT_ENKUlvE_clEvENKUlvE1_clEvEUlfE_EEvSA_T1_T2_EUlP24curandStatePhilox4_32_10E_ZNS1_27distribution_nullary_kernelIif7double2S7_SJ_SE_EEvSA_SG_RKT3_T4_EUlifE0_EEvlNS_15PhiloxCudaStateESF_SG_)
        .other          _ZN2at6native63_GLOBAL__N__7310b794_30_DistributionGeometricKernel_cu_fa6e70a443distribution_elementwise_grid_stride_kernelIfLi4EZNS0_9templates4cuda21uniform_and_transformIifPNS_17CUDAGeneratorImplEZZZNS4_16geometric_kernelIS7_EEvRNS_18TensorIteratorBaseEdT_ENKUlvE_clEvENKUlvE1_clEvEUlfE_EEvSA_T1_T2_EUlP24curandStatePhilox4_32_10E_ZNS1_27distribution_nullary_kernelIif7double2S7_SJ_SE_EEvSA_SG_RKT3_T4_EUlifE0_EEvlNS_15PhiloxCudaStateESF_SG_,@"STO_CUDA_ENTRY STV_DEFAULT"
_ZN2at6native63_GLOBAL__N__7310b794_30_DistributionGeometricKernel_cu_fa6e70a443distribution_elementwise_grid_stride_kernelIfLi4EZNS0_9templates4cuda21uniform_and_transformIifPNS_17CUDAGeneratorImplEZZZNS4_16geometric_kernelIS7_EEvRNS_18TensorIteratorBaseEdT_ENKUlvE_clEvENKUlvE1_clEvEUlfE_EEvSA_T1_T2_EUlP24curandStatePhilox4_32_10E_ZNS1_27distribution_nullary_kernelIif7double2S7_SJ_SE_EEvSA_SG_RKT3_T4_EUlifE0_EEvlNS_15PhiloxCudaStateESF_SG_:
        /* <DEDUP_REMOVED lines=92> */
[----:B------:R-:W-:Y:S05]  /*05c0*/  CALL.REL.NOINC `($__internal_30_$__cuda_sm20_div_s64) ;  /* 0x0000004c00b87944 */ /* 0x000fea0003c00000 */
[----:B------:R-:W-:Y:S05]  /*05d0*/  BRA `(.L_x_488) ;  /* 0x0000000000587947 */ /* 0x000fea0003800000 */
.L_x_487:
        /* <DEDUP_REMOVED lines=22> */
.L_x_488:
        /* <DEDUP_REMOVED lines=86> */
.L_x_504:
        /* <DEDUP_REMOVED lines=13> */
.L_x_490:
[----:B------:R-:W-:Y:S05]  /*0d70*/  BSYNC B0 ;  /* 0x0000000000007941 */ /* 0x000fea0003800000 */
.L_x_489:
        /* <DEDUP_REMOVED lines=70> */
.L_x_492:
[----:B------:R-:W-:Y:S01]  /*11e0*/  IMAD.MOV.U32 R37, RZ, RZ, R38 ;  /* 0x000000ffff257224 */ /* 0x000fe200078e0026 */
[----:B------:R-:W-:Y:S01]  /*11f0*/  MOV R41, R26 ;  /* 0x0000001a00297202 */ /* 0x000fe20000000f00 */
[----:B------:R-:W-:Y:S01]  /*1200*/  IMAD.MOV.U32 R25, RZ, RZ, R35 ;  /* 0x000000ffff197224 */ /* 0x000fe200078e0023 */
[----:B------:R-:W-:-:S07]  /*1210*/  MOV R24, R22 ;  /* 0x0000001600187202 */ /* 0x000fce0000000f00 */
.L_x_491:
        /* <DEDUP_REMOVED lines=252> */
.L_x_495:
        /* <DEDUP_REMOVED lines=16> */
[----:B0-----:R0:W-:Y:S04]  /*22e0*/  STG.E desc[UR58][R26.64], R41 ;  /* 0x000000291a007986 */ /* 0x0011e8000c10193a */
.L_x_494:
[----:B------:R-:W-:Y:S05]  /*22f0*/  BSYNC B0 ;  /* 0x0000000000007941 */ /* 0x000fea0003800000 */
.L_x_493:
        /* <DEDUP_REMOVED lines=247> */
.L_x_498:
        /* <DEDUP_REMOVED lines=16> */
[----:B0-----:R0:W-:Y:S02]  /*3370*/  STG.E desc[UR58][R24.64], R27 ;  /* 0x0000001b18007986 */ /* 0x0011e4000c10193a */
.L_x_497:
[----:B------:R-:W-:Y:S05]  /*3380*/  BSYNC B0 ;  /* 0x0000000000007941 */ /* 0x000fea0003800000 */
.L_x_496:
        /* <DEDUP_REMOVED lines=255> */
.L_x_501:
[----:B------:R-:W-:Y:S02]  /*4380*/  ULDC.64 UR34, c[0x0][0x3d0] ;  /* 0x0000f40000227ab9 */ /* 0x000fe40000000a00 */
[----:B------:R-:W-:-:S05]  /*4390*/  IADD3 R26, P0, R26, UR34, RZ ;  /* 0x000000221a1a7c10 */ /* 0x000fca000ff1e0ff */
[----:B------:R-:W-:-:S05]  /*43a0*/  IMAD.X R27, RZ, RZ, UR35, P0 ;  /* 0x00000023ff1b7e24 */ /* 0x000fca00080e06ff */
[----:B--2---:R0:W-:Y:S03]  /*43b0*/  STG.E desc[UR58][R26.64], R33 ;  /* 0x000000211a007986 */ /* 0x0041e6000c10193a */
.L_x_500:
[----:B------:R-:W-:Y:S05]  /*43c0*/  BSYNC B0 ;  /* 0x0000000000007941 */ /* 0x000fea0003800000 */
.L_x_499:
        /* <DEDUP_REMOVED lines=255> */
.L_x_503:
[----:B------:R-:W-:Y:S02]  /*53c0*/  ULDC.64 UR34, c[0x0][0x3d0] ;  /* 0x0000f40000227ab9 */ /* 0x000fe40000000a00 */
[----:B------:R-:W-:-:S04]  /*53d0*/  IADD3 R26, P0, R26, UR34, RZ ;  /* 0x000000221a1a7c10 */ /* 0x000fc8000ff1e0ff */
[----:B------:R-:W-:-:S05]  /*53e0*/  IADD3.X R27, RZ, UR35, RZ, P0, !PT ;  /* 0x00000023ff1b7c10 */ /* 0x000fca00087fe4ff */
[----:B---3--:R1:W-:Y:S04]  /*53f0*/  STG.E desc[UR58][R26.64], R34 ;  /* 0x000000221a007986 */ /* 0x0083e8000c10193a */
.L_x_502:
        /* <DEDUP_REMOVED lines=11> */
        .weak           $__internal_30_$__cuda_sm20_div_s64
        .type           $__internal_30_$__cuda_sm20_div_s64,@function
        .size           $__internal_30_$__cuda_sm20_div_s64,(.L_x_704 - $__internal_30_$__cuda_sm20_div_s64)
$__internal_30_$__cuda_sm20_div_s64:
        /* <DEDUP_REMOVED lines=74> */
[----:B------:R-:W-:Y:S06]  /*5950*/  RET.REL.NODEC R28 `(_ZN2at6native63_GLOBAL__N__7310b794_30_DistributionGeometricKernel_cu_fa6e70a443distribution_elementwise_grid_stride_kernelIfLi4EZNS0_9templates4cuda21uniform_and_transformIifPNS_17CUDAGeneratorImplEZZZNS4_16geometric_kernelIS7_EEvRNS_18TensorIteratorBaseEdT_ENKUlvE_clEvENKUlvE1_clEvEUlfE_EEvSA_T1_T2_EUlP24curandStatePhilox4_32_10E_ZNS1_27distribution_nullary_kernelIif7double2S7_SJ_SE_EEvSA_SG_RKT3_T4_EUlifE0_EEvlNS_15PhiloxCudaStateESF_SG_) ;  /* 0xffffffa41ca87950 */ /* 0x000fec0003c3ffff */
.L_x_505:
        /* <DEDUP_REMOVED lines=10> */
.L_x_704:


//--------------------- .text._ZN2at6native63_GLOBAL__N__7310b794_30_DistributionGeometricKernel_cu_fa6e70a443distribution_elementwise_grid_stride_kernelIfLi4EZNS0_9templates4cuda21uniform_and_transformIifPNS_17CUDAGeneratorImplEZZZNS4_16geometric_kernelIS7_EEvRNS_18TensorIteratorBaseEdT_ENKUlvE_clEvENKUlvE1_clEvEUlfE_EEvSA_T1_T2_EUlP24curandStatePhilox4_32_10E_ZNS1_27distribution_nullary_kernelIif7double2S7_SJ_SE_EEvSA_SG_RKT3_T4_EUlifE_EEvlNS_15PhiloxCudaStateESF_SG_ --------------------------
	.section	.text._ZN2at6native63_GLOBAL__N__7310b794_30_DistributionGeometricKernel_cu_fa6e70a443distribution_elementwise_grid_stride_kernelIfLi4EZNS0_9templates4cuda21uniform_and_transformIifPNS_17CUDAGeneratorImplEZZZNS4_16geometric_kernelIS7_EEvRNS_18TensorIteratorBaseEdT_ENKUlvE_clEvENKUlvE1_clEvEUlfE_EEvSA_T1_T2_EUlP24curandStatePhilox4_32_10E_ZNS1_27distribution_nullary_kernelIif7double2S7_SJ_SE_EEvSA_SG_RKT3_T4_EUlifE_EEvlNS_15PhiloxCudaStateESF_SG_,"ax",@progbits
	.align	128
.text._ZN2at6native63_GLOBAL__N__7310b794_30_DistributionGeometricKernel_cu_fa6e70a443distribution_elementwise_grid_stride_kernelIfLi4EZNS0_9templates4cuda21uniform_and_transformIifPNS_17CUDAGeneratorImplEZZZNS4_16geometric_kernelIS7_EEvRNS_18TensorIteratorBaseEdT_ENKUlvE_clEvENKUlvE1_clEvEUlfE_EEvSA_T1_T2_EUlP24curandStatePhilox4_32_10E_ZNS1_27distribution_nullary_kernelIif7double2S7_SJ_SE_EEvSA_SG_RKT3_T4_EUlifE_EEvlNS_15PhiloxCudaStateESF_SG_:
        .type           _ZN2at6native63_GLOBAL__N__7310b794_30_DistributionGeometricKernel_cu_fa6e70a443distribution_elementwise_grid_stride_kernelIfLi4EZNS0_9templates4cuda21uniform_and_transformIifPNS_17CUDAGeneratorImplEZZZNS4_16geometric_kernelIS7_EEvRNS_18TensorIteratorBaseEdT_ENKUlvE_clEvENKUlvE1_clEvEUlfE_EEvSA_T1_T2_EUlP24curandStatePhilox4_32_10E_ZNS1_27distribution_nullary_kernelIif7double2S7_SJ_SE_EEvSA_SG_RKT3_T4_EUlifE_EEvlNS_15PhiloxCudaStateESF_SG_,@function
        .size           _ZN2at6native63_GLOBAL__N__7310b794_30_DistributionGeometricKernel_cu_fa6e70a443distribution_elementwise_grid_stride_kernelIfLi4EZNS0_9templates4cuda21uniform_and_transformIifPNS_17CUDAGeneratorImplEZZZNS4_16geometric_kernelIS7_EEvRNS_18TensorIteratorBaseEdT_ENKUlvE_clEvENKUlvE1_clEvEUlfE_EEvSA_T1_T2_EUlP24curandStatePhilox4_32_10E_ZNS1_27distribution_nullary_kernelIif7double2S7_SJ_SE_EEvSA_SG_RKT3_T4_EUlifE_EEvlNS_15PhiloxCudaStateESF_SG_,(.L_x_706 - _ZN2at6native63_GLOBAL__N__7310b794_30_DistributionGeometricKernel_cu_fa6e70a443distribution_elementwise_grid_stride_kernelIfLi4EZNS0_9templates4cuda21uniform_and_transformIifPNS_17CUDAGeneratorImplEZZZNS4_16geometric_kernelIS7_EEvRNS_18TensorIteratorBaseEdT_ENKUlvE_clEvENKUlvE1_clEvEUlfE_EEvSA_T1_T2_EUlP24curandStatePhilox4_32_10E_ZNS1_27distribution_nullary_kernelIif7double2S7_SJ_SE_EEvSA_SG_RKT3_T4_EUlifE_EEvlNS_15PhiloxCudaStateESF_SG_)
        .other          _ZN2at6native63_GLOBAL__N__7310b794_30_DistributionGeometricKernel_cu_fa6e70a443distribution_elementwise_grid_stride_kernelIfLi4EZNS0_9templates4cuda21uniform_and_transformIifPNS_17CUDAGeneratorImplEZZZNS4_16geometric_kernelIS7_EEvRNS_18TensorIteratorBaseEdT_ENKUlvE_clEvENKUlvE1_clEvEUlfE_EEvSA_T1_T2_EUlP24curandStatePhilox4_32_10E_ZNS1_27distribution_nullary_kernelIif7double2S7_SJ_SE_EEvSA_SG_RKT3_T4_EUlifE_EEvlNS_15PhiloxCudaStateESF_SG_,@"STO_CUDA_ENTRY STV_DEFAULT"
_ZN2at6native63_GLOBAL__N__7310b794_30_DistributionGeometricKernel_cu_fa6e70a443distribution_elementwise_grid_stride_kernelIfLi4EZNS0_9templates4cuda21uniform_and_transformIifPNS_17CUDAGeneratorImplEZZZNS4_16geometric_kernelIS7_EEvRNS_18TensorIteratorBaseEdT_ENKUlvE_clEvENKUlvE1_clEvEUlfE_EEvSA_T1_T2_EUlP24curandStatePhilox4_32_10E_ZNS1_27distribution_nullary_kernelIif7double2S7_SJ_SE_EEvSA_SG_RKT3_T4_EUlifE_EEvlNS_15PhiloxCudaStateESF_SG_:
        /* <DEDUP_REMOVED lines=92> */
[----:B------:R-:W-:Y:S05]  /*05c0*/  CALL.REL.NOINC `($__internal_31_$__cuda_sm20_div_s64) ;  /* 0x0000000c009c7944 */ /* 0x000fea0003c00000 */
[----:B------:R-:W-:Y:S01]  /*05d0*/  IMAD.MOV.U32 R20, RZ, RZ, R22 ;  /* 0x000000ffff147224 */ /* 0x000fe200078e0016 */
[----:B------:R-:W-:Y:S01]  /*05e0*/  MOV R21, R23 ;  /* 0x0000001700157202 */ /* 0x000fe20000000f00 */
[----:B------:R-:W-:Y:S06]  /*05f0*/  BRA `(.L_x_507) ;  /* 0x00000000005c7947 */ /* 0x000fec0003800000 */
.L_x_506:
        /* <DEDUP_REMOVED lines=23> */
.L_x_507:
        /* <DEDUP_REMOVED lines=39> */
.L_x_516:
        /* <DEDUP_REMOVED lines=13> */
.L_x_509:
[----:B------:R-:W-:Y:S05]  /*0ab0*/  BSYNC B0 ;  /* 0x0000000000007941 */ /* 0x000fea0003800000 */
.L_x_508:
        /* <DEDUP_REMOVED lines=63> */
.L_x_511:
[----:B------:R-:W-:Y:S01]  /*0eb0*/  MOV R41, R43 ;  /* 0x0000002b00297202 */ /* 0x000fe20000000f00 */
[----:B------:R-:W-:Y:S01]  /*0ec0*/  IMAD.MOV.U32 R26, RZ, RZ, R24 ;  /* 0x000000ffff1a7224 */ /* 0x000fe200078e0018 */
[----:B------:R-:W-:Y:S01]  /*0ed0*/  MOV R42, R22 ;  /* 0x00000016002a7202 */ /* 0x000fe20000000f00 */
[----:B------:R-:W-:-:S07]  /*0ee0*/  IMAD.MOV.U32 R40, RZ, RZ, R38 ;  /* 0x000000ffff287224 */ /* 0x000fce00078e0026 */
.L_x_510:
        /* <DEDUP_REMOVED lines=23> */
[----:B0-----:R0:W-:Y:S04]  /*1060*/  STG.E desc[UR8][R26.64], R49 ;  /* 0x000000311a007986 */ /* 0x0011e8000c101908 */
.L_x_513:
[----:B------:R-:W-:Y:S05]  /*1070*/  BSYNC B0 ;  /* 0x0000000000007941 */ /* 0x000fea0003800000 */
.L_x_512:
        /* <DEDUP_REMOVED lines=26> */
[----:B0-----:R0:W-:Y:S04]  /*1220*/  STG.E desc[UR8][R26.64], R47 ;  /* 0x0000002f1a007986 */ /* 0x0011e8000c101908 */
.L_x_515:
[----:B------:R-:W-:Y:S05]  /*1230*/  BSYNC B0 ;  /* 0x0000000000007941 */ /* 0x000fea0003800000 */
.L_x_514:
        /* <DEDUP_REMOVED lines=32> */
        .weak           $__internal_31_$__cuda_sm20_div_s64
        .type           $__internal_31_$__cuda_sm20_div_s64,@function
        .size           $__internal_31_$__cuda_sm20_div_s64,(.L_x_706 - $__internal_31_$__cuda_sm20_div_s64)
$__internal_31_$__cuda_sm20_div_s64:
        /* <DEDUP_REMOVED lines=74> */
[----:B------:R-:W-:Y:S06]  /*18e0*/  RET.REL.NODEC R20 `(_ZN2at6native63_GLOBAL__N__7310b794_30_DistributionGeometricKernel_cu_fa6e70a443distribution_elementwise_grid_stride_kernelIfLi4EZNS0_9templates4cuda21uniform_and_transformIifPNS_17CUDAGeneratorImplEZZZNS4_16geometric_kernelIS7_EEvRNS_18TensorIteratorBaseEdT_ENKUlvE_clEvENKUlvE1_clEvEUlfE_EEvSA_T1_T2_EUlP24curandStatePhilox4_32_10E_ZNS1_27distribution_nullary_kernelIif7double2S7_SJ_SE_EEvSA_SG_RKT3_T4_EUlifE_EEvlNS_15PhiloxCudaStateESF_SG_) ;  /* 0xffffffe414c47950 */ /* 0x000fec0003c3ffff */
.L_x_517:
        /* <DEDUP_REMOVED lines=9> */
.L_x_706:


//--------------------- .text._ZN2at6native63_GLOBAL__N__7310b794_30_DistributionGeometricKernel_cu_fa6e70a443distribution_elementwise_grid_stride_kernelIfLi4EZNS0_9templates4cuda21uniform_and_transformIafPNS_17CUDAGeneratorImplEZZZNS4_16geometric_kernelIS7_EEvRNS_18TensorIteratorBaseEdT_ENKUlvE_clEvENKUlvE0_clEvEUlfE_EEvSA_T1_T2_EUlP24curandStatePhilox4_32_10E0_ZNS1_27distribution_nullary_kernelIaf6float4S7_SJ_SE_EEvSA_SG_RKT3_T4_EUlifE0_EEvlNS_15PhiloxCudaStateESF_SG_ --------------------------
	.section	.text._ZN2at6native63_GLOBAL__N__7310b794_30_DistributionGeometricKernel_cu_fa6e70a443distribution_elementwise_grid_stride_kernelIfLi4EZNS0_9templates4cuda21uniform_and_transformIafPNS_17CUDAGeneratorImplEZZZNS4_16geometric_kernelIS7_EEvRNS_18TensorIteratorBaseEdT_ENKUlvE_clEvENKUlvE0_clEvEUlfE_EEvSA_T1_T2_EUlP24curandStatePhilox4_32_10E0_ZNS1_27distribution_nullary_kernelIaf6float4S7_SJ_SE_EEvSA_SG_RKT3_T4_EUlifE0_EEvlNS_15PhiloxCudaStateESF_SG_,"ax",@progbits
	.align	128
.text._ZN2at6native63_GLOBAL__N__7310b794_30_DistributionGeometricKernel_cu_fa6e70a443distribution_elementwise_grid_stride_kernelIfLi4EZNS0_9templates4cuda21uniform_and_transformIafPNS_17CUDAGeneratorImplEZZZNS4_16geometric_kernelIS7_EEvRNS_18TensorIteratorBaseEdT_ENKUlvE_clEvENKUlvE0_clEvEUlfE_EEvSA_T1_T2_EUlP24curandStatePhilox4_32_10E0_ZNS1_27distribution_nullary_kernelIaf6float4S7_SJ_SE_EEvSA_SG_RKT3_T4_EUlifE0_EEvlNS_15PhiloxCudaStateESF_SG_:
        .type           _ZN2at6native63_GLOBAL__N__7310b794_30_DistributionGeometricKernel_cu_fa6e70a443distribution_elementwise_grid_stride_kernelIfLi4EZNS0_9templates4cuda21uniform_and_transformIafPNS_17CUDAGeneratorImplEZZZNS4_16geometric_kernelIS7_EEvRNS_18TensorIteratorBaseEdT_ENKUlvE_clEvENKUlvE0_clEvEUlfE_EEvSA_T1_T2_EUlP24curandStatePhilox4_32_10E0_ZNS1_27distribution_nullary_kernelIaf6float4S7_SJ_SE_EEvSA_SG_RKT3_T4_EUlifE0_EEvlNS_15PhiloxCudaStateESF_SG_,@function
        .size           _ZN2at6native63_GLOBAL__N__7310b794_30_DistributionGeometricKernel_cu_fa6e70a443distribution_elementwise_grid_stride_kernelIfLi4EZNS0_9templates4cuda21uniform_and_transformIafPNS_17CUDAGeneratorImplEZZZNS4_16geometric_kernelIS7_EEvRNS_18TensorIteratorBaseEdT_ENKUlvE_clEvENKUlvE0_clEvEUlfE_EEvSA_T1_T2_EUlP24curandStatePhilox4_32_10E0_ZNS1_27distribution_nullary_kernelIaf6float4S7_SJ_SE_EEvSA_SG_RKT3_T4_EUlifE0_EEvlNS_15PhiloxCudaStateESF_SG_,(.L_x_708 - _ZN2at6native63_GLOBAL__N__7310b794_30_DistributionGeometricKernel_cu_fa6e70a443distribution_elementwise_grid_stride_kernelIfLi4EZNS0_9templates4cuda21uniform_and_transformIafPNS_17CUDAGeneratorImplEZZZNS4_16geometric_kernelIS7_EEvRNS_18TensorIteratorBaseEdT_ENKUlvE_clEvENKUlvE0_clEvEUlfE_EEvSA_T1_T2_EUlP24curandStatePhilox4_32_10E0_ZNS1_27distribution_nullary_kernelIaf6float4S7_SJ_SE_EEvSA_SG_RKT3_T4_EUlifE0_EEvlNS_15PhiloxCudaStateESF_SG_)
        .other          _ZN2at6native63_GLOBAL__N__7310b794_30_DistributionGeometricKernel_cu_fa6e70a443distribution_elementwise_grid_stride_kernelIfLi4EZNS0_9templates4cuda21uniform_and_transformIafPNS_17CUDAGeneratorImplEZZZNS4_16geometric_kernelIS7_EEvRNS_18TensorIteratorBaseEdT_ENKUlvE_clEvENKUlvE0_clEvEUlfE_EEvSA_T1_T2_EUlP24curandStatePhilox4_32_10E0_ZNS1_27distribution_nullary_kernelIaf6float4S7_SJ_SE_EEvSA_SG_RKT3_T4_EUlifE0_EEvlNS_15PhiloxCudaStateESF_SG_,@"STO_CUDA_ENTRY STV_DEFAULT"
_ZN2at6native63_GLOBAL__N__7310b794_30_DistributionGeometricKernel_cu_fa6e70a443distribution_elementwise_grid_stride_kernelIfLi4EZNS0_9templates4cuda21uniform_and_transformIafPNS_17CUDAGeneratorImplEZZZNS4_16geometric_kernelIS7_EEvRNS_18TensorIteratorBaseEdT_ENKUlvE_clEvENKUlvE0_clEvEUlfE_EEvSA_T1_T2_EUlP24curandStatePhilox4_32_10E0_ZNS1_27distribution_nullary_kernelIaf6float4S7_SJ_SE_EEvSA_SG_RKT3_T4_EUlifE0_EEvlNS_15PhiloxCudaStateESF_SG_:
        /* <DEDUP_REMOVED lines=92> */
[----:B------:R-:W-:Y:S05]  /*05c0*/  CALL.REL.NOINC `($__internal_32_$__cuda_sm20_div_s64) ;  /* 0x0000004c003c7944 */ /* 0x000fea0003c00000 */
[----:B------:R-:W-:Y:S05]  /*05d0*/  BRA `(.L_x_519) ;  /* 0x00000000005c7947 */ /* 0x000fea0003800000 */
.L_x_518:
        /* <DEDUP_REMOVED lines=23> */
.L_x_519:
        /* <DEDUP_REMOVED lines=74> */
.L_x_535:
        /* <DEDUP_REMOVED lines=13> */
.L_x_521:
[----:B------:R-:W-:Y:S05]  /*0cc0*/  BSYNC B0 ;  /* 0x0000000000007941 */ /* 0x000fea0003800000 */
.L_x_520:
        /* <DEDUP_REMOVED lines=69> */
.L_x_523:
[----:B------:R-:W-:Y:S01]  /*1120*/  MOV R26, R36 ;  /* 0x00000024001a7202 */ /* 0x000fe20000000f00 */
[----:B------:R-:W-:Y:S01]  /*1130*/  IMAD.MOV.U32 R27, RZ, RZ, R33 ;  /* 0x000000ffff1b7224 */ /* 0x000fe200078e0021 */
[----:B------:R-:W-:Y:S01]  /*1140*/  MOV R34, R31 ;  /* 0x0000001f00227202 */ /* 0x000fe20000000f00 */
[----:B------:R-:W-:-:S07]  /*1150*/  IMAD.MOV.U32 R35, RZ, RZ, R24 ;  /* 0x000000ffff237224 */ /* 0x000fce00078e0018 */
.L_x_522:
        /* <DEDUP_REMOVED lines=251> */
.L_x_526:
        /* <DEDUP_REMOVED lines=11> */
[----:B0-----:R0:W-:Y:S02]  /*21c0*/  STG.E.U8 desc[UR58][R26.64], R41 ;  /* 0x000000291a007986 */ /* 0x0011e4000c10113a */
.L_x_525:
[----:B------:R-:W-:Y:S05]  /*21d0*/  BSYNC B0 ;  /* 0x0000000000007941 */ /* 0x000fea0003800000 */
.L_x_524:
        /* <DEDUP_REMOVED lines=247> */
.L_x_529:
        /* <DEDUP_REMOVED lines=12> */
.L_x_528:
[----:B------:R-:W-:Y:S05]  /*3210*/  BSYNC B0 ;  /* 0x0000000000007941 */ /* 0x000fea0003800000 */
.L_x_527:
        /* <DEDUP_REMOVED lines=243> */
.L_x_532:
        /* <DEDUP_REMOVED lines=11> */
[----:B0-----:R0:W-:Y:S02]  /*4200*/  STG.E.U8 desc[UR58][R26.64], R37 ;  /* 0x000000251a007986 */ /* 0x0011e4000c10113a */
.L_x_531:
[----:B------:R-:W-:Y:S05]  /*4210*/  BSYNC B0 ;  /* 0x0000000000007941 */ /* 0x000fea0003800000 */
.L_x_530:
        /* <DEDUP_REMOVED lines=243> */
.L_x_534:
        /* <DEDUP_REMOVED lines=12> */
.L_x_533:
        /* <DEDUP_REMOVED lines=11> */
        .weak           $__internal_32_$__cuda_sm20_div_s64
        .type           $__internal_32_$__cuda_sm20_div_s64,@function
        .size           $__internal_32_$__cuda_sm20_div_s64,(.L_x_708 - $__internal_32_$__cuda_sm20_div_s64)
$__internal_32_$__cuda_sm20_div_s64:
        /* <DEDUP_REMOVED lines=74> */
[----:B------:R-:W-:Y:S06]  /*5760*/  RET.REL.NODEC R26 `(_ZN2at6native63_GLOBAL__N__7310b794_30_DistributionGeometricKernel_cu_fa6e70a443distribution_elementwise_grid_stride_kernelIfLi4EZNS0_9templates4cuda21uniform_and_transformIafPNS_17CUDAGeneratorImplEZZZNS4_16geometric_kernelIS7_EEvRNS_18TensorIteratorBaseEdT_ENKUlvE_clEvENKUlvE0_clEvEUlfE_EEvSA_T1_T2_EUlP24curandStatePhilox4_32_10E0_ZNS1_27distribution_nullary_kernelIaf6float4S7_SJ_SE_EEvSA_SG_RKT3_T4_EUlifE0_EEvlNS_15PhiloxCudaStateESF_SG_) ;  /* 0xffffffa81a247950 */ /* 0x000fec0003c3ffff */
.L_x_536:
        /* <DEDUP_REMOVED lines=9> */
.L_x_708:


//--------------------- .text._ZN2at6native63_GLOBAL__N__7310b794_30_DistributionGeometricKernel_cu_fa6e70a443distribution_elementwise_grid_stride_kernelIfLi4EZNS0_9templates4cuda21uniform_and_transformIafPNS_17CUDAGeneratorImplEZZZNS4_16geometric_kernelIS7_EEvRNS_18TensorIteratorBaseEdT_ENKUlvE_clEvENKUlvE0_clEvEUlfE_EEvSA_T1_T2_EUlP24curandStatePhilox4_32_10E0_ZNS1_27distribution_nullary_kernelIaf6float4S7_SJ_SE_EEvSA_SG_RKT3_T4_EUlifE_EEvlNS_15PhiloxCudaStateESF_SG_ --------------------------
	.section	.text._ZN2at6native63_GLOBAL__N__7310b794_30_DistributionGeometricKernel_cu_fa6e70a443distribution_elementwise_grid_stride_kernelIfLi4EZNS0_9templates4cuda21uniform_and_transformIafPNS_17CUDAGeneratorImplEZZZNS4_16geometric_kernelIS7_EEvRNS_18TensorIteratorBaseEdT_ENKUlvE_clEvENKUlvE0_clEvEUlfE_EEvSA_T1_T2_EUlP24curandStatePhilox4_32_10E0_ZNS1_27distribution_nullary_kernelIaf6float4S7_SJ_SE_EEvSA_SG_RKT3_T4_EUlifE_EEvlNS_15PhiloxCudaStateESF_SG_,"ax",@progbits
	.align	128
.text._ZN2at6native63_GLOBAL__N__7310b794_30_DistributionGeometricKernel_cu_fa6e70a443distribution_elementwise_grid_stride_kernelIfLi4EZNS0_9templates4cuda21uniform_and_transformIafPNS_17CUDAGeneratorImplEZZZNS4_16geometric_kernelIS7_EEvRNS_18TensorIteratorBaseEdT_ENKUlvE_clEvENKUlvE0_clEvEUlfE_EEvSA_T1_T2_EUlP24curandStatePhilox4_32_10E0_ZNS1_27distribution_nullary_kernelIaf6float4S7_SJ_SE_EEvSA_SG_RKT3_T4_EUlifE_EEvlNS_15PhiloxCudaStateESF_SG_:
        .type           _ZN2at6native63_GLOBAL__N__7310b794_30_DistributionGeometricKernel_cu_fa6e70a443distribution_elementwise_grid_stride_kernelIfLi4EZNS0_9templates4cuda21uniform_and_transformIafPNS_17CUDAGeneratorImplEZZZNS4_16geometric_kernelIS7_EEvRNS_18TensorIteratorBaseEdT_ENKUlvE_clEvENKUlvE0_clEvEUlfE_EEvSA_T1_T2_EUlP24curandStatePhilox4_32_10E0_ZNS1_27distribution_nullary_kernelIaf6float4S7_SJ_SE_EEvSA_SG_RKT3_T4_EUlifE_EEvlNS_15PhiloxCudaStateESF_SG_,@function
        .size           _ZN2at6native63_GLOBAL__N__7310b794_30_DistributionGeometricKernel_cu_fa6e70a443distribution_elementwise_grid_stride_kernelIfLi4EZNS0_9templates4cuda21uniform_and_transformIafPNS_17CUDAGeneratorImplEZZZNS4_16geometric_kernelIS7_EEvRNS_18TensorIteratorBaseEdT_ENKUlvE_clEvENKUlvE0_clEvEUlfE_EEvSA_T1_T2_EUlP24curandStatePhilox4_32_10E0_ZNS1_27distribution_nullary_kernelIaf6float4S7_SJ_SE_EEvSA_SG_RKT3_T4_EUlifE_EEvlNS_15PhiloxCudaStateESF_SG_,(.L_x_710 - _ZN2at6native63_GLOBAL__N__7310b794_30_DistributionGeometricKernel_cu_fa6e70a443distribution_elementwise_grid_stride_kernelIfLi4EZNS0_9templates4cuda21uniform_and_transformIafPNS_17CUDAGeneratorImplEZZZNS4_16geometric_kernelIS7_EEvRNS_18TensorIteratorBaseEdT_ENKUlvE_clEvENKUlvE0_clEvEUlfE_EEvSA_T1_T2_EUlP24curandStatePhilox4_32_10E0_ZNS1_27distribution_nullary_kernelIaf6float4S7_SJ_SE_EEvSA_SG_RKT3_T4_EUlifE_EEvlNS_15PhiloxCudaStateESF_SG_)
        .other          _ZN2at6native63_GLOBAL__N__7310b794_30_DistributionGeometricKernel_cu_fa6e70a443distribution_elementwise_grid_stride_kernelIfLi4EZNS0_9templates4cuda21uniform_and_transformIafPNS_17CUDAGeneratorImplEZZZNS4_16geometric_kernelIS7_EEvRNS_18TensorIteratorBaseEdT_ENKUlvE_clEvENKUlvE0_clEvEUlfE_EEvSA_T1_T2_EUlP24curandStatePhilox4_32_10E0_ZNS1_27distribution_nullary_kernelIaf6float4S7_SJ_SE_EEvSA_SG_RKT3_T4_EUlifE_EEvlNS_15PhiloxCudaStateESF_SG_,@"STO_CUDA_ENTRY STV_DEFAULT"
_ZN2at6native63_GLOBAL__N__7310b794_30_DistributionGeometricKernel_cu_fa6e70a443distribution_elementwise_grid_stride_kernelIfLi4EZNS0_9templates4cuda21uniform_and_transformIafPNS_17CUDAGeneratorImplEZZZNS4_16geometric_kernelIS7_EEvRNS_18TensorIteratorBaseEdT_ENKUlvE_clEvENKUlvE0_clEvEUlfE_EEvSA_T1_T2_EUlP24curandStatePhilox4_32_10E0_ZNS1_27distribution_nullary_kernelIaf6float4S7_SJ_SE_EEvSA_SG_RKT3_T4_EUlifE_EEvlNS_15PhiloxCudaStateESF_SG_:
        /* <DEDUP_REMOVED lines=92> */
[----:B------:R-:W-:Y:S05]  /*05c0*/  CALL.REL.NOINC `($__internal_33_$__cuda_sm20_div_s64) ;  /* 0x0000000c00807944 */ /* 0x000fea0003c00000 */
[----:B------:R-:W-:Y:S01]  /*05d0*/  IMAD.MOV.U32 R24, RZ, RZ, R26 ;  /* 0x000000ffff187224 */ /* 0x000fe200078e001a */
[----:B------:R-:W-:Y:S01]  /*05e0*/  MOV R25, R27 ;  /* 0x0000001b00197202 */ /* 0x000fe20000000f00 */
[----:B------:R-:W-:Y:S06]  /*05f0*/  BRA `(.L_x_538) ;  /* 0x00000000005c7947 */ /* 0x000fec0003800000 */
.L_x_537:
        /* <DEDUP_REMOVED lines=23> */
.L_x_538:
        /* <DEDUP_REMOVED lines=28> */
.L_x_550:
        /* <DEDUP_REMOVED lines=13> */
.L_x_540:
[----:B------:R-:W-:Y:S05]  /*0a00*/  BSYNC B0 ;  /* 0x0000000000007941 */ /* 0x000fea0003800000 */
.L_x_539:
        /* <DEDUP_REMOVED lines=60> */
.L_x_542:
[----:B------:R-:W-:Y:S01]  /*0dd0*/  IMAD.MOV.U32 R26, RZ, RZ, R35 ;  /* 0x000000ffff1a7224 */ /* 0x000fe200078e0023 */
[----:B------:R-:W-:Y:S01]  /*0de0*/  MOV R45, R28 ;  /* 0x0000001c002d7202 */ /* 0x000fe20000000f00 */
[----:B------:R-:W-:Y:S02]  /*0df0*/  IMAD.MOV.U32 R46, RZ, RZ, R33 ;  /* 0x000000ffff2e7224 */ /* 0x000fe400078e0021 */
[----:B------:R-:W-:-:S07]  /*0e00*/  IMAD.MOV.U32 R32, RZ, RZ, R30 ;  /* 0x000000ffff207224 */ /* 0x000fce00078e001e */
.L_x_541:
        /* <DEDUP_REMOVED lines=17> */
[----:B0-----:R0:W-:Y:S04]  /*0f20*/  STG.E.U8 desc[UR8][R26.64], R47 ;  /* 0x0000002f1a007986 */ /* 0x0011e8000c101108 */
.L_x_544:
[----:B------:R-:W-:Y:S05]  /*0f30*/  BSYNC B0 ;  /* 0x0000000000007941 */ /* 0x000fea0003800000 */
.L_x_543:
        /* <DEDUP_REMOVED lines=31> */
[----:B0-----:R0:W-:Y:S04]  /*1130*/  STG.E.U8 desc[UR8][R26.64], R45 ;  /* 0x0000002d1a007986 */ /* 0x0011e8000c101108 */
.L_x_546:
[----:B------:R-:W-:Y:S05]  /*1140*/  BSYNC B0 ;  /* 0x0000000000007941 */ /* 0x000fea0003800000 */
.L_x_545:
        /* <DEDUP_REMOVED lines=14> */
[----:B0-----:R1:W-:Y:S04]  /*1230*/  STG.E.U8 desc[UR8][R26.64], R45 ;  /* 0x0000002d1a007986 */ /* 0x0013e8000c101108 */
.L_x_548:
[----:B------:R-:W-:Y:S05]  /*1240*/  BSYNC B0 ;  /* 0x0000000000007941 */ /* 0x000fea0003800000 */
.L_x_547:
        /* <DEDUP_REMOVED lines=13> */
.L_x_549:
        /* <DEDUP_REMOVED lines=11> */
        .weak           $__internal_33_$__cuda_sm20_div_s64
        .type           $__internal_33_$__cuda_sm20_div_s64,@function
        .size           $__internal_33_$__cuda_sm20_div_s64,(.L_x_710 - $__internal_33_$__cuda_sm20_div_s64)
$__internal_33_$__cuda_sm20_div_s64:
        /* <DEDUP_REMOVED lines=74> */
[----:B------:R-:W-:Y:S06]  /*1870*/  RET.REL.NODEC R24 `(_ZN2at6native63_GLOBAL__N__7310b794_30_DistributionGeometricKernel_cu_fa6e70a443distribution_elementwise_grid_stride_kernelIfLi4EZNS0_9templates4cuda21uniform_and_transformIafPNS_17CUDAGeneratorImplEZZZNS4_16geometric_kernelIS7_EEvRNS_18TensorIteratorBaseEdT_ENKUlvE_clEvENKUlvE0_clEvEUlfE_EEvSA_T1_T2_EUlP24curandStatePhilox4_32_10E0_ZNS1_27distribution_nullary_kernelIaf6float4S7_SJ_SE_EEvSA_SG_RKT3_T4_EUlifE_EEvlNS_15PhiloxCudaStateESF_SG_) ;  /* 0xffffffe418e07950 */ /* 0x000fec0003c3ffff */
.L_x_551:
        /* <DEDUP_REMOVED lines=16> */
.L_x_710:


//--------------------- .text._ZN2at6native63_GLOBAL__N__7310b794_30_DistributionGeometricKernel_cu_fa6e70a443distribution_elementwise_grid_stride_kernelIfLi4EZNS0_9templates4cuda21uniform_and_transformIafPNS_17CUDAGeneratorImplEZZZNS4_16geometric_kernelIS7_EEvRNS_18TensorIteratorBaseEdT_ENKUlvE_clEvENKUlvE0_clEvEUlfE_EEvSA_T1_T2_EUlP24curandStatePhilox4_32_10E_ZNS1_27distribution_nullary_kernelIaf7double2S7_SJ_SE_EEvSA_SG_RKT3_T4_EUlifE0_EEvlNS_15PhiloxCudaStateESF_SG_ --------------------------
	.section	.text._ZN2at6native63_GLOBAL__N__7310b794_30_DistributionGeometricKernel_cu_fa6e70a443distribution_elementwise_grid_stride_kernelIfLi4EZNS0_9templates4cuda21uniform_and_transformIafPNS_17CUDAGeneratorImplEZZZNS4_16geometric_kernelIS7_EEvRNS_18TensorIteratorBaseEdT_ENKUlvE_clEvENKUlvE0_clEvEUlfE_EEvSA_T1_T2_EUlP24curandStatePhilox4_32_10E_ZNS1_27distribution_nullary_kernelIaf7double2S7_SJ_SE_EEvSA_SG_RKT3_T4_EUlifE0_EEvlNS_15PhiloxCudaStateESF_SG_,"ax",@progbits
	.align	128
.text._ZN2at6native63_GLOBAL__N__7310b794_30_DistributionGeometricKernel_cu_fa6e70a443distribution_elementwise_grid_stride_kernelIfLi4EZNS0_9templates4cuda21uniform_and_transformIafPNS_17CUDAGeneratorImplEZZZNS4_16geometric_kernelIS7_EEvRNS_18TensorIteratorBaseEdT_ENKUlvE_clEvENKUlvE0_clEvEUlfE_EEvSA_T1_T2_EUlP24curandStatePhilox4_32_10E_ZNS1_27distribution_nullary_kernelIaf7double2S7_SJ_SE_EEvSA_SG_RKT3_T4_EUlifE0_EEvlNS_15PhiloxCudaStateESF_SG_:
        .type           _ZN2at6native63_GLOBAL__N__7310b794_30_DistributionGeometricKernel_cu_fa6e70a443distribution_elementwise_grid_stride_kernelIfLi4EZNS0_9templates4cuda21uniform_and_transformIafPNS_17CUDAGeneratorImplEZZZNS4_16geometric_kernelIS7_EEvRNS_18TensorIteratorBaseEdT_ENKUlvE_clEvENKUlvE0_clEvEUlfE_EEvSA_T1_T2_EUlP24curandStatePhilox4_32_10E_ZNS1_27distribution_nullary_kernelIaf7double2S7_SJ_SE_EEvSA_SG_RKT3_T4_EUlifE0_EEvlNS_15PhiloxCudaStateESF_SG_,@function
        .size           _ZN2at6native63_GLOBAL__N__7310b794_30_DistributionGeometricKernel_cu_fa6e70a443distribution_elementwise_grid_stride_kernelIfLi4EZNS0_9templates4cuda21uniform_and_transformIafPNS_17CUDAGeneratorImplEZZZNS4_16geometric_kernelIS7_EEvRNS_18TensorIteratorBaseEdT_ENKUlvE_clEvENKUlvE0_clEvEUlfE_EEvSA_T1_T2_EUlP24curandStatePhilox4_32_10E_ZNS1_27distribution_nullary_kernelIaf7double2S7_SJ_SE_EEvSA_SG_RKT3_T4_EUlifE0_EEvlNS_15PhiloxCudaStateESF_SG_,(.L_x_712 - _ZN2at6native63_GLOBAL__N__7310b794_30_DistributionGeometricKernel_cu_fa6e70a443distribution_elementwise_grid_stride_kernelIfLi4EZNS0_9templates4cuda21uniform_and_transformIafPNS_17CUDAGeneratorImplEZZZNS4_16geometric_kernelIS7_EEvRNS_18TensorIteratorBaseEdT_ENKUlvE_clEvENKUlvE0_clEvEUlfE_EEvSA_T1_T2_EUlP24curandStatePhilox4_32_10E_ZNS1_27distribution_nullary_kernelIaf7double2S7_SJ_SE_EEvSA_SG_RKT3_T4_EUlifE0_EEvlNS_15PhiloxCudaStateESF_SG_)
        .other          _ZN2at6native63_GLOBAL__N__7310b794_30_DistributionGeometricKernel_cu_fa6e70a443distribution_elementwise_grid_stride_kernelIfLi4EZNS0_9templates4cuda21uniform_and_transformIafPNS_17CUDAGeneratorImplEZZZNS4_16geometric_kernelIS7_EEvRNS_18TensorIteratorBaseEdT_ENKUlvE_clEvENKUlvE0_clEvEUlfE_EEvSA_T1_T2_EUlP24curandStatePhilox4_32_10E_ZNS1_27distribution_nullary_kernelIaf7double2S7_SJ_SE_EEvSA_SG_RKT3_T4_EUlifE0_EEvlNS_15PhiloxCudaStateESF_SG_,@"STO_CUDA_ENTRY STV_DEFAULT"
_ZN2at6native63_GLOBAL__N__7310b794_30_DistributionGeometricKernel_cu_fa6e70a443distribution_elementwise_grid_stride_kernelIfLi4EZNS0_9templates4cuda21uniform_and_transformIafPNS_17CUDAGeneratorImplEZZZNS4_16geometric_kernelIS7_EEvRNS_18TensorIteratorBaseEdT_ENKUlvE_clEvENKUlvE0_clEvEUlfE_EEvSA_T1_T2_EUlP24curandStatePhilox4_32_10E_ZNS1_27distribution_nullary_kernelIaf7double2S7_SJ_SE_EEvSA_SG_RKT3_T4_EUlifE0_EEvlNS_15PhiloxCudaStateESF_SG_:
        /* <DEDUP_REMOVED lines=92> */
[----:B------:R-:W-:Y:S05]  /*05c0*/  CALL.REL.NOINC `($__internal_34_$__cuda_sm20_div_s64) ;  /* 0x0000004c00b87944 */ /* 0x000fea0003c00000 */
[----:B------:R-:W-:Y:S05]  /*05d0*/  BRA `(.L_x_553) ;  /* 0x0000000000587947 */ /* 0x000fea0003800000 */
.L_x_552:
        /* <DEDUP_REMOVED lines=22> */
.L_x_553:
        /* <DEDUP_REMOVED lines=86> */
.L_x_569:
        /* <DEDUP_REMOVED lines=13> */
.L_x_555:
[----:B------:R-:W-:Y:S05]  /*0d70*/  BSYNC B0 ;  /* 0x0000000000007941 */ /* 0x000fea0003800000 */
.L_x_554:
        /* <DEDUP_REMOVED lines=70> */
.L_x_557:
[----:B------:R-:W-:Y:S01]  /*11e0*/  IMAD.MOV.U32 R37, RZ, RZ, R38 ;  /* 0x000000ffff257224 */ /* 0x000fe200078e0026 */
[----:B------:R-:W-:Y:S01]  /*11f0*/  MOV R41, R26 ;  /* 0x0000001a00297202 */ /* 0x000fe20000000f00 */
[----:B------:R-:W-:Y:S01]  /*1200*/  IMAD.MOV.U32 R25, RZ, RZ, R35 ;  /* 0x000000ffff197224 */ /* 0x000fe200078e0023 */
[----:B------:R-:W-:-:S07]  /*1210*/  MOV R24, R22 ;  /* 0x0000001600187202 */ /* 0x000fce0000000f00 */
.L_x_556:
        /* <DEDUP_REMOVED lines=252> */
.L_x_560:
        /* <DEDUP_REMOVED lines=16> */
[----:B0-----:R0:W-:Y:S04]  /*22e0*/  STG.E.U8 desc[UR58][R26.64], R41 ;  /* 0x000000291a007986 */ /* 0x0011e8000c10113a */
.L_x_559:
[----:B------:R-:W-:Y:S05]  /*22f0*/  BSYNC B0 ;  /* 0x0000000000007941 */ /* 0x000fea0003800000 */
.L_x_558:
        /* <DEDUP_REMOVED lines=247> */
.L_x_563:
        /* <DEDUP_REMOVED lines=16> */
[----:B0-----:R0:W-:Y:S02]  /*3370*/  STG.E.U8 desc[UR58][R24.64], R27 ;  /* 0x0000001b18007986 */ /* 0x0011e4000c10113a */
.L_x_562:
[----:B------:R-:W-:Y:S05]  /*3380*/  BSYNC B0 ;  /* 0x0000000000007941 */ /* 0x000fea0003800000 */
.L_x_561:
        /* <DEDUP_REMOVED lines=255> */
.L_x_566:
[----:B------:R-:W-:Y:S02]  /*4380*/  ULDC.64 UR34, c[0x0][0x3d0] ;  /* 0x0000f40000227ab9 */ /* 0x000fe40000000a00 */
[----:B------:R-:W-:-:S05]  /*4390*/  IADD3 R26, P0, R26, UR34, RZ ;  /* 0x000000221a1a7c10 */ /* 0x000fca000ff1e0ff */
[----:B------:R-:W-:-:S05]  /*43a0*/  IMAD.X R27, RZ, RZ, UR35, P0 ;  /* 0x00000023ff1b7e24 */ /* 0x000fca00080e06ff */
[----:B--2---:R0:W-:Y:S03]  /*43b0*/  STG.E.U8 desc[UR58][R26.64], R33 ;  /* 0x000000211a007986 */ /* 0x0041e6000c10113a */
.L_x_565:
[----:B------:R-:W-:Y:S05]  /*43c0*/  BSYNC B0 ;  /* 0x0000000000007941 */ /* 0x000fea0003800000 */
.L_x_564:
        /* <DEDUP_REMOVED lines=255> */
.L_x_568:
[----:B------:R-:W-:Y:S02]  /*53c0*/  ULDC.64 UR34, c[0x0][0x3d0] ;  /* 0x0000f40000227ab9 */ /* 0x000fe40000000a00 */
[----:B------:R-:W-:-:S04]  /*53d0*/  IADD3 R26, P0, R26, UR34, RZ ;  /* 0x000000221a1a7c10 */ /* 0x000fc8000ff1e0ff */
[----:B------:R-:W-:-:S05]  /*53e0*/  IADD3.X R27, RZ, UR35, RZ, P0, !PT ;  /* 0x00000023ff1b7c10 */ /* 0x000fca00087fe4ff */
[----:B---3--:R1:W-:Y:S04]  /*53f0*/  STG.E.U8 desc[UR58][R26.64], R34 ;  /* 0x000000221a007986 */ /* 0x0083e8000c10113a */
.L_x_567:
        /* <DEDUP_REMOVED lines=11> */
        .weak           $__internal_34_$__cuda_sm20_div_s64
        .type           $__internal_34_$__cuda_sm20_div_s64,@function
        .size           $__internal_34_$__cuda_sm20_div_s64,(.L_x_712 - $__internal_34_$__cuda_sm20_div_s64)
$__internal_34_$__cuda_sm20_div_s64:
        /* <DEDUP_REMOVED lines=74> */
[----:B------:R-:W-:Y:S06]  /*5950*/  RET.REL.NODEC R28 `(_ZN2at6native63_GLOBAL__N__7310b794_30_DistributionGeometricKernel_cu_fa6e70a443distribution_elementwise_grid_stride_kernelIfLi4EZNS0_9templates4cuda21uniform_and_transformIafPNS_17CUDAGeneratorImplEZZZNS4_16geometric_kernelIS7_EEvRNS_18TensorIteratorBaseEdT_ENKUlvE_clEvENKUlvE0_clEvEUlfE_EEvSA_T1_T2_EUlP24curandStatePhilox4_32_10E_ZNS1_27distribution_nullary_kernelIaf7double2S7_SJ_SE_EEvSA_SG_RKT3_T4_EUlifE0_EEvlNS_15PhiloxCudaStateESF_SG_) ;  /* 0xffffffa41ca87950 */ /* 0x000fec0003c3ffff */
.L_x_570:
        /* <DEDUP_REMOVED lines=10> */
.L_x_712:


//--------------------- .text._ZN2at6native63_GLOBAL__N__7310b794_30_DistributionGeometricKernel_cu_fa6e70a443distribution_elementwise_grid_stride_kernelIfLi4EZNS0_9templates4cuda21uniform_and_transformIafPNS_17CUDAGeneratorImplEZZZNS4_16geometric_kernelIS7_EEvRNS_18TensorIteratorBaseEdT_ENKUlvE_clEvENKUlvE0_clEvEUlfE_EEvSA_T1_T2_EUlP24curandStatePhilox4_32_10E_ZNS1_27distribution_nullary_kernelIaf7double2S7_SJ_SE_EEvSA_SG_RKT3_T4_EUlifE_EEvlNS_15PhiloxCudaStateESF_SG_ --------------------------
	.section	.text._ZN2at6native63_GLOBAL__N__7310b794_30_DistributionGeometricKernel_cu_fa6e70a443distribution_elementwise_grid_stride_kernelIfLi4EZNS0_9templates4cuda21uniform_and_transformIafPNS_17CUDAGeneratorImplEZZZNS4_16geometric_kernelIS7_EEvRNS_18TensorIteratorBaseEdT_ENKUlvE_clEvENKUlvE0_clEvEUlfE_EEvSA_T1_T2_EUlP24curandStatePhilox4_32_10E_ZNS1_27distribution_nullary_kernelIaf7double2S7_SJ_SE_EEvSA_SG_RKT3_T4_EUlifE_EEvlNS_15PhiloxCudaStateESF_SG_,"ax",@progbits
	.align	128
.text._ZN2at6native63_GLOBAL__N__7310b794_30_DistributionGeometricKernel_cu_fa6e70a443distribution_elementwise_grid_stride_kernelIfLi4EZNS0_9templates4cuda21uniform_and_transformIafPNS_17CUDAGeneratorImplEZZZNS4_16geometric_kernelIS7_EEvRNS_18TensorIteratorBaseEdT_ENKUlvE_clEvENKUlvE0_clEvEUlfE_EEvSA_T1_T2_EUlP24curandStatePhilox4_32_10E_ZNS1_27distribution_nullary_kernelIaf7double2S7_SJ_SE_EEvSA_SG_RKT3_T4_EUlifE_EEvlNS_15PhiloxCudaStateESF_SG_:
        .type           _ZN2at6native63_GLOBAL__N__7310b794_30_DistributionGeometricKernel_cu_fa6e70a443distribution_elementwise_grid_stride_kernelIfLi4EZNS0_9templates4cuda21uniform_and_transformIafPNS_17CUDAGeneratorImplEZZZNS4_16geometric_kernelIS7_EEvRNS_18TensorIteratorBaseEdT_ENKUlvE_clEvENKUlvE0_clEvEUlfE_EEvSA_T1_T2_EUlP24curandStatePhilox4_32_10E_ZNS1_27distribution_nullary_kernelIaf7double2S7_SJ_SE_EEvSA_SG_RKT3_T4_EUlifE_EEvlNS_15PhiloxCudaStateESF_SG_,@function
        .size           _ZN2at6native63_GLOBAL__N__7310b794_30_DistributionGeometricKernel_cu_fa6e70a443distribution_elementwise_grid_stride_kernelIfLi4EZNS0_9templates4cuda21uniform_and_transformIafPNS_17CUDAGeneratorImplEZZZNS4_16geometric_kernelIS7_EEvRNS_18TensorIteratorBaseEdT_ENKUlvE_clEvENKUlvE0_clEvEUlfE_EEvSA_T1_T2_EUlP24curandStatePhilox4_32_10E_ZNS1_27distribution_nullary_kernelIaf7double2S7_SJ_SE_EEvSA_SG_RKT3_T4_EUlifE_EEvlNS_15PhiloxCudaStateESF_SG_,(.L_x_714 - _ZN2at6native63_GLOBAL__N__7310b794_30_DistributionGeometricKernel_cu_fa6e70a443distribution_elementwise_grid_stride_kernelIfLi4EZNS0_9templates4cuda21uniform_and_transformIafPNS_17CUDAGeneratorImplEZZZNS4_16geometric_kernelIS7_EEvRNS_18TensorIteratorBaseEdT_ENKUlvE_clEvENKUlvE0_clEvEUlfE_EEvSA_T1_T2_EUlP24curandStatePhilox4_32_10E_ZNS1_27distribution_nullary_kernelIaf7double2S7_SJ_SE_EEvSA_SG_RKT3_T4_EUlifE_EEvlNS_15PhiloxCudaStateESF_SG_)
        .other          _ZN2at6native63_GLOBAL__N__7310b794_30_DistributionGeometricKernel_cu_fa6e70a443distribution_elementwise_grid_stride_kernelIfLi4EZNS0_9templates4cuda21uniform_and_transformIafPNS_17CUDAGeneratorImplEZZZNS4_16geometric_kernelIS7_EEvRNS_18TensorIteratorBaseEdT_ENKUlvE_clEvENKUlvE0_clEvEUlfE_EEvSA_T1_T2_EUlP24curandStatePhilox4_32_10E_ZNS1_27distribution_nullary_kernelIaf7double2S7_SJ_SE_EEvSA_SG_RKT3_T4_EUlifE_EEvlNS_15PhiloxCudaStateESF_SG_,@"STO_CUDA_ENTRY STV_DEFAULT"
_ZN2at6native63_GLOBAL__N__7310b794_30_DistributionGeometricKernel_cu_fa6e70a443distribution_elementwise_grid_stride_kernelIfLi4EZNS0_9templates4cuda21uniform_and_transformIafPNS_17CUDAGeneratorImplEZZZNS4_16geometric_kernelIS7_EEvRNS_18TensorIteratorBaseEdT_ENKUlvE_clEvENKUlvE0_clEvEUlfE_EEvSA_T1_T2_EUlP24curandStatePhilox4_32_10E_ZNS1_27distribution_nullary_kernelIaf7double2S7_SJ_SE_EEvSA_SG_RKT3_T4_EUlifE_EEvlNS_15PhiloxCudaStateESF_SG_:
        /* <DEDUP_REMOVED lines=92> */
[----:B------:R-:W-:Y:S05]  /*05c0*/  CALL.REL.NOINC `($__internal_35_$__cuda_sm20_div_s64) ;  /* 0x0000000c009c7944 */ /* 0x000fea0003c00000 */
[----:B------:R-:W-:Y:S01]  /*05d0*/  IMAD.MOV.U32 R20, RZ, RZ, R22 ;  /* 0x000000ffff147224 */ /* 0x000fe200078e0016 */
[----:B------:R-:W-:Y:S01]  /*05e0*/  MOV R21, R23 ;  /* 0x0000001700157202 */ /* 0x000fe20000000f00 */
[----:B------:R-:W-:Y:S06]  /*05f0*/  BRA `(.L_x_572) ;  /* 0x00000000005c7947 */ /* 0x000fec0003800000 */
.L_x_571:
        /* <DEDUP_REMOVED lines=23> */
.L_x_572:
        /* <DEDUP_REMOVED lines=39> */
.L_x_581:
        /* <DEDUP_REMOVED lines=13> */
.L_x_574:
[----:B------:R-:W-:Y:S05]  /*0ab0*/  BSYNC B0 ;  /* 0x0000000000007941 */ /* 0x000fea0003800000 */
.L_x_573:
        /* <DEDUP_REMOVED lines=63> */
.L_x_576:
[----:B------:R-:W-:Y:S01]  /*0eb0*/  MOV R41, R43 ;  /* 0x0000002b00297202 */ /* 0x000fe20000000f00 */
[----:B------:R-:W-:Y:S01]  /*0ec0*/  IMAD.MOV.U32 R26, RZ, RZ, R24 ;  /* 0x000000ffff1a7224 */ /* 0x000fe200078e0018 */
[----:B------:R-:W-:Y:S01]  /*0ed0*/  MOV R42, R22 ;  /* 0x00000016002a7202 */ /* 0x000fe20000000f00 */
[----:B------:R-:W-:-:S07]  /*0ee0*/  IMAD.MOV.U32 R40, RZ, RZ, R38 ;  /* 0x000000ffff287224 */ /* 0x000fce00078e0026 */
.L_x_575:
        /* <DEDUP_REMOVED lines=23> */
[----:B0-----:R0:W-:Y:S04]  /*1060*/  STG.E.U8 desc[UR8][R26.64], R49 ;  /* 0x000000311a007986 */ /* 0x0011e8000c101108 */
.L_x_578:
[----:B------:R-:W-:Y:S05]  /*1070*/  BSYNC B0 ;  /* 0x0000000000007941 */ /* 0x000fea0003800000 */
.L_x_577:
        /* <DEDUP_REMOVED lines=26> */
[----:B0-----:R0:W-:Y:S04]  /*1220*/  STG.E.U8 desc[UR8][R26.64], R47 ;  /* 0x0000002f1a007986 */ /* 0x0011e8000c101108 */
.L_x_580:
[----:B------:R-:W-:Y:S05]  /*1230*/  BSYNC B0 ;  /* 0x0000000000007941 */ /* 0x000fea0003800000 */
.L_x_579:
        /* <DEDUP_REMOVED lines=18> */
[----:B--2---:R1:W-:Y:S01]  /*1360*/  @!P0 STG.E.U8 desc[UR8][R24.64], R33 ;  /* 0x0000002118008986 */ /* 0x0043e2000c101108 */
        /* <DEDUP_REMOVED lines=8> */
[----:B---3--:R0:W-:Y:S02]  /*13f0*/  @!P1 STG.E.U8 desc[UR8][R26.64], R34 ;  /* 0x000000221a009986 */ /* 0x0081e4000c101108 */
[----:B0-----:R-:W-:Y:S01]  /*1400*/  MOV R27, R22 ;  /* 0x00000016001b7202 */ /* 0x001fe20000000f00 */
[----:B------:R-:W-:Y:S06]  /*1410*/  BAR.SYNC.DEFER_BLOCKING 0x0 ;  /* 0x0000000000007b1d */ /* 0x000fec0000010000 */
[----:B------:R-:W-:Y:S05]  /*1420*/  @!P0 BRA `(.L_x_581) ;  /* 0xfffffff4006c8947 */ /* 0x000fea000383ffff */
[----:B------:R-:W-:Y:S05]  /*1430*/  EXIT ;  /* 0x000000000000794d */ /* 0x000fea0003800000 */
        .weak           $__internal_35_$__cuda_sm20_div_s64
        .type           $__internal_35_$__cuda_sm20_div_s64,@function
        .size           $__internal_35_$__cuda_sm20_div_s64,(.L_x_714 - $__internal_35_$__cuda_sm20_div_s64)
$__internal_35_$__cuda_sm20_div_s64:
        /* <DEDUP_REMOVED lines=74> */
[----:B------:R-:W-:Y:S06]  /*18e0*/  RET.REL.NODEC R20 `(_ZN2at6native63_GLOBAL__N__7310b794_30_DistributionGeometricKernel_cu_fa6e70a443distribution_elementwise_grid_stride_kernelIfLi4EZNS0_9templates4cuda21uniform_and_transformIafPNS_17CUDAGeneratorImplEZZZNS4_16geometric_kernelIS7_EEvRNS_18TensorIteratorBaseEdT_ENKUlvE_clEvENKUlvE0_clEvEUlfE_EEvSA_T1_T2_EUlP24curandStatePhilox4_32_10E_ZNS1_27distribution_nullary_kernelIaf7double2S7_SJ_SE_EEvSA_SG_RKT3_T4_EUlifE_EEvlNS_15PhiloxCudaStateESF_SG_) ;  /* 0xffffffe414c47950 */ /* 0x000fec0003c3ffff */
.L_x_582:
        /* <DEDUP_REMOVED lines=9> */
.L_x_714:


//--------------------- .text._ZN2at6native63_GLOBAL__N__7310b794_30_DistributionGeometricKernel_cu_fa6e70a443distribution_elementwise_grid_stride_kernelIfLi4EZNS0_9templates4cuda21uniform_and_transformIhfPNS_17CUDAGeneratorImplEZZZNS4_16geometric_kernelIS7_EEvRNS_18TensorIteratorBaseEdT_ENKUlvE_clEvENKUlvE_clEvEUlfE_EEvSA_T1_T2_EUlP24curandStatePhilox4_32_10E0_ZNS1_27distribution_nullary_kernelIhf6float4S7_SJ_SE_EEvSA_SG_RKT3_T4_EUlifE0_EEvlNS_15PhiloxCudaStateESF_SG_ --------------------------
	.section	.text._ZN2at6native63_GLOBAL__N__7310b794_30_DistributionGeometricKernel_cu_fa6e70a443distribution_elementwise_grid_stride_kernelIfLi4EZNS0_9templates4cuda21uniform_and_transformIhfPNS_17CUDAGeneratorImplEZZZNS4_16geometric_kernelIS7_EEvRNS_18TensorIteratorBaseEdT_ENKUlvE_clEvENKUlvE_clEvEUlfE_EEvSA_T1_T2_EUlP24curandStatePhilox4_32_10E0_ZNS1_27distribution_nullary_kernelIhf6float4S7_SJ_SE_EEvSA_SG_RKT3_T4_EUlifE0_EEvlNS_15PhiloxCudaStateESF_SG_,"ax",@progbits
	.align	128
.text._ZN2at6native63_GLOBAL__N__7310b794_30_DistributionGeometricKernel_cu_fa6e70a443distribution_elementwise_grid_stride_kernelIfLi4EZNS0_9templates4cuda21uniform_and_transformIhfPNS_17CUDAGeneratorImplEZZZNS4_16geometric_kernelIS7_EEvRNS_18TensorIteratorBaseEdT_ENKUlvE_clEvENKUlvE_clEvEUlfE_EEvSA_T1_T2_EUlP24curandStatePhilox4_32_10E0_ZNS1_27distribution_nullary_kernelIhf6float4S7_SJ_SE_EEvSA_SG_RKT3_T4_EUlifE0_EEvlNS_15PhiloxCudaStateESF_SG_:
        .type           _ZN2at6native63_GLOBAL__N__7310b794_30_DistributionGeometricKernel_cu_fa6e70a443distribution_elementwise_grid_stride_kernelIfLi4EZNS0_9templates4cuda21uniform_and_transformIhfPNS_17CUDAGeneratorImplEZZZNS4_16geometric_kernelIS7_EEvRNS_18TensorIteratorBaseEdT_ENKUlvE_clEvENKUlvE_clEvEUlfE_EEvSA_T1_T2_EUlP24curandStatePhilox4_32_10E0_ZNS1_27distribution_nullary_kernelIhf6float4S7_SJ_SE_EEvSA_SG_RKT3_T4_EUlifE0_EEvlNS_15PhiloxCudaStateESF_SG_,@function
        .size           _ZN2at6native63_GLOBAL__N__7310b794_30_DistributionGeometricKernel_cu_fa6e70a443distribution_elementwise_grid_stride_kernelIfLi4EZNS0_9templates4cuda21uniform_and_transformIhfPNS_17CUDAGeneratorImplEZZZNS4_16geometric_kernelIS7_EEvRNS_18TensorIteratorBaseEdT_ENKUlvE_clEvENKUlvE_clEvEUlfE_EEvSA_T1_T2_EUlP24curandStatePhilox4_32_10E0_ZNS1_27distribution_nullary_kernelIhf6float4S7_SJ_SE_EEvSA_SG_RKT3_T4_EUlifE0_EEvlNS_15PhiloxCudaStateESF_SG_,(.L_x_716 - _ZN2at6native63_GLOBAL__N__7310b794_30_DistributionGeometricKernel_cu_fa6e70a443distribution_elementwise_grid_stride_kernelIfLi4EZNS0_9templates4cuda21uniform_and_transformIhfPNS_17CUDAGeneratorImplEZZZNS4_16geometric_kernelIS7_EEvRNS_18TensorIteratorBaseEdT_ENKUlvE_clEvENKUlvE_clEvEUlfE_EEvSA_T1_T2_EUlP24curandStatePhilox4_32_10E0_ZNS1_27distribution_nullary_kernelIhf6float4S7_SJ_SE_EEvSA_SG_RKT3_T4_EUlifE0_EEvlNS_15PhiloxCudaStateESF_SG_)
        .other          _ZN2at6native63_GLOBAL__N__7310b794_30_DistributionGeometricKernel_cu_fa6e70a443distribution_elementwise_grid_stride_kernelIfLi4EZNS0_9templates4cuda21uniform_and_transformIhfPNS_17CUDAGeneratorImplEZZZNS4_16geometric_kernelIS7_EEvRNS_18TensorIteratorBaseEdT_ENKUlvE_clEvENKUlvE_clEvEUlfE_EEvSA_T1_T2_EUlP24curandStatePhilox4_32_10E0_ZNS1_27distribution_nullary_kernelIhf6float4S7_SJ_SE_EEvSA_SG_RKT3_T4_EUlifE0_EEvlNS_15PhiloxCudaStateESF_SG_,@"STO_CUDA_ENTRY STV_DEFAULT"
_ZN2at6native63_GLOBAL__N__7310b794_30_DistributionGeometricKernel_cu_fa6e70a443distribution_elementwise_grid_stride_kernelIfLi4EZNS0_9templates4cuda21uniform_and_transformIhfPNS_17CUDAGeneratorImplEZZZNS4_16geometric_kernelIS7_EEvRNS_18TensorIteratorBaseEdT_ENKUlvE_clEvENKUlvE_clEvEUlfE_EEvSA_T1_T2_EUlP24curandStatePhilox4_32_10E0_ZNS1_27distribution_nullary_kernelIhf6float4S7_SJ_SE_EEvSA_SG_RKT3_T4_EUlifE0_EEvlNS_15PhiloxCudaStateESF_SG_:
        /* <DEDUP_REMOVED lines=92> */
[----:B------:R-:W-:Y:S05]  /*05c0*/  CALL.REL.NOINC `($__internal_36_$__cuda_sm20_div_s64) ;  /* 0x0000004c003c7944 */ /* 0x000fea0003c00000 */
[----:B------:R-:W-:Y:S05]  /*05d0*/  BRA `(.L_x_584) ;  /* 0x00000000005c7947 */ /* 0x000fea0003800000 */
.L_x_583:
        /* <DEDUP_REMOVED lines=23> */
.L_x_584:
        /* <DEDUP_REMOVED lines=74> */
.L_x_600:
        /* <DEDUP_REMOVED lines=13> */
.L_x_586:
[----:B------:R-:W-:Y:S05]  /*0cc0*/  BSYNC B0 ;  /* 0x0000000000007941 */ /* 0x000fea0003800000 */
.L_x_585:
        /* <DEDUP_REMOVED lines=69> */
.L_x_588:
[----:B------:R-:W-:Y:S01]  /*1120*/  MOV R26, R36 ;  /* 0x00000024001a7202 */ /* 0x000fe20000000f00 */
[----:B------:R-:W-:Y:S01]  /*1130*/  IMAD.MOV.U32 R27, RZ, RZ, R33 ;  /* 0x000000ffff1b7224 */ /* 0x000fe200078e0021 */
[----:B------:R-:W-:Y:S01]  /*1140*/  MOV R34, R31 ;  /* 0x0000001f00227202 */ /* 0x000fe20000000f00 */
[----:B------:R-:W-:-:S07]  /*1150*/  IMAD.MOV.U32 R35, RZ, RZ, R24 ;  /* 0x000000ffff237224 */ /* 0x000fce00078e0018 */
.L_x_587:
        /* <DEDUP_REMOVED lines=251> */
.L_x_591:
        /* <DEDUP_REMOVED lines=9> */
[----:B------:R-:W0:Y:S01]  /*21a0*/  F2I.FTZ.U32.CEIL.NTZ R41, R40 ;  /* 0x0000002800297305 */ /* 0x000e22000021b000 */
[----:B------:R-:W-:-:S05]  /*21b0*/  IADD3.X R27, RZ, UR35, RZ, P0, !PT ;  /* 0x00000023ff1b7c10 */ /* 0x000fca00087fe4ff */
[----:B0-----:R0:W-:Y:S02]  /*21c0*/  STG.E.U8 desc[UR58][R26.64], R41 ;  /* 0x000000291a007986 */ /* 0x0011e4000c10113a */
.L_x_590:
[----:B------:R-:W-:Y:S05]  /*21d0*/  BSYNC B0 ;  /* 0x0000000000007941 */ /* 0x000fea0003800000 */
.L_x_589:
        /* <DEDUP_REMOVED lines=247> */
.L_x_594:
        /* <DEDUP_REMOVED lines=12> */
.L_x_593:
[----:B------:R-:W-:Y:S05]  /*3210*/  BSYNC B0 ;  /* 0x0000000000007941 */ /* 0x000fea0003800000 */
.L_x_592:
        /* <DEDUP_REMOVED lines=243> */
.L_x_597:
        /* <DEDUP_REMOVED lines=10> */
[----:B------:R-:W-:-:S05]  /*41f0*/  IMAD.X R27, RZ, RZ, UR35, P0 ;  /* 0x00000023ff1b7e24 */ /* 0x000fca00080e06ff */
[----:B0-----:R0:W-:Y:S02]  /*4200*/  STG.E.U8 desc[UR58][R26.64], R37 ;  /* 0x000000251a007986 */ /* 0x0011e4000c10113a */
.L_x_596:
[----:B------:R-:W-:Y:S05]  /*4210*/  BSYNC B0 ;  /* 0x0000000000007941 */ /* 0x000fea0003800000 */
.L_x_595:
        /* <DEDUP_REMOVED lines=243> */
.L_x_599:
        /* <DEDUP_REMOVED lines=12> */
.L_x_598:
        /* <DEDUP_REMOVED lines=11> */
        .weak           $__internal_36_$__cuda_sm20_div_s64
        .type           $__internal_36_$__cuda_sm20_div_s64,@function
        .size           $__internal_36_$__cuda_sm20_div_s64,(.L_x_716 - $__internal_36_$__cuda_sm20_div_s64)
$__internal_36_$__cuda_sm20_div_s64:
        /* <DEDUP_REMOVED lines=74> */
[----:B------:R-:W-:Y:S06]  /*5760*/  RET.REL.NODEC R26 `(_ZN2at6native63_GLOBAL__N__7310b794_30_DistributionGeometricKernel_cu_fa6e70a443distribution_elementwise_grid_stride_kernelIfLi4EZNS0_9templates4cuda21uniform_and_transformIhfPNS_17CUDAGeneratorImplEZZZNS4_16geometric_kernelIS7_EEvRNS_18TensorIteratorBaseEdT_ENKUlvE_clEvENKUlvE_clEvEUlfE_EEvSA_T1_T2_EUlP24curandStatePhilox4_32_10E0_ZNS1_27distribution_nullary_kernelIhf6float4S7_SJ_SE_EEvSA_SG_RKT3_T4_EUlifE0_EEvlNS_15PhiloxCudaStateESF_SG_) ;  /* 0xffffffa81a247950 */ /* 0x000fec0003c3ffff */
.L_x_601:
        /* <DEDUP_REMOVED lines=9> */
.L_x_716:


//--------------------- .text._ZN2at6native63_GLOBAL__N__7310b794_30_DistributionGeometricKernel_cu_fa6e70a443distribution_elementwise_grid_stride_kernelIfLi4EZNS0_9templates4cuda21uniform_and_transformIhfPNS_17CUDAGeneratorImplEZZZNS4_16geometric_kernelIS7_EEvRNS_18TensorIteratorBaseEdT_ENKUlvE_clEvENKUlvE_clEvEUlfE_EEvSA_T1_T2_EUlP24curandStatePhilox4_32_10E0_ZNS1_27distribution_nullary_kernelIhf6float4S7_SJ_SE_EEvSA_SG_RKT3_T4_EUlifE_EEvlNS_15PhiloxCudaStateESF_SG_ --------------------------
	.section	.text._ZN2at6native63_GLOBAL__N__7310b794_30_DistributionGeometricKernel_cu_fa6e70a443distribution_elementwise_grid_stride_kernelIfLi4EZNS0_9templates4cuda21uniform_and_transformIhfPNS_17CUDAGeneratorImplEZZZNS4_16geometric_kernelIS7_EEvRNS_18TensorIteratorBaseEdT_ENKUlvE_clEvENKUlvE_clEvEUlfE_EEvSA_T1_T2_EUlP24curandStatePhilox4_32_10E0_ZNS1_27distribution_nullary_kernelIhf6float4S7_SJ_SE_EEvSA_SG_RKT3_T4_EUlifE_EEvlNS_15PhiloxCudaStateESF_SG_,"ax",@progbits
	.align	128
.text._ZN2at6native63_GLOBAL__N__7310b794_30_DistributionGeometricKernel_cu_fa6e70a443distribution_elementwise_grid_stride_kernelIfLi4EZNS0_9templates4cuda21uniform_and_transformIhfPNS_17CUDAGeneratorImplEZZZNS4_16geometric_kernelIS7_EEvRNS_18TensorIteratorBaseEdT_ENKUlvE_clEvENKUlvE_clEvEUlfE_EEvSA_T1_T2_EUlP24curandStatePhilox4_32_10E0_ZNS1_27distribution_nullary_kernelIhf6float4S7_SJ_SE_EEvSA_SG_RKT3_T4_EUlifE_EEvlNS_15PhiloxCudaStateESF_SG_:
        .type           _ZN2at6native63_GLOBAL__N__7310b794_30_DistributionGeometricKernel_cu_fa6e70a443distribution_elementwise_grid_stride_kernelIfLi4EZNS0_9templates4cuda21uniform_and_transformIhfPNS_17CUDAGeneratorImplEZZZNS4_16geometric_kernelIS7_EEvRNS_18TensorIteratorBaseEdT_ENKUlvE_clEvENKUlvE_clEvEUlfE_EEvSA_T1_T2_EUlP24curandStatePhilox4_32_10E0_ZNS1_27distribution_nullary_kernelIhf6float4S7_SJ_SE_EEvSA_SG_RKT3_T4_EUlifE_EEvlNS_15PhiloxCudaStateESF_SG_,@function
        .size           _ZN2at6native63_GLOBAL__N__7310b794_30_DistributionGeometricKernel_cu_fa6e70a443distribution_elementwise_grid_stride_kernelIfLi4EZNS0_9templates4cuda21uniform_and_transformIhfPNS_17CUDAGeneratorImplEZZZNS4_16geometric_kernelIS7_EEvRNS_18TensorIteratorBaseEdT_ENKUlvE_clEvENKUlvE_clEvEUlfE_EEvSA_T1_T2_EUlP24curandStatePhilox4_32_10E0_ZNS1_27distribution_nullary_kernelIhf6float4S7_SJ_SE_EEvSA_SG_RKT3_T4_EUlifE_EEvlNS_15PhiloxCudaStateESF_SG_,(.L_x_718 - _ZN2at6native63_GLOBAL__N__7310b794_30_DistributionGeometricKernel_cu_fa6e70a443distribution_elementwise_grid_stride_kernelIfLi4EZNS0_9templates4cuda21uniform_and_transformIhfPNS_17CUDAGeneratorImplEZZZNS4_16geometric_kernelIS7_EEvRNS_18TensorIteratorBaseEdT_ENKUlvE_clEvENKUlvE_clEvEUlfE_EEvSA_T1_T2_EUlP24curandStatePhilox4_32_10E0_ZNS1_27distribution_nullary_kernelIhf6float4S7_SJ_SE_EEvSA_SG_RKT3_T4_EUlifE_EEvlNS_15PhiloxCudaStateESF_SG_)
        .other          _ZN2at6native63_GLOBAL__N__7310b794_30_DistributionGeometricKernel_cu_fa6e70a443distribution_elementwise_grid_stride_kernelIfLi4EZNS0_9templates4cuda21uniform_and_transformIhfPNS_17CUDAGeneratorImplEZZZNS4_16geometric_kernelIS7_EEvRNS_18TensorIteratorBaseEdT_ENKUlvE_clEvENKUlvE_clEvEUlfE_EEvSA_T1_T2_EUlP24curandStatePhilox4_32_10E0_ZNS1_27distribution_nullary_kernelIhf6float4S7_SJ_SE_EEvSA_SG_RKT3_T4_EUlifE_EEvlNS_15PhiloxCudaStateESF_SG_,@"STO_CUDA_ENTRY STV_DEFAULT"
_ZN2at6native63_GLOBAL__N__7310b794_30_DistributionGeometricKernel_cu_fa6e70a443distribution_elementwise_grid_stride_kernelIfLi4EZNS0_9templates4cuda21uniform_and_transformIhfPNS_17CUDAGeneratorImplEZZZNS4_16geometric_kernelIS7_EEvRNS_18TensorIteratorBaseEdT_ENKUlvE_clEvENKUlvE_clEvEUlfE_EEvSA_T1_T2_EUlP24curandStatePhilox4_32_10E0_ZNS1_27distribution_nullary_kernelIhf6float4S7_SJ_SE_EEvSA_SG_RKT3_T4_EUlifE_EEvlNS_15PhiloxCudaStateESF_SG_:
        /* <DEDUP_REMOVED lines=92> */
[----:B------:R-:W-:Y:S05]  /*05c0*/  CALL.REL.NOINC `($__internal_37_$__cuda_sm20_div_s64) ;  /* 0x0000000c00807944 */ /* 0x000fea0003c00000 */
[----:B------:R-:W-:Y:S01]  /*05d0*/  IMAD.MOV.U32 R24, RZ, RZ, R26 ;  /* 0x000000ffff187224 */ /* 0x000fe200078e001a */
[----:B------:R-:W-:Y:S01]  /*05e0*/  MOV R25, R27 ;  /* 0x0000001b00197202 */ /* 0x000fe20000000f00 */
[----:B------:R-:W-:Y:S06]  /*05f0*/  BRA `(.L_x_603) ;  /* 0x00000000005c7947 */ /* 0x000fec0003800000 */
.L_x_602:
        /* <DEDUP_REMOVED lines=23> */
.L_x_603:
        /* <DEDUP_REMOVED lines=28> */
.L_x_615:
        /* <DEDUP_REMOVED lines=13> */
.L_x_605:
[----:B------:R-:W-:Y:S05]  /*0a00*/  BSYNC B0 ;  /* 0x0000000000007941 */ /* 0x000fea0003800000 */
.L_x_604:
        /* <DEDUP_REMOVED lines=60> */
.L_x_607:
[----:B------:R-:W-:Y:S01]  /*0dd0*/  IMAD.MOV.U32 R26, RZ, RZ, R35 ;  /* 0x000000ffff1a7224 */ /* 0x000fe200078e0023 */
[----:B------:R-:W-:Y:S01]  /*0de0*/  MOV R45, R28 ;  /* 0x0000001c002d7202 */ /* 0x000fe20000000f00 */
[----:B------:R-:W-:Y:S02]  /*0df0*/  IMAD.MOV.U32 R46, RZ, RZ, R33 ;  /* 0x000000ffff2e7224 */ /* 0x000fe400078e0021 */
[----:B------:R-:W-:-:S07]  /*0e00*/  IMAD.MOV.U32 R32, RZ, RZ, R30 ;  /* 0x000000ffff207224 */ /* 0x000fce00078e001e */
.L_x_606:
        /* <DEDUP_REMOVED lines=14> */
[----:B------:R-:W0:Y:S02]  /*0ef0*/  F2I.FTZ.U32.CEIL.NTZ R47, R40 ;  /* 0x00000028002f7305 */ /* 0x000e24000021b000 */
[----:B------:R-:W-:-:S04]  /*0f00*/  IADD3 R26, P0, R27, UR6, RZ ;  /* 0x000000061b1a7c10 */ /* 0x000fc8000ff1e0ff */
[----:B------:R-:W-:-:S05]  /*0f10*/  LEA.HI.X.SX32 R27, R27, UR7, 0x1, P0 ;  /* 0x000000071b1b7c11 */ /* 0x000fca00080f0eff */
[----:B0-----:R0:W-:Y:S04]  /*0f20*/  STG.E.U8 desc[UR8][R26.64], R47 ;  /* 0x0000002f1a007986 */ /* 0x0011e8000c101108 */
.L_x_609:
[----:B------:R-:W-:Y:S05]  /*0f30*/  BSYNC B0 ;  /* 0x0000000000007941 */ /* 0x000fea0003800000 */
.L_x_608:
        /* <DEDUP_REMOVED lines=30> */
[----:B------:R-:W0:Y:S04]  /*1120*/  F2I.FTZ.U32.CEIL.NTZ R45, R45 ;  /* 0x0000002d002d7305 */ /* 0x000e28000021b000 */
[----:B0-----:R0:W-:Y:S04]  /*1130*/  STG.E.U8 desc[UR8][R26.64], R45 ;  /* 0x0000002d1a007986 */ /* 0x0011e8000c101108 */
.L_x_611:
[----:B------:R-:W-:Y:S05]  /*1140*/  BSYNC B0 ;  /* 0x0000000000007941 */ /* 0x000fea0003800000 */
.L_x_610:
        /* <DEDUP_REMOVED lines=12> */
[----:B------:R-:W0:Y:S01]  /*1210*/  F2I.FTZ.U32.CEIL.NTZ R45, R40 ;  /* 0x00000028002d7305 */ /* 0x000e22000021b000 */
[----:B------:R-:W-:-:S05]  /*1220*/  LEA.HI.X.SX32 R27, R47, UR7, 0x1, P1 ;  /* 0x000000072f1b7c11 */ /* 0x000fca00088f0eff */
[----:B0-----:R1:W-:Y:S04]  /*1230*/  STG.E.U8 desc[UR8][R26.64], R45 ;  /* 0x0000002d1a007986 */ /* 0x0013e8000c101108 */
.L_x_613:
[----:B------:R-:W-:Y:S05]  /*1240*/  BSYNC B0 ;  /* 0x0000000000007941 */ /* 0x000fea0003800000 */
.L_x_612:
        /* <DEDUP_REMOVED lines=13> */
.L_x_614:
        /* <DEDUP_REMOVED lines=11> */
        .weak           $__internal_37_$__cuda_sm20_div_s64
        .type           $__internal_37_$__cuda_sm20_div_s64,@function
        .size           $__internal_37_$__cuda_sm20_div_s64,(.L_x_718 - $__internal_37_$__cuda_sm20_div_s64)
$__internal_37_$__cuda_sm20_div_s64:
        /* <DEDUP_REMOVED lines=74> */
[----:B------:R-:W-:Y:S06]  /*1870*/  RET.REL.NODEC R24 `(_ZN2at6native63_GLOBAL__N__7310b794_30_DistributionGeometricKernel_cu_fa6e70a443distribution_elementwise_grid_stride_kernelIfLi4EZNS0_9templates4cuda21uniform_and_transformIhfPNS_17CUDAGeneratorImplEZZZNS4_16geometric_kernelIS7_EEvRNS_18TensorIteratorBaseEdT_ENKUlvE_clEvENKUlvE_clEvEUlfE_EEvSA_T1_T2_EUlP24curandStatePhilox4_32_10E0_ZNS1_27distribution_nullary_kernelIhf6float4S7_SJ_SE_EEvSA_SG_RKT3_T4_EUlifE_EEvlNS_15PhiloxCudaStateESF_SG_) ;  /* 0xffffffe418e07950 */ /* 0x000fec0003c3ffff */
.L_x_616:
        /* <DEDUP_REMOVED lines=16> */
.L_x_718:


//--------------------- .text._ZN2at6native63_GLOBAL__N__7310b794_30_DistributionGeometricKernel_cu_fa6e70a443distribution_elementwise_grid_stride_kernelIfLi4EZNS0_9templates4cuda21uniform_and_transformIhfPNS_17CUDAGeneratorImplEZZZNS4_16geometric_kernelIS7_EEvRNS_18TensorIteratorBaseEdT_ENKUlvE_clEvENKUlvE_clEvEUlfE_EEvSA_T1_T2_EUlP24curandStatePhilox4_32_10E_ZNS1_27distribution_nullary_kernelIhf7double2S7_SJ_SE_EEvSA_SG_RKT3_T4_EUlifE0_EEvlNS_15PhiloxCudaStateESF_SG_ --------------------------
	.section	.text._ZN2at6native63_GLOBAL__N__7310b794_30_DistributionGeometricKernel_cu_fa6e70a443distribution_elementwise_grid_stride_kernelIfLi4EZNS0_9templates4cuda21uniform_and_transformIhfPNS_17CUDAGeneratorImplEZZZNS4_16geometric_kernelIS7_EEvRNS_18TensorIteratorBaseEdT_ENKUlvE_clEvENKUlvE_clEvEUlfE_EEvSA_T1_T2_EUlP24curandStatePhilox4_32_10E_ZNS1_27distribution_nullary_kernelIhf7double2S7_SJ_SE_EEvSA_SG_RKT3_T4_EUlifE0_EEvlNS_15PhiloxCudaStateESF_SG_,"ax",@progbits
	.align	128
.text._ZN2at6native63_GLOBAL__N__7310b794_30_DistributionGeometricKernel_cu_fa6e70a443distribution_elementwise_grid_stride_kernelIfLi4EZNS0_9templates4cuda21uniform_and_transformIhfPNS_17CUDAGeneratorImplEZZZNS4_16geometric_kernelIS7_EEvRNS_18TensorIteratorBaseEdT_ENKUlvE_clEvENKUlvE_clEvEUlfE_EEvSA_T1_T2_EUlP24curandStatePhilox4_32_10E_ZNS1_27distribution_nullary_kernelIhf7double2S7_SJ_SE_EEvSA_SG_RKT3_T4_EUlifE0_EEvlNS_15PhiloxCudaStateESF_SG_:
        .type           _ZN2at6native63_GLOBAL__N__7310b794_30_DistributionGeometricKernel_cu_fa6e70a443distribution_elementwise_grid_stride_kernelIfLi4EZNS0_9templates4cuda21uniform_and_transformIhfPNS_17CUDAGeneratorImplEZZZNS4_16geometric_kernelIS7_EEvRNS_18TensorIteratorBaseEdT_ENKUlvE_clEvENKUlvE_clEvEUlfE_EEvSA_T1_T2_EUlP24curandStatePhilox4_32_10E_ZNS1_27distribution_nullary_kernelIhf7double2S7_SJ_SE_EEvSA_SG_RKT3_T4_EUlifE0_EEvlNS_15PhiloxCudaStateESF_SG_,@function
        .size           _ZN2at6native63_GLOBAL__N__7310b794_30_DistributionGeometricKernel_cu_fa6e70a443distribution_elementwise_grid_stride_kernelIfLi4EZNS0_9templates4cuda21uniform_and_transformIhfPNS_17CUDAGeneratorImplEZZZNS4_16geometric_kernelIS7_EEvRNS_18TensorIteratorBaseEdT_ENKUlvE_clEvENKUlvE_clEvEUlfE_EEvSA_T1_T2_EUlP24curandStatePhilox4_32_10E_ZNS1_27distribution_nullary_kernelIhf7double2S7_SJ_SE_EEvSA_SG_RKT3_T4_EUlifE0_EEvlNS_15PhiloxCudaStateESF_SG_,(.L_x_720 - _ZN2at6native63_GLOBAL__N__7310b794_30_DistributionGeometricKernel_cu_fa6e70a443distribution_elementwise_grid_stride_kernelIfLi4EZNS0_9templates4cuda21uniform_and_transformIhfPNS_17CUDAGeneratorImplEZZZNS4_16geometric_kernelIS7_EEvRNS_18TensorIteratorBaseEdT_ENKUlvE_clEvENKUlvE_clEvEUlfE_EEvSA_T1_T2_EUlP24curandStatePhilox4_32_10E_ZNS1_27distribution_nullary_kernelIhf7double2S7_SJ_SE_EEvSA_SG_RKT3_T4_EUlifE0_EEvlNS_15PhiloxCudaStateESF_SG_)
        .other          _ZN2at6native63_GLOBAL__N__7310b794_30_DistributionGeometricKernel_cu_fa6e70a443distribution_elementwise_grid_stride_kernelIfLi4EZNS0_9templates4cuda21uniform_and_transformIhfPNS_17CUDAGeneratorImplEZZZNS4_16geometric_kernelIS7_EEvRNS_18TensorIteratorBaseEdT_ENKUlvE_clEvENKUlvE_clEvEUlfE_EEvSA_T1_T2_EUlP24curandStatePhilox4_32_10E_ZNS1_27distribution_nullary_kernelIhf7double2S7_SJ_SE_EEvSA_SG_RKT3_T4_EUlifE0_EEvlNS_15PhiloxCudaStateESF_SG_,@"STO_CUDA_ENTRY STV_DEFAULT"
_ZN2at6native63_GLOBAL__N__7310b794_30_DistributionGeometricKernel_cu_fa6e70a443distribution_elementwise_grid_stride_kernelIfLi4EZNS0_9templates4cuda21uniform_and_transformIhfPNS_17CUDAGeneratorImplEZZZNS4_16geometric_kernelIS7_EEvRNS_18TensorIteratorBaseEdT_ENKUlvE_clEvENKUlvE_clEvEUlfE_EEvSA_T1_T2_EUlP24curandStatePhilox4_32_10E_ZNS1_27distribution_nullary_kernelIhf7double2S7_SJ_SE_EEvSA_SG_RKT3_T4_EUlifE0_EEvlNS_15PhiloxCudaStateESF_SG_:
        /* <DEDUP_REMOVED lines=92> */
[----:B------:R-:W-:Y:S05]  /*05c0*/  CALL.REL.NOINC `($__internal_38_$__cuda_sm20_div_s64) ;  /* 0x0000004c00b87944 */ /* 0x000fea0003c00000 */
[----:B------:R-:W-:Y:S05]  /*05d0*/  BRA `(.L_x_618) ;  /* 0x0000000000587947 */ /* 0x000fea0003800000 */
.L_x_617:
        /* <DEDUP_REMOVED lines=22> */
.L_x_618:
        /* <DEDUP_REMOVED lines=84> */
[----:B------:R-:W2:Y:S08]  /*0c80*/  F2I.FTZ.U32.CEIL.NTZ R33, R33 ;  /* 0x0000002100217305 */ /* 0x000eb0000021b000 */
[----:B0-----:R-:W3:Y:S02]  /*0c90*/  F2I.FTZ.U32.CEIL.NTZ R34, R34 ;  /* 0x0000002200227305 */ /* 0x001ee4000021b000 */
.L_x_634:
        /* <DEDUP_REMOVED lines=13> */
.L_x_620:
[----:B------:R-:W-:Y:S05]  /*0d70*/  BSYNC B0 ;  /* 0x0000000000007941 */ /* 0x000fea0003800000 */
.L_x_619:
        /* <DEDUP_REMOVED lines=70> */
.L_x_622:
[----:B------:R-:W-:Y:S01]  /*11e0*/  IMAD.MOV.U32 R37, RZ, RZ, R38 ;  /* 0x000000ffff257224 */ /* 0x000fe200078e0026 */
[----:B------:R-:W-:Y:S01]  /*11f0*/  MOV R41, R26 ;  /* 0x0000001a00297202 */ /* 0x000fe20000000f00 */
[----:B------:R-:W-:Y:S01]  /*1200*/  IMAD.MOV.U32 R25, RZ, RZ, R35 ;  /* 0x000000ffff197224 */ /* 0x000fe200078e0023 */
[----:B------:R-:W-:-:S07]  /*1210*/  MOV R24, R22 ;  /* 0x0000001600187202 */ /* 0x000fce0000000f00 */
.L_x_621:
        /* <DEDUP_REMOVED lines=252> */
.L_x_625:
        /* <DEDUP_REMOVED lines=15> */
[----:B------:R-:W0:Y:S04]  /*22d0*/  F2I.FTZ.U32.CEIL.NTZ R41, R41 ;  /* 0x0000002900297305 */ /* 0x000e28000021b000 */
[----:B0-----:R0:W-:Y:S04]  /*22e0*/  STG.E.U8 desc[UR58][R26.64], R41 ;  /* 0x000000291a007986 */ /* 0x0011e8000c10113a */
.L_x_624:
[----:B------:R-:W-:Y:S05]  /*22f0*/  BSYNC B0 ;  /* 0x0000000000007941 */ /* 0x000fea0003800000 */
.L_x_623:
        /* <DEDUP_REMOVED lines=247> */
.L_x_628:
        /* <DEDUP_REMOVED lines=15> */
[----:B------:R-:W0:Y:S02]  /*3360*/  F2I.FTZ.U32.CEIL.NTZ R27, R27 ;  /* 0x0000001b001b7305 */ /* 0x000e24000021b000 */
[----:B0-----:R0:W-:Y:S02]  /*3370*/  STG.E.U8 desc[UR58][R24.64], R27 ;  /* 0x0000001b18007986 */ /* 0x0011e4000c10113a */
.L_x_627:
[----:B------:R-:W-:Y:S05]  /*3380*/  BSYNC B0 ;  /* 0x0000000000007941 */ /* 0x000fea0003800000 */
.L_x_626:
        /* <DEDUP_REMOVED lines=255> */
.L_x_631:
[----:B------:R-:W-:Y:S02]  /*4380*/  ULDC.64 UR34, c[0x0][0x3d0] ;  /* 0x0000f40000227ab9 */ /* 0x000fe40000000a00 */
[----:B------:R-:W-:-:S05]  /*4390*/  IADD3 R26, P0, R26, UR34, RZ ;  /* 0x000000221a1a7c10 */ /* 0x000fca000ff1e0ff */
[----:B------:R-:W-:-:S05]  /*43a0*/  IMAD.X R27, RZ, RZ, UR35, P0 ;  /* 0x00000023ff1b7e24 */ /* 0x000fca00080e06ff */
[----:B--2---:R0:W-:Y:S03]  /*43b0*/  STG.E.U8 desc[UR58][R26.64], R33 ;  /* 0x000000211a007986 */ /* 0x0041e6000c10113a */
.L_x_630:
[----:B------:R-:W-:Y:S05]  /*43c0*/  BSYNC B0 ;  /* 0x0000000000007941 */ /* 0x000fea0003800000 */
.L_x_629:
        /* <DEDUP_REMOVED lines=255> */
.L_x_633:
[----:B------:R-:W-:Y:S02]  /*53c0*/  ULDC.64 UR34, c[0x0][0x3d0] ;  /* 0x0000f40000227ab9 */ /* 0x000fe40000000a00 */
[----:B------:R-:W-:-:S04]  /*53d0*/  IADD3 R26, P0, R26, UR34, RZ ;  /* 0x000000221a1a7c10 */ /* 0x000fc8000ff1e0ff */
[----:B------:R-:W-:-:S05]  /*53e0*/  IADD3.X R27, RZ, UR35, RZ, P0, !PT ;  /* 0x00000023ff1b7c10 */ /* 0x000fca00087fe4ff */
[----:B---3--:R1:W-:Y:S04]  /*53f0*/  STG.E.U8 desc[UR58][R26.64], R34 ;  /* 0x000000221a007986 */ /* 0x0083e8000c10113a */
.L_x_632:
        /* <DEDUP_REMOVED lines=11> */
        .weak           $__internal_38_$__cuda_sm20_div_s64
        .type           $__internal_38_$__cuda_sm20_div_s64,@function
        .size           $__internal_38_$__cuda_sm20_div_s64,(.L_x_720 - $__internal_38_$__cuda_sm20_div_s64)
$__internal_38_$__cuda_sm20_div_s64:
        /* <DEDUP_REMOVED lines=74> */
[----:B------:R-:W-:Y:S06]  /*5950*/  RET.REL.NODEC R28 `(_ZN2at6native63_GLOBAL__N__7310b794_30_DistributionGeometricKernel_cu_fa6e70a443distribution_elementwise_grid_stride_kernelIfLi4EZNS0_9templates4cuda21uniform_and_transformIhfPNS_17CUDAGeneratorImplEZZZNS4_16geometric_kernelIS7_EEvRNS_18TensorIteratorBaseEdT_ENKUlvE_clEvENKUlvE_clEvEUlfE_EEvSA_T1_T2_EUlP24curandStatePhilox4_32_10E_ZNS1_27distribution_nullary_kernelIhf7double2S7_SJ_SE_EEvSA_SG_RKT3_T4_EUlifE0_EEvlNS_15PhiloxCudaStateESF_SG_) ;  /* 0xffffffa41ca87950 */ /* 0x000fec0003c3ffff */
.L_x_635:
        /* <DEDUP_REMOVED lines=10> */
.L_x_720:


//--------------------- .text._ZN2at6native63_GLOBAL__N__7310b794_30_DistributionGeometricKernel_cu_fa6e70a443distribution_elementwise_grid_stride_kernelIfLi4EZNS0_9templates4cuda21uniform_and_transformIhfPNS_17CUDAGeneratorImplEZZZNS4_16geometric_kernelIS7_EEvRNS_18TensorIteratorBaseEdT_ENKUlvE_clEvENKUlvE_clEvEUlfE_EEvSA_T1_T2_EUlP24curandStatePhilox4_32_10E_ZNS1_27distribution_nullary_kernelIhf7double2S7_SJ_SE_EEvSA_SG_RKT3_T4_EUlifE_EEvlNS_15PhiloxCudaStateESF_SG_ --------------------------
	.section	.text._ZN2at6native63_GLOBAL__N__7310b794_30_DistributionGeometricKernel_cu_fa6e70a443distribution_elementwise_grid_stride_kernelIfLi4EZNS0_9templates4cuda21uniform_and_transformIhfPNS_17CUDAGeneratorImplEZZZNS4_16geometric_kernelIS7_EEvRNS_18TensorIteratorBaseEdT_ENKUlvE_clEvENKUlvE_clEvEUlfE_EEvSA_T1_T2_EUlP24curandStatePhilox4_32_10E_ZNS1_27distribution_nullary_kernelIhf7double2S7_SJ_SE_EEvSA_SG_RKT3_T4_EUlifE_EEvlNS_15PhiloxCudaStateESF_SG_,"ax",@progbits
	.align	128
.text._ZN2at6native63_GLOBAL__N__7310b794_30_DistributionGeometricKernel_cu_fa6e70a443distribution_elementwise_grid_stride_kernelIfLi4EZNS0_9templates4cuda21uniform_and_transformIhfPNS_17CUDAGeneratorImplEZZZNS4_16geometric_kernelIS7_EEvRNS_18TensorIteratorBaseEdT_ENKUlvE_clEvENKUlvE_clEvEUlfE_EEvSA_T1_T2_EUlP24curandStatePhilox4_32_10E_ZNS1_27distribution_nullary_kernelIhf7double2S7_SJ_SE_EEvSA_SG_RKT3_T4_EUlifE_EEvlNS_15PhiloxCudaStateESF_SG_:
        .type           _ZN2at6native63_GLOBAL__N__7310b794_30_DistributionGeometricKernel_cu_fa6e70a443distribution_elementwise_grid_stride_kernelIfLi4EZNS0_9templates4cuda21uniform_and_transformIhfPNS_17CUDAGeneratorImplEZZZNS4_16geometric_kernelIS7_EEvRNS_18TensorIteratorBaseEdT_ENKUlvE_clEvENKUlvE_clEvEUlfE_EEvSA_T1_T2_EUlP24curandStatePhilox4_32_10E_ZNS1_27distribution_nullary_kernelIhf7double2S7_SJ_SE_EEvSA_SG_RKT3_T4_EUlifE_EEvlNS_15PhiloxCudaStateESF_SG_,@function
        .size           _ZN2at6native63_GLOBAL__N__7310b794_30_DistributionGeometricKernel_cu_fa6e70a443distribution_elementwise_grid_stride_kernelIfLi4EZNS0_9templates4cuda21uniform_and_transformIhfPNS_17CUDAGeneratorImplEZZZNS4_16geometric_kernelIS7_EEvRNS_18TensorIteratorBaseEdT_ENKUlvE_clEvENKUlvE_clEvEUlfE_EEvSA_T1_T2_EUlP24curandStatePhilox4_32_10E_ZNS1_27distribution_nullary_kernelIhf7double2S7_SJ_SE_EEvSA_SG_RKT3_T4_EUlifE_EEvlNS_15PhiloxCudaStateESF_SG_,(.L_x_722 - _ZN2at6native63_GLOBAL__N__7310b794_30_DistributionGeometricKernel_cu_fa6e70a443distribution_elementwise_grid_stride_kernelIfLi4EZNS0_9templates4cuda21uniform_and_transformIhfPNS_17CUDAGeneratorImplEZZZNS4_16geometric_kernelIS7_EEvRNS_18TensorIteratorBaseEdT_ENKUlvE_clEvENKUlvE_clEvEUlfE_EEvSA_T1_T2_EUlP24curandStatePhilox4_32_10E_ZNS1_27distribution_nullary_kernelIhf7double2S7_SJ_SE_EEvSA_SG_RKT3_T4_EUlifE_EEvlNS_15PhiloxCudaStateESF_SG_)
        .other          _ZN2at6native63_GLOBAL__N__7310b794_30_DistributionGeometricKernel_cu_fa6e70a443distribution_elementwise_grid_stride_kernelIfLi4EZNS0_9templates4cuda21uniform_and_transformIhfPNS_17CUDAGeneratorImplEZZZNS4_16geometric_kernelIS7_EEvRNS_18TensorIteratorBaseEdT_ENKUlvE_clEvENKUlvE_clEvEUlfE_EEvSA_T1_T2_EUlP24curandStatePhilox4_32_10E_ZNS1_27distribution_nullary_kernelIhf7double2S7_SJ_SE_EEvSA_SG_RKT3_T4_EUlifE_EEvlNS_15PhiloxCudaStateESF_SG_,@"STO_CUDA_ENTRY STV_DEFAULT"
_ZN2at6native63_GLOBAL__N__7310b794_30_DistributionGeometricKernel_cu_fa6e70a443distribution_elementwise_grid_stride_kernelIfLi4EZNS0_9templates4cuda21uniform_and_transformIhfPNS_17CUDAGeneratorImplEZZZNS4_16geometric_kernelIS7_EEvRNS_18TensorIteratorBaseEdT_ENKUlvE_clEvENKUlvE_clEvEUlfE_EEvSA_T1_T2_EUlP24curandStatePhilox4_32_10E_ZNS1_27distribution_nullary_kernelIhf7double2S7_SJ_SE_EEvSA_SG_RKT3_T4_EUlifE_EEvlNS_15PhiloxCudaStateESF_SG_:
        /* <DEDUP_REMOVED lines=92> */
[----:B------:R-:W-:Y:S05]  /*05c0*/  CALL.REL.NOINC `($__internal_39_$__cuda_sm20_div_s64) ;  /* 0x0000000c009c7944 */ /* 0x000fea0003c00000 */
[----:B------:R-:W-:Y:S01]  /*05d0*/  IMAD.MOV.U32 R20, RZ, RZ, R22 ;  /* 0x000000ffff147224 */ /* 0x000fe200078e0016 */
[----:B------:R-:W-:Y:S01]  /*05e0*/  MOV R21, R23 ;  /* 0x0000001700157202 */ /* 0x000fe20000000f00 */
[----:B------:R-:W-:Y:S06]  /*05f0*/  BRA `(.L_x_637) ;  /* 0x00000000005c7947 */ /* 0x000fec0003800000 */
.L_x_636:
        /* <DEDUP_REMOVED lines=23> */
.L_x_637:
        /* <DEDUP_REMOVED lines=37> */
[----:B------:R1:W2:Y:S08]  /*09c0*/  F2I.FTZ.U32.CEIL.NTZ R33, R23 ;  /* 0x0000001700217305 */ /* 0x0002b0000021b000 */
[----:B0-----:R1:W3:Y:S02]  /*09d0*/  F2I.FTZ.U32.CEIL.NTZ R34, R26 ;  /* 0x0000001a00227305 */ /* 0x0012e4000021b000 */
.L_x_646:
        /* <DEDUP_REMOVED lines=13> */
.L_x_639:
[----:B------:R-:W-:Y:S05]  /*0ab0*/  BSYNC B0 ;  /* 0x0000000000007941 */ /* 0x000fea0003800000 */
.L_x_638:
        /* <DEDUP_REMOVED lines=63> */
.L_x_641:
[----:B------:R-:W-:Y:S01]  /*0eb0*/  MOV R41, R43 ;  /* 0x0000002b00297202 */ /* 0x000fe20000000f00 */
[----:B------:R-:W-:Y:S01]  /*0ec0*/  IMAD.MOV.U32 R26, RZ, RZ, R24 ;  /* 0x000000ffff1a7224 */ /* 0x000fe200078e0018 */
[----:B------:R-:W-:Y:S01]  /*0ed0*/  MOV R42, R22 ;  /* 0x00000016002a7202 */ /* 0x000fe20000000f00 */
[----:B------:R-:W-:-:S07]  /*0ee0*/  IMAD.MOV.U32 R40, RZ, RZ, R38 ;  /* 0x000000ffff287224 */ /* 0x000fce00078e0026 */
.L_x_640:
        /* <DEDUP_REMOVED lines=20> */
[----:B------:R-:W0:Y:S02]  /*1030*/  F2I.FTZ.U32.CEIL.NTZ R49, R48 ;  /* 0x0000003000317305 */ /* 0x000e24000021b000 */
[----:B------:R-:W-:-:S04]  /*1040*/  IADD3 R26, P0, R41, UR6, RZ ;  /* 0x00000006291a7c10 */ /* 0x000fc8000ff1e0ff */
[----:B------:R-:W-:-:S05]  /*1050*/  LEA.HI.X.SX32 R27, R41, UR7, 0x1, P0 ;  /* 0x00000007291b7c11 */ /* 0x000fca00080f0eff */
[----:B0-----:R0:W-:Y:S04]  /*1060*/  STG.E.U8 desc[UR8][R26.64], R49 ;  /* 0x000000311a007986 */ /* 0x0011e8000c101108 */
.L_x_643:
[----:B------:R-:W-:Y:S05]  /*1070*/  BSYNC B0 ;  /* 0x0000000000007941 */ /* 0x000fea0003800000 */
.L_x_642:
        /* <DEDUP_REMOVED lines=24> */
[----:B------:R-:W0:Y:S01]  /*1200*/  F2I.FTZ.U32.CEIL.NTZ R47, R42 ;  /* 0x0000002a002f7305 */ /* 0x000e22000021b000 */
[----:B------:R-:W-:-:S05]  /*1210*/  LEA.HI.X.SX32 R27, R43, UR7, 0x1, P0 ;  /* 0x000000072b1b7c11 */ /* 0x000fca00080f0eff */
[----:B0-----:R0:W-:Y:S04]  /*1220*/  STG.E.U8 desc[UR8][R26.64], R47 ;  /* 0x0000002f1a007986 */ /* 0x0011e8000c101108 */
.L_x_645:
[----:B------:R-:W-:Y:S05]  /*1230*/  BSYNC B0 ;  /* 0x0000000000007941 */ /* 0x000fea0003800000 */
.L_x_644:
        /* <DEDUP_REMOVED lines=32> */
        .weak           $__internal_39_$__cuda_sm20_div_s64
        .type           $__internal_39_$__cuda_sm20_div_s64,@function
        .size           $__internal_39_$__cuda_sm20_div_s64,(.L_x_722 - $__internal_39_$__cuda_sm20_div_s64)
$__internal_39_$__cuda_sm20_div_s64:
        /* <DEDUP_REMOVED lines=74> */
[----:B------:R-:W-:Y:S06]  /*18e0*/  RET.REL.NODEC R20 `(_ZN2at6native63_GLOBAL__N__7310b794_30_DistributionGeometricKernel_cu_fa6e70a443distribution_elementwise_grid_stride_kernelIfLi4EZNS0_9templates4cuda21uniform_and_transformIhfPNS_17CUDAGeneratorImplEZZZNS4_16geometric_kernelIS7_EEvRNS_18TensorIteratorBaseEdT_ENKUlvE_clEvENKUlvE_clEvEUlfE_EEvSA_T1_T2_EUlP24curandStatePhilox4_32_10E_ZNS1_27distribution_nullary_kernelIhf7double2S7_SJ_SE_EEvSA_SG_RKT3_T4_EUlifE_EEvlNS_15PhiloxCudaStateESF_SG_) ;  /* 0xffffffe414c47950 */ /* 0x000fec0003c3ffff */
.L_x_647:
        /* <DEDUP_REMOVED lines=9> */
.L_x_722:


//--------------------- .nv.global.init           --------------------------
	.section	.nv.global.init,"aw",@progbits
	.align	4
.nv.global.init:
	.type		mrg32k3aM1SubSeq,@object
	.size		mrg32k3aM1SubSeq,(mrg32k3aM2SubSeq - mrg32k3aM1SubSeq)
mrg32k3aM1SubSeq:
        /*0000*/ 	.byte	0x0b, 0xcc, 0xee, 0x04, 0x73, 0x29, 0x8b, 0x6f, 0xf6, 0x53, 0x03, 0xf6, 0x23, 0xf6, 0xea, 0xda
        /* <DEDUP_REMOVED lines=125> */
	.type		mrg32k3aM2SubSeq,@object
	.size		mrg32k3aM2SubSeq,(mrg32k3aM1 - mrg32k3aM2SubSeq)
mrg32k3aM2SubSeq:
        /* <DEDUP_REMOVED lines=126> */
	.type		mrg32k3aM1,@object
	.size		mrg32k3aM1,(mrg32k3aM1Seq - mrg32k3aM1)
mrg32k3aM1:
        /* <DEDUP_REMOVED lines=144> */
	.type		mrg32k3aM1Seq,@object
	.size		mrg32k3aM1Seq,(mrg32k3aM2 - mrg32k3aM1Seq)
mrg32k3aM1Seq:
        /* <DEDUP_REMOVED lines=144> */
	.type		mrg32k3aM2,@object
	.size		mrg32k3aM2,(mrg32k3aM2Seq - mrg32k3aM2)
mrg32k3aM2:
        /* <DEDUP_REMOVED lines=144> */
	.type		mrg32k3aM2Seq,@object
	.size		mrg32k3aM2Seq,(precalc_xorwow_matrix - mrg32k3aM2Seq)
mrg32k3aM2Seq:
        /* <DEDUP_REMOVED lines=144> */
	.type		precalc_xorwow_matrix,@object
	.size		precalc_xorwow_matrix,(precalc_xorwow_offset_matrix - precalc_xorwow_matrix)
precalc_xorwow_matrix:
        /* <DEDUP_REMOVED lines=6400> */
	.type		precalc_xorwow_offset_matrix,@object
	.size		precalc_xorwow_offset_matrix,(.L_1 - precalc_xorwow_offset_matrix)
precalc_xorwow_offset_matrix:
        /* <DEDUP_REMOVED lines=6400> */
.L_1:


//--------------------- .nv.shared.reserved.0     --------------------------
	.section	.nv.shared.reserved.0,"aw",@nobits
	.weak		__nv_reservedSMEM_offset_0_alias
	.size		__nv_reservedSMEM_offset_0_alias, 0, 0
	.other		__nv_reservedSMEM_offset_0_alias,@"STO_CUDA_RESERVED_SHARED STV_DEFAULT"
__nv_reservedSMEM_offset_0_alias:
	.zero		0


//--------------------- .nv.global                --------------------------
	.section	.nv.global,"aw",@nobits
.nv.global:
	.type		_ZN61_INTERNAL_7310b794_30_DistributionGeometricKernel_cu_fa6e70a44cuda3std3__48in_placeE,@object
	.size		_ZN61_INTERNAL_7310b794_30_DistributionGeometricKernel_cu_fa6e70a44cuda3std3__48in_placeE,(_ZN61_INTERNAL_7310b794_30_DistributionGeometricKernel_cu_fa6e70a44cuda3std6ranges3__45__cpo8distanceE - _ZN61_INTERNAL_7310b794_30_DistributionGeometricKernel_cu_fa6e70a44cuda3std3__48in_placeE)
_ZN61_INTERNAL_7310b794_30_DistributionGeometricKernel_cu_fa6e70a44cuda3std3__48in_placeE:
	.zero		1
	.type		_ZN61_INTERNAL_7310b794_30_DistributionGeometricKernel_cu_fa6e70a44cuda3std6ranges3__45__cpo8distanceE,@object
	.size		_ZN61_INTERNAL_7310b794_30_DistributionGeometricKernel_cu_fa6e70a44cuda3std6ranges3__45__cpo8distanceE,(_ZN61_INTERNAL_7310b794_30_DistributionGeometricKernel_cu_fa6e70a44cuda3std3__45__cpo6cbeginE - _ZN61_INTERNAL_7310b794_30_DistributionGeometricKernel_cu_fa6e70a44cuda3std6ranges3__45__cpo8distanceE)
_ZN61_INTERNAL_7310b794_30_DistributionGeometricKernel_cu_fa6e70a44cuda3std6ranges3__45__cpo8distanceE:
	.zero		1
	.type		_ZN61_INTERNAL_7310b794_30_DistributionGeometricKernel_cu_fa6e70a44cuda3std3__45__cpo6cbeginE,@object
	.size		_ZN61_INTERNAL_7310b794_30_DistributionGeometricKernel_cu_fa6e70a44cuda3std3__45__cpo6cbeginE,(_ZN61_INTERNAL_7310b794_30_DistributionGeometricKernel_cu_fa6e70a44cuda3std6ranges3__45__cpo7advanceE - _ZN61_INTERNAL_7310b794_30_DistributionGeometricKernel_cu_fa6e70a44cuda3std3__45__cpo6cbeginE)
_ZN61_INTERNAL_7310b794_30_DistributionGeometricKernel_cu_fa6e70a44cuda3std3__45__cpo6cbeginE:
	.zero		1
	.type		_ZN61_INTERNAL_7310b794_30_DistributionGeometricKernel_cu_fa6e70a44cuda3std6ranges3__45__cpo7advanceE,@object
	.size		_ZN61_INTERNAL_7310b794_30_DistributionGeometricKernel_cu_fa6e70a44cuda3std6ranges3__45__cpo7advanceE,(_ZN61_INTERNAL_7310b794_30_DistributionGeometricKernel_cu_fa6e70a44cuda3std3__45__cpo7crbeginE - _ZN61_INTERNAL_7310b794_30_DistributionGeometricKernel_cu_fa6e70a44cuda3std6ranges3__45__cpo7advanceE)
_ZN61_INTERNAL_7310b794_30_DistributionGeometricKernel_cu_fa6e70a44cuda3std6ranges3__45__cpo7advanceE:
	.zero		1
	.type		_ZN61_INTERNAL_7310b794_30_DistributionGeometricKernel_cu_fa6e70a44cuda3std3__45__cpo7crbeginE,@object
	.size		_ZN61_INTERNAL_7310b794_30_DistributionGeometricKernel_cu_fa6e70a44cuda3std3__45__cpo7crbeginE,(_ZN61_INTERNAL_7310b794_30_DistributionGeometricKernel_cu_fa6e70a44cuda3std6ranges3__45__cpo4dataE - _ZN61_INTERNAL_7310b794_30_DistributionGeometricKernel_cu_fa6e70a44cuda3std3__45__cpo7crbeginE)
_ZN61_INTERNAL_7310b794_30_DistributionGeometricKernel_cu_fa6e70a44cuda3std3__45__cpo7crbeginE:
	.zero		1
	.type		_ZN61_INTERNAL_7310b794_30_DistributionGeometricKernel_cu_fa6e70a44cuda3std6ranges3__45__cpo4dataE,@object
	.size		_ZN61_INTERNAL_7310b794_30_DistributionGeometricKernel_cu_fa6e70a44cuda3std6ranges3__45__cpo4dataE,(_ZN61_INTERNAL_7310b794_30_DistributionGeometricKernel_cu_fa6e70a44cuda3std6ranges3__45__cpo5beginE - _ZN61_INTERNAL_7310b794_30_DistributionGeometricKernel_cu_fa6e70a44cuda3std6ranges3__45__cpo4dataE)
_ZN61_INTERNAL_7310b794_30_DistributionGeometricKernel_cu_fa6e70a44cuda3std6ranges3__45__cpo4dataE:
	.zero		1
	.type		_ZN61_INTERNAL_7310b794_30_DistributionGeometricKernel_cu_fa6e70a44cuda3std6ranges3__45__cpo5beginE,@object
	.size		_ZN61_INTERNAL_7310b794_30_DistributionGeometricKernel_cu_fa6e70a44cuda3std6ranges3__45__cpo5beginE,(_ZN61_INTERNAL_7310b794_30_DistributionGeometricKernel_cu_fa6e70a44cuda3std3__463_GLOBAL__N__7310b794_30_DistributionGeometricKernel_cu_fa6e70a46ignoreE - _ZN61_INTERNAL_7310b794_30_DistributionGeometricKernel_cu_fa6e70a44cuda3std6ranges3__45__cpo5beginE)
_ZN61_INTERNAL_7310b794_30_DistributionGeometricKernel_cu_fa6e70a44cuda3std6ranges3__45__cpo5beginE:
	.zero		1
	.type		_ZN61_INTERNAL_7310b794_30_DistributionGeometricKernel_cu_fa6e70a44cuda3std3__463_GLOBAL__N__7310b794_30_DistributionGeometricKernel_cu_fa6e70a46ignoreE,@object
	.size		_ZN61_INTERNAL_7310b794_30_DistributionGeometricKernel_cu_fa6e70a44cuda3std3__463_GLOBAL__N__7310b794_30_DistributionGeometricKernel_cu_fa6e70a46ignoreE,(_ZN61_INTERNAL_7310b794_30_DistributionGeometricKernel_cu_fa6e70a44cuda3std6ranges3__45__cpo4sizeE - _ZN61_INTERNAL_7310b794_30_DistributionGeometricKernel_cu_fa6e70a44cuda3std3__463_GLOBAL__N__7310b794_30_DistributionGeometricKernel_cu_fa6e70a46ignoreE)
_ZN61_INTERNAL_7310b794_30_DistributionGeometricKernel_cu_fa6e70a44cuda3std3__463_GLOBAL__N__7310b794_30_DistributionGeometricKernel_cu_fa6e70a46ignoreE:
	.zero		1
	.type		_ZN61_INTERNAL_7310b794_30_DistributionGeometricKernel_cu_fa6e70a44cuda3std6ranges3__45__cpo4sizeE,@object
	.size		_ZN61_INTERNAL_7310b794_30_DistributionGeometricKernel_cu_fa6e70a44cuda3std6ranges3__45__cpo4sizeE,(_ZN61_INTERNAL_7310b794_30_DistributionGeometricKernel_cu_fa6e70a44cuda3std3__45__cpo5beginE - _ZN61_INTERNAL_7310b794_30_DistributionGeometricKernel_cu_fa6e70a44cuda3std6ranges3__45__cpo4sizeE)
_ZN61_INTERNAL_7310b794_30_DistributionGeometricKernel_cu_fa6e70a44cuda3std6ranges3__45__cpo4sizeE:
	.zero		1
	.type		_ZN61_INTERNAL_7310b794_30_DistributionGeometricKernel_cu_fa6e70a44cuda3std3__45__cpo5beginE,@object
	.size		_ZN61_INTERNAL_7310b794_30_DistributionGeometricKernel_cu_fa6e70a44cuda3std3__45__cpo5beginE,(_ZN61_INTERNAL_7310b794_30_DistributionGeometricKernel_cu_fa6e70a44cuda3std6ranges3__45__cpo6cbeginE - _ZN61_INTERNAL_7310b794_30_DistributionGeometricKernel_cu_fa6e70a44cuda3std3__45__cpo5beginE)
_ZN61_INTERNAL_7310b794_30_DistributionGeometricKernel_cu_fa6e70a44cuda3std3__45__cpo5beginE:
	.zero		1
	.type		_ZN61_INTERNAL_7310b794_30_DistributionGeometricKernel_cu_fa6e70a44cuda3std6ranges3__45__cpo6cbeginE,@object
	.size		_ZN61_INTERNAL_7310b794_30_DistributionGeometricKernel_cu_fa6e70a44cuda3std6ranges3__45__cpo6cbeginE,(_ZN61_INTERNAL_7310b794_30_DistributionGeometricKernel_cu_fa6e70a44cuda3std3__45__cpo6rbeginE - _ZN61_INTERNAL_7310b794_30_DistributionGeometricKernel_cu_fa6e70a44cuda3std6ranges3__45__cpo6cbeginE)
_ZN61_INTERNAL_7310b794_30_DistributionGeometricKernel_cu_fa6e70a44cuda3std6ranges3__45__cpo6cbeginE:
	.zero		1
	.type		_ZN61_INTERNAL_7310b794_30_DistributionGeometricKernel_cu_fa6e70a44cuda3std3__45__cpo6rbeginE,@object
	.size		_ZN61_INTERNAL_7310b794_30_DistributionGeometricKernel_cu_fa6e70a44cuda3std3__45__cpo6rbeginE,(_ZN61_INTERNAL_7310b794_30_DistributionGeometricKernel_cu_fa6e70a44cuda3std6ranges3__45__cpo4nextE - _ZN61_INTERNAL_7310b794_30_DistributionGeometricKernel_cu_fa6e70a44cuda3std3__45__cpo6rbeginE)
_ZN61_INTERNAL_7310b794_30_DistributionGeometricKernel_cu_fa6e70a44cuda3std3__45__cpo6rbeginE:
	.zero		1
	.type		_ZN61_INTERNAL_7310b794_30_DistributionGeometricKernel_cu_fa6e70a44cuda3std6ranges3__45__cpo4nextE,@object
	.size		_ZN61_INTERNAL_7310b794_30_DistributionGeometricKernel_cu_fa6e70a44cuda3std6ranges3__45__cpo4nextE,(_ZN61_INTERNAL_7310b794_30_DistributionGeometricKernel_cu_fa6e70a44cuda3std6ranges3__45__cpo4swapE - _ZN61_INTERNAL_7310b794_30_DistributionGeometricKernel_cu_fa6e70a44cuda3std6ranges3__45__cpo4nextE)
_ZN61_INTERNAL_7310b794_30_DistributionGeometricKernel_cu_fa6e70a44cuda3std6ranges3__45__cpo4nextE:
	.zero		1
	.type		_ZN61_INTERNAL_7310b794_30_DistributionGeometricKernel_cu_fa6e70a44cuda3std6ranges3__45__cpo4swapE,@object
	.size		_ZN61_INTERNAL_7310b794_30_DistributionGeometricKernel_cu_fa6e70a44cuda3std6ranges3__45__cpo4swapE,(_ZN61_INTERNAL_7310b794_30_DistributionGeometricKernel_cu_fa6e70a44cuda3std3__420unreachable_sentinelE - _ZN61_INTERNAL_7310b794_30_DistributionGeometricKernel_cu_fa6e70a44cuda3std6ranges3__45__cpo4swapE)
_ZN61_INTERNAL_7310b794_30_DistributionGeometricKernel_cu_fa6e70a44cuda3std6ranges3__45__cpo4swapE:
	.zero		1
	.type		_ZN61_INTERNAL_7310b794_30_DistributionGeometricKernel_cu_fa6e70a44cuda3std3__420unreachable_sentinelE,@object
	.size		_ZN61_INTERNAL_7310b794_30_DistributionGeometricKernel_cu_fa6e70a44cuda3std3__420unreachable_sentinelE,(_ZN61_INTERNAL_7310b794_30_DistributionGeometricKernel_cu_fa6e70a46thrust23THRUST_300001_SM_900_NS6system6detail10sequential3seqE - _ZN61_INTERNAL_7310b794_30_DistributionGeometricKernel_cu_fa6e70a44cuda3std3__420unreachable_sentinelE)
_ZN61_INTERNAL_7310b794_30_DistributionGeometricKernel_cu_fa6e70a44cuda3std3__420unreachable_sentinelE:
	.zero		1
	.type		_ZN61_INTERNAL_7310b794_30_DistributionGeometricKernel_cu_fa6e70a46thrust23THRUST_300001_SM_900_NS6system6detail10sequential3seqE,@object
	.size		_ZN61_INTERNAL_7310b794_30_DistributionGeometricKernel_cu_fa6e70a46thrust23THRUST_300001_SM_900_NS6system6detail10sequential3seqE,(_ZN61_INTERNAL_7310b794_30_DistributionGeometricKernel_cu_fa6e70a44cuda3std3__45__cpo4cendE - _ZN61_INTERNAL_7310b794_30_DistributionGeometricKernel_cu_fa6e70a46thrust23THRUST_300001_SM_900_NS6system6detail10sequential3seqE)
_ZN61_INTERNAL_7310b794_30_DistributionGeometricKernel_cu_fa6e70a46thrust23THRUST_300001_SM_900_NS6system6detail10sequential3seqE:
	.zero		1
	.type		_ZN61_INTERNAL_7310b794_30_DistributionGeometricKernel_cu_fa6e70a44cuda3std3__45__cpo4cendE,@object
	.size		_ZN61_INTERNAL_7310b794_30_DistributionGeometricKernel_cu_fa6e70a44cuda3std3__45__cpo4cendE,(_ZN61_INTERNAL_7310b794_30_DistributionGeometricKernel_cu_fa6e70a44cuda3std6ranges3__45__cpo9iter_swapE - _ZN61_INTERNAL_7310b794_30_DistributionGeometricKernel_cu_fa6e70a44cuda3std3__45__cpo4cendE)
_ZN61_INTERNAL_7310b794_30_DistributionGeometricKernel_cu_fa6e70a44cuda3std3__45__cpo4cendE:
	.zero		1
	.type		_ZN61_INTERNAL_7310b794_30_DistributionGeometricKernel_cu_fa6e70a44cuda3std6ranges3__45__cpo9iter_swapE,@object
	.size		_ZN61_INTERNAL_7310b794_30_DistributionGeometricKernel_cu_fa6e70a44cuda3std6ranges3__45__cpo9iter_swapE,(_ZN61_INTERNAL_7310b794_30_DistributionGeometricKernel_cu_fa6e70a44cuda3std3__45__cpo5crendE - _ZN61_INTERNAL_7310b794_30_DistributionGeometricKernel_cu_fa6e70a44cuda3std6ranges3__45__cpo9iter_swapE)
_ZN61_INTERNAL_7310b794_30_DistributionGeometricKernel_cu_fa6e70a44cuda3std6ranges3__45__cpo9iter_swapE:
	.zero		1
	.type		_ZN61_INTERNAL_7310b794_30_DistributionGeometricKernel_cu_fa6e70a44cuda3std3__45__cpo5crendE,@object
	.size		_ZN61_INTERNAL_7310b794_30_DistributionGeometricKernel_cu_fa6e70a44cuda3std3__45__cpo5crendE,(_ZN61_INTERNAL_7310b794_30_DistributionGeometricKernel_cu_fa6e70a44cuda3std6ranges3__45__cpo5cdataE - _ZN61_INTERNAL_7310b794_30_DistributionGeometricKernel_cu_fa6e70a44cuda3std3__45__cpo5crendE)
_ZN61_INTERNAL_7310b794_30_DistributionGeometricKernel_cu_fa6e70a44cuda3std3__45__cpo5crendE:
	.zero		1
	.type		_ZN61_INTERNAL_7310b794_30_DistributionGeometricKernel_cu_fa6e70a44cuda3std6ranges3__45__cpo5cdataE,@object
	.size		_ZN61_INTERNAL_7310b794_30_DistributionGeometricKernel_cu_fa6e70a44cuda3std6ranges3__45__cpo5cdataE,(_ZN61_INTERNAL_7310b794_30_DistributionGeometricKernel_cu_fa6e70a44cuda3std6ranges3__45__cpo3endE - _ZN61_INTERNAL_7310b794_30_DistributionGeometricKernel_cu_fa6e70a44cuda3std6ranges3__45__cpo5cdataE)
_ZN61_INTERNAL_7310b794_30_DistributionGeometricKernel_cu_fa6e70a44cuda3std6ranges3__45__cpo5cdataE:
	.zero		1
	.type		_ZN61_INTERNAL_7310b794_30_DistributionGeometricKernel_cu_fa6e70a44cuda3std6ranges3__45__cpo3endE,@object
	.size		_ZN61_INTERNAL_7310b794_30_DistributionGeometricKernel_cu_fa6e70a44cuda3std6ranges3__45__cpo3endE,(_ZN61_INTERNAL_7310b794_30_DistributionGeometricKernel_cu_fa6e70a44cuda3std3__419piecewise_constructE - _ZN61_INTERNAL_7310b794_30_DistributionGeometricKernel_cu_fa6e70a44cuda3std6ranges3__45__cpo3endE)
_ZN61_INTERNAL_7310b794_30_DistributionGeometricKernel_cu_fa6e70a44cuda3std6ranges3__45__cpo3endE:
	.zero		1
	.type		_ZN61_INTERNAL_7310b794_30_DistributionGeometricKernel_cu_fa6e70a44cuda3std3__419piecewise_constructE,@object
	.size		_ZN61_INTERNAL_7310b794_30_DistributionGeometricKernel_cu_fa6e70a44cuda3std3__419piecewise_constructE,(_ZN61_INTERNAL_7310b794_30_DistributionGeometricKernel_cu_fa6e70a44cuda3std6ranges3__45__cpo5ssizeE - _ZN61_INTERNAL_7310b794_30_DistributionGeometricKernel_cu_fa6e70a44cuda3std3__419piecewise_constructE)
_ZN61_INTERNAL_7310b794_30_DistributionGeometricKernel_cu_fa6e70a44cuda3std3__419piecewise_constructE:
	.zero		1
	.type		_ZN61_INTERNAL_7310b794_30_DistributionGeometricKernel_cu_fa6e70a44cuda3std6ranges3__45__cpo5ssizeE,@object
	.size		_ZN61_INTERNAL_7310b794_30_DistributionGeometricKernel_cu_fa6e70a44cuda3std6ranges3__45__cpo5ssizeE,(_ZN61_INTERNAL_7310b794_30_DistributionGeometricKernel_cu_fa6e70a44cuda3std3__45__cpo3endE - _ZN61_INTERNAL_7310b794_30_DistributionGeometricKernel_cu_fa6e70a44cuda3std6ranges3__45__cpo5ssizeE)
_ZN61_INTERNAL_7310b794_30_DistributionGeometricKernel_cu_fa6e70a44cuda3std6ranges3__45__cpo5ssizeE:
	.zero		1
	.type		_ZN61_INTERNAL_7310b794_30_DistributionGeometricKernel_cu_fa6e70a44cuda3std3__45__cpo3endE,@object
	.size		_ZN61_INTERNAL_7310b794_30_DistributionGeometricKernel_cu_fa6e70a44cuda3std3__45__cpo3endE,(_ZN61_INTERNAL_7310b794_30_DistributionGeometricKernel_cu_fa6e70a44cuda3std6ranges3__45__cpo4cendE - _ZN61_INTERNAL_7310b794_30_DistributionGeometricKernel_cu_fa6e70a44cuda3std3__45__cpo3endE)
_ZN61_INTERNAL_7310b794_30_DistributionGeometricKernel_cu_fa6e70a44cuda3std3__45__cpo3endE:
	.zero		1
	.type		_ZN61_INTERNAL_7310b794_30_DistributionGeometricKernel_cu_fa6e70a44cuda3std6ranges3__45__cpo4cendE,@object
	.size		_ZN61_INTERNAL_7310b794_30_DistributionGeometricKernel_cu_fa6e70a44cuda3std6ranges3__45__cpo4cendE,(_ZN61_INTERNAL_7310b794_30_DistributionGeometricKernel_cu_fa6e70a44cuda3std3__45__cpo4rendE - _ZN61_INTERNAL_7310b794_30_DistributionGeometricKernel_cu_fa6e70a44cuda3std6ranges3__45__cpo4cendE)
_ZN61_INTERNAL_7310b794_30_DistributionGeometricKernel_cu_fa6e70a44cuda3std6ranges3__45__cpo4cendE:
	.zero		1
	.type		_ZN61_INTERNAL_7310b794_30_DistributionGeometricKernel_cu_fa6e70a44cuda3std3__45__cpo4rendE,@object
	.size		_ZN61_INTERNAL_7310b794_30_DistributionGeometricKernel_cu_fa6e70a44cuda3std3__45__cpo4rendE,(_ZN61_INTERNAL_7310b794_30_DistributionGeometricKernel_cu_fa6e70a44cuda3std6ranges3__45__cpo4prevE - _ZN61_INTERNAL_7310b794_30_DistributionGeometricKernel_cu_fa6e70a44cuda3std3__45__cpo4rendE)
_ZN61_INTERNAL_7310b794_30_DistributionGeometricKernel_cu_fa6e70a44cuda3std3__45__cpo4rendE:
	.zero		1
	.type		_ZN61_INTERNAL_7310b794_30_DistributionGeometricKernel_cu_fa6e70a44cuda3std6ranges3__45__cpo4prevE,@object
	.size		_ZN61_INTERNAL_7310b794_30_DistributionGeometricKernel_cu_fa6e70a44cuda3std6ranges3__45__cpo4prevE,(_ZN61_INTERNAL_7310b794_30_DistributionGeometricKernel_cu_fa6e70a44cuda3std6ranges3__45__cpo9iter_moveE - _ZN61_INTERNAL_7310b794_30_DistributionGeometricKernel_cu_fa6e70a44cuda3std6ranges3__45__cpo4prevE)
_ZN61_INTERNAL_7310b794_30_DistributionGeometricKernel_cu_fa6e70a44cuda3std6ranges3__45__cpo4prevE:
	.zero		1
	.type		_ZN61_INTERNAL_7310b794_30_DistributionGeometricKernel_cu_fa6e70a44cuda3std6ranges3__45__cpo9iter_moveE,@object
	.size		_ZN61_INTERNAL_7310b794_30_DistributionGeometricKernel_cu_fa6e70a44cuda3std6ranges3__45__cpo9iter_moveE,(.L_22 - _ZN61_INTERNAL_7310b794_30_DistributionGeometricKernel_cu_fa6e70a44cuda3std6ranges3__45__cpo9iter_moveE)
_ZN61_INTERNAL_7310b794_30_DistributionGeometricKernel_cu_fa6e70a44cuda3std6ranges3__45__cpo9iter_moveE:
	.zero		1
.L_22:


//--------------------- .nv.constant0._ZN2at6native63_GLOBAL__N__7310b794_30_DistributionGeometricKernel_cu_fa6e70a443distribution_elementwise_grid_stride_kernelIfLi4EZNS0_9templates4cuda21uniform_and_transformIN3c108BFloat16EfPNS_17CUDAGeneratorImplEZZZNS4_16geometric_kernelIS9_EEvRNS_18TensorIteratorBaseEdT_ENKUlvE_clEvENKUlvE7_clEvEUlfE_EEvSC_T1_T2_EUlP24curandStatePhilox4_32_10E0_ZNS1_27distribution_nullary_kernelIS7_f6float4S9_SL_SG_EEvSC_SI_RKT3_T4_EUlifE0_EEvlNS_15PhiloxCudaStateESH_SI_ --------------------------
	.section	.nv.constant0._ZN2at6native63_GLOBAL__N__7310b794_30_DistributionGeometricKernel_cu_fa6e70a443distribution_elementwise_grid_stride_kernelIfLi4EZNS0_9templates4cuda21uniform_and_transformIN3c108BFloat16EfPNS_17CUDAGeneratorImplEZZZNS4_16geometric_kernelIS9_EEvRNS_18TensorIteratorBaseEdT_ENKUlvE_clEvENKUlvE7_clEvEUlfE_EEvSC_T1_T2_EUlP24curandStatePhilox4_32_10E0_ZNS1_27distribution_nullary_kernelIS7_f6float4S9_SL_SG_EEvSC_SI_RKT3_T4_EUlifE0_EEvlNS_15PhiloxCudaStateESH_SI_,"a",@progbits
	.sectionflags	@""
	.align	4
.nv.constant0._ZN2at6native63_GLOBAL__N__7310b794_30_DistributionGeometricKernel_cu_fa6e70a443distribution_elementwise_grid_stride_kernelIfLi4EZNS0_9templates4cuda21uniform_and_transformIN3c108BFloat16EfPNS_17CUDAGeneratorImplEZZZNS4_16geometric_kernelIS9_EEvRNS_18TensorIteratorBaseEdT_ENKUlvE_clEvENKUlvE7_clEvEUlfE_EEvSC_T1_T2_EUlP24curandStatePhilox4_32_10E0_ZNS1_27distribution_nullary_kernelIS7_f6float4S9_SL_SG_EEvSC_SI_RKT3_T4_EUlifE0_EEvlNS_15PhiloxCudaStateESH_SI_:
	.zero		992


//--------------------- .nv.constant0._ZN2at6native63_GLOBAL__N__7310b794_30_DistributionGeometricKernel_cu_fa6e70a443distribution_elementwise_grid_stride_kernelIfLi4EZNS0_9templates4cuda21uniform_and_transformIN3c108BFloat16EfPNS_17CUDAGeneratorImplEZZZNS4_16geometric_kernelIS9_EEvRNS_18TensorIteratorBaseEdT_ENKUlvE_clEvENKUlvE7_clEvEUlfE_EEvSC_T1_T2_EUlP24curandStatePhilox4_32_10E0_ZNS1_27distribution_nullary_kernelIS7_f6float4S9_SL_SG_EEvSC_SI_RKT3_T4_EUlifE_EEvlNS_15PhiloxCudaStateESH_SI_ --------------------------
	.section	.nv.constant0._ZN2at6native63_GLOBAL__N__7310b794_30_DistributionGeometricKernel_cu_fa6e70a443distribution_elementwise_grid_stride_kernelIfLi4EZNS0_9templates4cuda21uniform_and_transformIN3c108BFloat16EfPNS_17CUDAGeneratorImplEZZZNS4_16geometric_kernelIS9_EEvRNS_18TensorIteratorBaseEdT_ENKUlvE_clEvENKUlvE7_clEvEUlfE_EEvSC_T1_T2_EUlP24curandStatePhilox4_32_10E0_ZNS1_27distribution_nullary_kernelIS7_f6float4S9_SL_SG_EEvSC_SI_RKT3_T4_EUlifE_EEvlNS_15PhiloxCudaStateESH_SI_,"a",@progbits
	.sectionflags	@""
	.align	4
.nv.constant0._ZN2at6native63_GLOBAL__N__7310b794_30_DistributionGeometricKernel_cu_fa6e70a443distribution_elementwise_grid_stride_kernelIfLi4EZNS0_9templates4cuda21uniform_and_transformIN3c108BFloat16EfPNS_17CUDAGeneratorImplEZZZNS4_16geometric_kernelIS9_EEvRNS_18TensorIteratorBaseEdT_ENKUlvE_clEvENKUlvE7_clEvEUlfE_EEvSC_T1_T2_EUlP24curandStatePhilox4_32_10E0_ZNS1_27distribution_nullary_kernelIS7_f6float4S9_SL_SG_EEvSC_SI_RKT3_T4_EUlifE_EEvlNS_15PhiloxCudaStateESH_SI_:
	.zero		592


//--------------------- .nv.constant0._ZN2at6native63_GLOBAL__N__7310b794_30_DistributionGeometricKernel_cu_fa6e70a443distribution_elementwise_grid_stride_kernelIfLi4EZNS0_9templates4cuda21uniform_and_transformIN3c108BFloat16EfPNS_17CUDAGeneratorImplEZZZNS4_16geometric_kernelIS9_EEvRNS_18TensorIteratorBaseEdT_ENKUlvE_clEvENKUlvE7_clEvEUlfE_EEvSC_T1_T2_EUlP24curandStatePhilox4_32_10E_ZNS1_27distribution_nullary_kernelIS7_f7double2S9_SL_SG_EEvSC_SI_RKT3_T4_EUlifE0_EEvlNS_15PhiloxCudaStateESH_SI_ --------------------------
	.section	.nv.constant0._ZN2at6native63_GLOBAL__N__7310b794_30_DistributionGeometricKernel_cu_fa6e70a443distribution_elementwise_grid_stride_kernelIfLi4EZNS0_9templates4cuda21uniform_and_transformIN3c108BFloat16EfPNS_17CUDAGeneratorImplEZZZNS4_16geometric_kernelIS9_EEvRNS_18TensorIteratorBaseEdT_ENKUlvE_clEvENKUlvE7_clEvEUlfE_EEvSC_T1_T2_EUlP24curandStatePhilox4_32_10E_ZNS1_27distribution_nullary_kernelIS7_f7double2S9_SL_SG_EEvSC_SI_RKT3_T4_EUlifE0_EEvlNS_15PhiloxCudaStateESH_SI_,"a",@progbits
	.sectionflags	@""
	.align	4
.nv.constant0._ZN2at6native63_GLOBAL__N__7310b794_30_DistributionGeometricKernel_cu_fa6e70a443distribution_elementwise_grid_stride_kernelIfLi4EZNS0_9templates4cuda21uniform_and_transformIN3c108BFloat16EfPNS_17CUDAGeneratorImplEZZZNS4_16geometric_kernelIS9_EEvRNS_18TensorIteratorBaseEdT_ENKUlvE_clEvENKUlvE7_clEvEUlfE_EEvSC_T1_T2_EUlP24curandStatePhilox4_32_10E_ZNS1_27distribution_nullary_kernelIS7_f7double2S9_SL_SG_EEvSC_SI_RKT3_T4_EUlifE0_EEvlNS_15PhiloxCudaStateESH_SI_:
	.zero		992


//--------------------- .nv.constant0._ZN2at6native63_GLOBAL__N__7310b794_30_DistributionGeometricKernel_cu_fa6e70a443distribution_elementwise_grid_stride_kernelIfLi4EZNS0_9templates4cuda21uniform_and_transformIN3c108BFloat16EfPNS_17CUDAGeneratorImplEZZZNS4_16geometric_kernelIS9_EEvRNS_18TensorIteratorBaseEdT_ENKUlvE_clEvENKUlvE7_clEvEUlfE_EEvSC_T1_T2_EUlP24curandStatePhilox4_32_10E_ZNS1_27distribution_nullary_kernelIS7_f7double2S9_SL_SG_EEvSC_SI_RKT3_T4_EUlifE_EEvlNS_15PhiloxCudaStateESH_SI_ --------------------------
	.section	.nv.constant0._ZN2at6native63_GLOBAL__N__7310b794_30_DistributionGeometricKernel_cu_fa6e70a443distribution_elementwise_grid_stride_kernelIfLi4EZNS0_9templates4cuda21uniform_and_transformIN3c108BFloat16EfPNS_17CUDAGeneratorImplEZZZNS4_16geometric_kernelIS9_EEvRNS_18TensorIteratorBaseEdT_ENKUlvE_clEvENKUlvE7_clEvEUlfE_EEvSC_T1_T2_EUlP24curandStatePhilox4_32_10E_ZNS1_27distribution_nullary_kernelIS7_f7double2S9_SL_SG_EEvSC_SI_RKT3_T4_EUlifE_EEvlNS_15PhiloxCudaStateESH_SI_,"a",@progbits
	.sectionflags	@""
	.align	4
.nv.constant0._ZN2at6native63_GLOBAL__N__7310b794_30_DistributionGeometricKernel_cu_fa6e70a443distribution_elementwise_grid_stride_kernelIfLi4EZNS0_9templates4cuda21uniform_and_transformIN3c108BFloat16EfPNS_17CUDAGeneratorImplEZZZNS4_16geometric_kernelIS9_EEvRNS_18TensorIteratorBaseEdT_ENKUlvE_clEvENKUlvE7_clEvEUlfE_EEvSC_T1_T2_EUlP24curandStatePhilox4_32_10E_ZNS1_27distribution_nullary_kernelIS7_f7double2S9_SL_SG_EEvSC_SI_RKT3_T4_EUlifE_EEvlNS_15PhiloxCudaStateESH_SI_:
	.zero		592


//--------------------- .nv.constant0._ZN2at6native63_GLOBAL__N__7310b794_30_DistributionGeometricKernel_cu_fa6e70a443distribution_elementwise_grid_stride_kernelIfLi4EZNS0_9templates4cuda21uniform_and_transformIN3c104HalfEfPNS_17CUDAGeneratorImplEZZZNS4_16geometric_kernelIS9_EEvRNS_18TensorIteratorBaseEdT_ENKUlvE_clEvENKUlvE6_clEvEUlfE_EEvSC_T1_T2_EUlP24curandStatePhilox4_32_10E0_ZNS1_27distribution_nullary_kernelIS7_f6float4S9_SL_SG_EEvSC_SI_RKT3_T4_EUlifE0_EEvlNS_15PhiloxCudaStateESH_SI_ --------------------------
	.section	.nv.constant0._ZN2at6native63_GLOBAL__N__7310b794_30_DistributionGeometricKernel_cu_fa6e70a443distribution_elementwise_grid_stride_kernelIfLi4EZNS0_9templates4cuda21uniform_and_transformIN3c104HalfEfPNS_17CUDAGeneratorImplEZZZNS4_16geometric_kernelIS9_EEvRNS_18TensorIteratorBaseEdT_ENKUlvE_clEvENKUlvE6_clEvEUlfE_EEvSC_T1_T2_EUlP24curandStatePhilox4_32_10E0_ZNS1_27distribution_nullary_kernelIS7_f6float4S9_SL_SG_EEvSC_SI_RKT3_T4_EUlifE0_EEvlNS_15PhiloxCudaStateESH_SI_,"a",@progbits
	.sectionflags	@""
	.align	4
.nv.constant0._ZN2at6native63_GLOBAL__N__7310b794_30_DistributionGeometricKernel_cu_fa6e70a443distribution_elementwise_grid_stride_kernelIfLi4EZNS0_9templates4cuda21uniform_and_transformIN3c104HalfEfPNS_17CUDAGeneratorImplEZZZNS4_16geometric_kernelIS9_EEvRNS_18TensorIteratorBaseEdT_ENKUlvE_clEvENKUlvE6_clEvEUlfE_EEvSC_T1_T2_EUlP24curandStatePhilox4_32_10E0_ZNS1_27distribution_nullary_kernelIS7_f6float4S9_SL_SG_EEvSC_SI_RKT3_T4_EUlifE0_EEvlNS_15PhiloxCudaStateESH_SI_:
	.zero		992


//--------------------- .nv.constant0._ZN2at6native63_GLOBAL__N__7310b794_30_DistributionGeometricKernel_cu_fa6e70a443distribution_elementwise_grid_stride_kernelIfLi4EZNS0_9templates4cuda21uniform_and_transformIN3c104HalfEfPNS_17CUDAGeneratorImplEZZZNS4_16geometric_kernelIS9_EEvRNS_18TensorIteratorBaseEdT_ENKUlvE_clEvENKUlvE6_clEvEUlfE_EEvSC_T1_T2_EUlP24curandStatePhilox4_32_10E0_ZNS1_27distribution_nullary_kernelIS7_f6float4S9_SL_SG_EEvSC_SI_RKT3_T4_EUlifE_EEvlNS_15PhiloxCudaStateESH_SI_ --------------------------
	.section	.nv.constant0._ZN2at6native63_GLOBAL__N__7310b794_30_DistributionGeometricKernel_cu_fa6e70a443distribution_elementwise_grid_stride_kernelIfLi4EZNS0_9templates4cuda21uniform_and_transformIN3c104HalfEfPNS_17CUDAGeneratorImplEZZZNS4_16geometric_kernelIS9_EEvRNS_18TensorIteratorBaseEdT_ENKUlvE_clEvENKUlvE6_clEvEUlfE_EEvSC_T1_T2_EUlP24curandStatePhilox4_32_10E0_ZNS1_27distribution_nullary_kernelIS7_f6float4S9_SL_SG_EEvSC_SI_RKT3_T4_EUlifE_EEvlNS_15PhiloxCudaStateESH_SI_,"a",@progbits
	.sectionflags	@""
	.align	4
.nv.constant0._ZN2at6native63_GLOBAL__N__7310b794_30_DistributionGeometricKernel_cu_fa6e70a443distribution_elementwise_grid_stride_kernelIfLi4EZNS0_9templates4cuda21uniform_and_transformIN3c104HalfEfPNS_17CUDAGeneratorImplEZZZNS4_16geometric_kernelIS9_EEvRNS_18TensorIteratorBaseEdT_ENKUlvE_clEvENKUlvE6_clEvEUlfE_EEvSC_T1_T2_EUlP24curandStatePhilox4_32_10E0_ZNS1_27distribution_nullary_kernelIS7_f6float4S9_SL_SG_EEvSC_SI_RKT3_T4_EUlifE_EEvlNS_15PhiloxCudaStateESH_SI_:
	.zero		592


//--------------------- .nv.constant0._ZN2at6native63_GLOBAL__N__7310b794_30_DistributionGeometricKernel_cu_fa6e70a443distribution_elementwise_grid_stride_kernelIfLi4EZNS0_9templates4cuda21uniform_and_transformIN3c104HalfEfPNS_17CUDAGeneratorImplEZZZNS4_16geometric_kernelIS9_EEvRNS_18TensorIteratorBaseEdT_ENKUlvE_clEvENKUlvE6_clEvEUlfE_EEvSC_T1_T2_EUlP24curandStatePhilox4_32_10E_ZNS1_27distribution_nullary_kernelIS7_f7double2S9_SL_SG_EEvSC_SI_RKT3_T4_EUlifE0_EEvlNS_15PhiloxCudaStateESH_SI_ --------------------------
	.section	.nv.constant0._ZN2at6native63_GLOBAL__N__7310b794_30_DistributionGeometricKernel_cu_fa6e70a443distribution_elementwise_grid_stride_kernelIfLi4EZNS0_9templates4cuda21uniform_and_transformIN3c104HalfEfPNS_17CUDAGeneratorImplEZZZNS4_16geometric_kernelIS9_EEvRNS_18TensorIteratorBaseEdT_ENKUlvE_clEvENKUlvE6_clEvEUlfE_EEvSC_T1_T2_EUlP24curandStatePhilox4_32_10E_ZNS1_27distribution_nullary_kernelIS7_f7double2S9_SL_SG_EEvSC_SI_RKT3_T4_EUlifE0_EEvlNS_15PhiloxCudaStateESH_SI_,"a",@progbits
	.sectionflags	@""
	.align	4
.nv.constant0._ZN2at6native63_GLOBAL__N__7310b794_30_DistributionGeometricKernel_cu_fa6e70a443distribution_elementwise_grid_stride_kernelIfLi4EZNS0_9templates4cuda21uniform_and_transformIN3c104HalfEfPNS_17CUDAGeneratorImplEZZZNS4_16geometric_kernelIS9_EEvRNS_18TensorIteratorBaseEdT_ENKUlvE_clEvENKUlvE6_clEvEUlfE_EEvSC_T1_T2_EUlP24curandStatePhilox4_32_10E_ZNS1_27distribution_nullary_kernelIS7_f7double2S9_SL_SG_EEvSC_SI_RKT3_T4_EUlifE0_EEvlNS_15PhiloxCudaStateESH_SI_:
	.zero		992


//--------------------- .nv.constant0._ZN2at6native63_GLOBAL__N__7310b794_30_DistributionGeometricKernel_cu_fa6e70a443distribution_elementwise_grid_stride_kernelIfLi4EZNS0_9templates4cuda21uniform_and_transformIN3c104HalfEfPNS_17CUDAGeneratorImplEZZZNS4_16geometric_kernelIS9_EEvRNS_18TensorIteratorBaseEdT_ENKUlvE_clEvENKUlvE6_clEvEUlfE_EEvSC_T1_T2_EUlP24curandStatePhilox4_32_10E_ZNS1_27distribution_nullary_kernelIS7_f7double2S9_SL_SG_EEvSC_SI_RKT3_T4_EUlifE_EEvlNS_15PhiloxCudaStateESH_SI_ --------------------------
	.section	.nv.constant0._ZN2at6native63_GLOBAL__N__7310b794_30_DistributionGeometricKernel_cu_fa6e70a443distribution_elementwise_grid_stride_kernelIfLi4EZNS0_9templates4cuda21uniform_and_transformIN3c104HalfEfPNS_17CUDAGeneratorImplEZZZNS4_16geometric_kernelIS9_EEvRNS_18TensorIteratorBaseEdT_ENKUlvE_clEvENKUlvE6_clEvEUlfE_EEvSC_T1_T2_EUlP24curandStatePhilox4_32_10E_ZNS1_27distribution_nullary_kernelIS7_f7double2S9_SL_SG_EEvSC_SI_RKT3_T4_EUlifE_EEvlNS_15PhiloxCudaStateESH_SI_,"a",@progbits
	.sectionflags	@""
	.align	4
.nv.constant0._ZN2at6native63_GLOBAL__N__7310b794_30_DistributionGeometricKernel_cu_fa6e70a443distribution_elementwise_grid_stride_kernelIfLi4EZNS0_9templates4cuda21uniform_and_transformIN3c104HalfEfPNS_17CUDAGeneratorImplEZZZNS4_16geometric_kernelIS9_EEvRNS_18TensorIteratorBaseEdT_ENKUlvE_clEvENKUlvE6_clEvEUlfE_EEvSC_T1_T2_EUlP24curandStatePhilox4_32_10E_ZNS1_27distribution_nullary_kernelIS7_f7double2S9_SL_SG_EEvSC_SI_RKT3_T4_EUlifE_EEvlNS_15PhiloxCudaStateESH_SI_:
	.zero		592


//--------------------- .nv.constant0._ZN2at6native63_GLOBAL__N__7310b794_30_DistributionGeometricKernel_cu_fa6e70a443distribution_elementwise_grid_stride_kernelIfLi4EZNS0_9templates4cuda21uniform_and_transformIffPNS_17CUDAGeneratorImplEZZZNS4_16geometric_kernelIS7_EEvRNS_18TensorIteratorBaseEdT_ENKUlvE_clEvENKUlvE5_clEvEUlfE_EEvSA_T1_T2_EUlP24curandStatePhilox4_32_10E0_ZNS1_27distribution_nullary_kernelIff6float4S7_SJ_SE_EEvSA_SG_RKT3_T4_EUlifE0_EEvlNS_15PhiloxCudaStateESF_SG_ --------------------------
	.section	.nv.constant0._ZN2at6native63_GLOBAL__N__7310b794_30_DistributionGeometricKernel_cu_fa6e70a443distribution_elementwise_grid_stride_kernelIfLi4EZNS0_9templates4cuda21uniform_and_transformIffPNS_17CUDAGeneratorImplEZZZNS4_16geometric_kernelIS7_EEvRNS_18TensorIteratorBaseEdT_ENKUlvE_clEvENKUlvE5_clEvEUlfE_EEvSA_T1_T2_EUlP24curandStatePhilox4_32_10E0_ZNS1_27distribution_nullary_kernelIff6float4S7_SJ_SE_EEvSA_SG_RKT3_T4_EUlifE0_EEvlNS_15PhiloxCudaStateESF_SG_,"a",@progbits
	.sectionflags	@""
	.align	4
.nv.constant0._ZN2at6native63_GLOBAL__N__7310b794_30_DistributionGeometricKernel_cu_fa6e70a443distribution_elementwise_grid_stride_kernelIfLi4EZNS0_9templates4cuda21uniform_and_transformIffPNS_17CUDAGeneratorImplEZZZNS4_16geometric_kernelIS7_EEvRNS_18TensorIteratorBaseEdT_ENKUlvE_clEvENKUlvE5_clEvEUlfE_EEvSA_T1_T2_EUlP24curandStatePhilox4_32_10E0_ZNS1_27distribution_nullary_kernelIff6float4S7_SJ_SE_EEvSA_SG_RKT3_T4_EUlifE0_EEvlNS_15PhiloxCudaStateESF_SG_:
	.zero		992


//--------------------- .nv.constant0._ZN2at6native63_GLOBAL__N__7310b794_30_DistributionGeometricKernel_cu_fa6e70a443distribution_elementwise_grid_stride_kernelIfLi4EZNS0_9templates4cuda21uniform_and_transformIffPNS_17CUDAGeneratorImplEZZZNS4_16geometric_kernelIS7_EEvRNS_18TensorIteratorBaseEdT_ENKUlvE_clEvENKUlvE5_clEvEUlfE_EEvSA_T1_T2_EUlP24curandStatePhilox4_32_10E0_ZNS1_27distribution_nullary_kernelIff6float4S7_SJ_SE_EEvSA_SG_RKT3_T4_EUlifE_EEvlNS_15PhiloxCudaStateESF_SG_ --------------------------
	.section	.nv.constant0._ZN2at6native63_GLOBAL__N__7310b794_30_DistributionGeometricKernel_cu_fa6e70a443distribution_elementwise_grid_stride_kernelIfLi4EZNS0_9templates4cuda21uniform_and_transformIffPNS_17CUDAGeneratorImplEZZZNS4_16geometric_kernelIS7_EEvRNS_18TensorIteratorBaseEdT_ENKUlvE_clEvENKUlvE5_clEvEUlfE_EEvSA_T1_T2_EUlP24curandStatePhilox4_32_10E0_ZNS1_27distribution_nullary_kernelIff6float4S7_SJ_SE_EEvSA_SG_RKT3_T4_EUlifE_EEvlNS_15PhiloxCudaStateESF_SG_,"a",@progbits
	.sectionflags	@""
	.align	4
.nv.constant0._ZN2at6native63_GLOBAL__N__7310b794_30_DistributionGeometricKernel_cu_fa6e70a443distribution_elementwise_grid_stride_kernelIfLi4EZNS0_9templates4cuda21uniform_and_transformIffPNS_17CUDAGeneratorImplEZZZNS4_16geometric_kernelIS7_EEvRNS_18TensorIteratorBaseEdT_ENKUlvE_clEvENKUlvE5_clEvEUlfE_EEvSA_T1_T2_EUlP24curandStatePhilox4_32_10E0_ZNS1_27distribution_nullary_kernelIff6float4S7_SJ_SE_EEvSA_SG_RKT3_T4_EUlifE_EEvlNS_15PhiloxCudaStateESF_SG_:
	.zero		592


//--------------------- .nv.constant0._ZN2at6native63_GLOBAL__N__7310b794_30_DistributionGeometricKernel_cu_fa6e70a443distribution_elementwise_grid_stride_kernelIfLi4EZNS0_9templates4cuda21uniform_and_transformIffPNS_17CUDAGeneratorImplEZZZNS4_16geometric_kernelIS7_EEvRNS_18TensorIteratorBaseEdT_ENKUlvE_clEvENKUlvE5_clEvEUlfE_EEvSA_T1_T2_EUlP24curandStatePhilox4_32_10E_ZNS1_27distribution_nullary_kernelIff7double2S7_SJ_SE_EEvSA_SG_RKT3_T4_EUlifE0_EEvlNS_15PhiloxCudaStateESF_SG_ --------------------------
	.section	.nv.constant0._ZN2at6native63_GLOBAL__N__7310b794_30_DistributionGeometricKernel_cu_fa6e70a443distribution_elementwise_grid_stride_kernelIfLi4EZNS0_9templates4cuda21uniform_and_transformIffPNS_17CUDAGeneratorImplEZZZNS4_16geometric_kernelIS7_EEvRNS_18TensorIteratorBaseEdT_ENKUlvE_clEvENKUlvE5_clEvEUlfE_EEvSA_T1_T2_EUlP24curandStatePhilox4_32_10E_ZNS1_27distribution_nullary_kernelIff7double2S7_SJ_SE_EEvSA_SG_RKT3_T4_EUlifE0_EEvlNS_15PhiloxCudaStateESF_SG_,"a",@progbits
	.sectionflags	@""
	.align	4
.nv.constant0._ZN2at6native63_GLOBAL__N__7310b794_30_DistributionGeometricKernel_cu_fa6e70a443distribution_elementwise_grid_stride_kernelIfLi4EZNS0_9templates4cuda21uniform_and_transformIffPNS_17CUDAGeneratorImplEZZZNS4_16geometric_kernelIS7_EEvRNS_18TensorIteratorBaseEdT_ENKUlvE_clEvENKUlvE5_clEvEUlfE_EEvSA_T1_T2_EUlP24curandStatePhilox4_32_10E_ZNS1_27distribution_nullary_kernelIff7double2S7_SJ_SE_EEvSA_SG_RKT3_T4_EUlifE0_EEvlNS_15PhiloxCudaStateESF_SG_:
	.zero		992


//--------------------- .nv.constant0._ZN2at6native63_GLOBAL__N__7310b794_30_DistributionGeometricKernel_cu_fa6e70a443distribution_elementwise_grid_stride_kernelIfLi4EZNS0_9templates4cuda21uniform_and_transformIffPNS_17CUDAGeneratorImplEZZZNS4_16geometric_kernelIS7_EEvRNS_18TensorIteratorBaseEdT_ENKUlvE_clEvENKUlvE5_clEvEUlfE_EEvSA_T1_T2_EUlP24curandStatePhilox4_32_10E_ZNS1_27distribution_nullary_kernelIff7double2S7_SJ_SE_EEvSA_SG_RKT3_T4_EUlifE_EEvlNS_15PhiloxCudaStateESF_SG_ --------------------------
	.section	.nv.constant0._ZN2at6native63_GLOBAL__N__7310b794_30_DistributionGeometricKernel_cu_fa6e70a443distribution_elementwise_grid_stride_kernelIfLi4EZNS0_9templates4cuda21uniform_and_transformIffPNS_17CUDAGeneratorImplEZZZNS4_16geometric_kernelIS7_EEvRNS_18TensorIteratorBaseEdT_ENKUlvE_clEvENKUlvE5_clEvEUlfE_EEvSA_T1_T2_EUlP24curandStatePhilox4_32_10E_ZNS1_27distribution_nullary_kernelIff7double2S7_SJ_SE_EEvSA_SG_RKT3_T4_EUlifE_EEvlNS_15PhiloxCudaStateESF_SG_,"a",@progbits
	.sectionflags	@""
	.align	4
.nv.constant0._ZN2at6native63_GLOBAL__N__7310b794_30_DistributionGeometricKernel_cu_fa6e70a443distribution_elementwise_grid_stride_kernelIfLi4EZNS0_9templates4cuda21uniform_and_transformIffPNS_17CUDAGeneratorImplEZZZNS4_16geometric_kernelIS7_EEvRNS_18TensorIteratorBaseEdT_ENKUlvE_clEvENKUlvE5_clEvEUlfE_EEvSA_T1_T2_EUlP24curandStatePhilox4_32_10E_ZNS1_27distribution_nullary_kernelIff7double2S7_SJ_SE_EEvSA_SG_RKT3_T4_EUlifE_EEvlNS_15PhiloxCudaStateESF_SG_:
	.zero		592


//--------------------- .nv.constant0._ZN2at6native63_GLOBAL__N__7310b794_30_DistributionGeometricKernel_cu_fa6e70a443distribution_elementwise_grid_stride_kernelIdLi2EZNS0_9templates4cuda21uniform_and_transformIddPNS_17CUDAGeneratorImplEZZZNS4_16geometric_kernelIS7_EEvRNS_18TensorIteratorBaseEdT_ENKUlvE_clEvENKUlvE4_clEvEUldE_EEvSA_T1_T2_EUlP24curandStatePhilox4_32_10E0_ZNS1_27distribution_nullary_kernelIdd6float4S7_SJ_SE_EEvSA_SG_RKT3_T4_EUlidE0_EEvlNS_15PhiloxCudaStateESF_SG_ --------------------------
	.section	.nv.constant0._ZN2at6native63_GLOBAL__N__7310b794_30_DistributionGeometricKernel_cu_fa6e70a443distribution_elementwise_grid_stride_kernelIdLi2EZNS0_9templates4cuda21uniform_and_transformIddPNS_17CUDAGeneratorImplEZZZNS4_16geometric_kernelIS7_EEvRNS_18TensorIteratorBaseEdT_ENKUlvE_clEvENKUlvE4_clEvEUldE_EEvSA_T1_T2_EUlP24curandStatePhilox4_32_10E0_ZNS1_27distribution_nullary_kernelIdd6float4S7_SJ_SE_EEvSA_SG_RKT3_T4_EUlidE0_EEvlNS_15PhiloxCudaStateESF_SG_,"a",@progbits
	.sectionflags	@""
	.align	4
.nv.constant0._ZN2at6native63_GLOBAL__N__7310b794_30_DistributionGeometricKernel_cu_fa6e70a443distribution_elementwise_grid_stride_kernelIdLi2EZNS0_9templates4cuda21uniform_and_transformIddPNS_17CUDAGeneratorImplEZZZNS4_16geometric_kernelIS7_EEvRNS_18TensorIteratorBaseEdT_ENKUlvE_clEvENKUlvE4_clEvEUldE_EEvSA_T1_T2_EUlP24curandStatePhilox4_32_10E0_ZNS1_27distribution_nullary_kernelIdd6float4S7_SJ_SE_EEvSA_SG_RKT3_T4_EUlidE0_EEvlNS_15PhiloxCudaStateESF_SG_:
	.zero		992


//--------------------- .nv.constant0._ZN2at6native63_GLOBAL__N__7310b794_30_DistributionGeometricKernel_cu_fa6e70a443distribution_elementwise_grid_stride_kernelIdLi2EZNS0_9templates4cuda21uniform_and_transformIddPNS_17CUDAGeneratorImplEZZZNS4_16geometric_kernelIS7_EEvRNS_18TensorIteratorBaseEdT_ENKUlvE_clEvENKUlvE4_clEvEUldE_EEvSA_T1_T2_EUlP24curandStatePhilox4_32_10E0_ZNS1_27distribution_nullary_kernelIdd6float4S7_SJ_SE_EEvSA_SG_RKT3_T4_EUlidE_EEvlNS_15PhiloxCudaStateESF_SG_ --------------------------
	.section	.nv.constant0._ZN2at6native63_GLOBAL__N__7310b794_30_DistributionGeometricKernel_cu_fa6e70a443distribution_elementwise_grid_stride_kernelIdLi2EZNS0_9templates4cuda21uniform_and_transformIddPNS_17CUDAGeneratorImplEZZZNS4_16geometric_kernelIS7_EEvRNS_18TensorIteratorBaseEdT_ENKUlvE_clEvENKUlvE4_clEvEUldE_EEvSA_T1_T2_EUlP24curandStatePhilox4_32_10E0_ZNS1_27distribution_nullary_kernelIdd6float4S7_SJ_SE_EEvSA_SG_RKT3_T4_EUlidE_EEvlNS_15PhiloxCudaStateESF_SG_,"a",@progbits
	.sectionflags	@""
	.align	4
.nv.constant0._ZN2at6native63_GLOBAL__N__7310b794_30_DistributionGeometricKernel_cu_fa6e70a443distribution_elementwise_grid_stride_kernelIdLi2EZNS0_9templates4cuda21uniform_and_transformIddPNS_17CUDAGeneratorImplEZZZNS4_16geometric_kernelIS7_EEvRNS_18TensorIteratorBaseEdT_ENKUlvE_clEvENKUlvE4_clEvEUldE_EEvSA_T1_T2_EUlP24curandStatePhilox4_32_10E0_ZNS1_27distribution_nullary_kernelIdd6float4S7_SJ_SE_EEvSA_SG_RKT3_T4_EUlidE_EEvlNS_15PhiloxCudaStateESF_SG_:
	.zero		592


//--------------------- .nv.constant0._ZN2at6native63_GLOBAL__N__7310b794_30_DistributionGeometricKernel_cu_fa6e70a443distribution_elementwise_grid_stride_kernelIdLi2EZNS0_9templates4cuda21uniform_and_transformIddPNS_17CUDAGeneratorImplEZZZNS4_16geometric_kernelIS7_EEvRNS_18TensorIteratorBaseEdT_ENKUlvE_clEvENKUlvE4_clEvEUldE_EEvSA_T1_T2_EUlP24curandStatePhilox4_32_10E_ZNS1_27distribution_nullary_kernelIdd7double2S7_SJ_SE_EEvSA_SG_RKT3_T4_EUlidE0_EEvlNS_15PhiloxCudaStateESF_SG_ --------------------------
	.section	.nv.constant0._ZN2at6native63_GLOBAL__N__7310b794_30_DistributionGeometricKernel_cu_fa6e70a443distribution_elementwise_grid_stride_kernelIdLi2EZNS0_9templates4cuda21uniform_and_transformIddPNS_17CUDAGeneratorImplEZZZNS4_16geometric_kernelIS7_EEvRNS_18TensorIteratorBaseEdT_ENKUlvE_clEvENKUlvE4_clEvEUldE_EEvSA_T1_T2_EUlP24curandStatePhilox4_32_10E_ZNS1_27distribution_nullary_kernelIdd7double2S7_SJ_SE_EEvSA_SG_RKT3_T4_EUlidE0_EEvlNS_15PhiloxCudaStateESF_SG_,"a",@progbits
	.sectionflags	@""
	.align	4
.nv.constant0._ZN2at6native63_GLOBAL__N__7310b794_30_DistributionGeometricKernel_cu_fa6e70a443distribution_elementwise_grid_stride_kernelIdLi2EZNS0_9templates4cuda21uniform_and_transformIddPNS_17CUDAGeneratorImplEZZZNS4_16geometric_kernelIS7_EEvRNS_18TensorIteratorBaseEdT_ENKUlvE_clEvENKUlvE4_clEvEUldE_EEvSA_T1_T2_EUlP24curandStatePhilox4_32_10E_ZNS1_27distribution_nullary_kernelIdd7double2S7_SJ_SE_EEvSA_SG_RKT3_T4_EUlidE0_EEvlNS_15PhiloxCudaStateESF_SG_:
	.zero		992


//--------------------- .nv.constant0._ZN2at6native63_GLOBAL__N__7310b794_30_DistributionGeometricKernel_cu_fa6e70a443distribution_elementwise_grid_stride_kernelIdLi2EZNS0_9templates4cuda21uniform_and_transformIddPNS_17CUDAGeneratorImplEZZZNS4_16geometric_kernelIS7_EEvRNS_18TensorIteratorBaseEdT_ENKUlvE_clEvENKUlvE4_clEvEUldE_EEvSA_T1_T2_EUlP24curandStatePhilox4_32_10E_ZNS1_27distribution_nullary_kernelIdd7double2S7_SJ_SE_EEvSA_SG_RKT3_T4_EUlidE_EEvlNS_15PhiloxCudaStateESF_SG_ --------------------------
	.section	.nv.constant0._ZN2at6native63_GLOBAL__N__7310b794_30_DistributionGeometricKernel_cu_fa6e70a443distribution_elementwise_grid_stride_kernelIdLi2EZNS0_9templates4cuda21uniform_and_transformIddPNS_17CUDAGeneratorImplEZZZNS4_16geometric_kernelIS7_EEvRNS_18TensorIteratorBaseEdT_ENKUlvE_clEvENKUlvE4_clEvEUldE_EEvSA_T1_T2_EUlP24curandStatePhilox4_32_10E_ZNS1_27distribution_nullary_kernelIdd7double2S7_SJ_SE_EEvSA_SG_RKT3_T4_EUlidE_EEvlNS_15PhiloxCudaStateESF_SG_,"a",@progbits
	.sectionflags	@""
	.align	4
.nv.constant0._ZN2at6native63_GLOBAL__N__7310b794_30_DistributionGeometricKernel_cu_fa6e70a443distribution_elementwise_grid_stride_kernelIdLi2EZNS0_9templates4cuda21uniform_and_transformIddPNS_17CUDAGeneratorImplEZZZNS4_16geometric_kernelIS7_EEvRNS_18TensorIteratorBaseEdT_ENKUlvE_clEvENKUlvE4_clEvEUldE_EEvSA_T1_T2_EUlP24curandStatePhilox4_32_10E_ZNS1_27distribution_nullary_kernelIdd7double2S7_SJ_SE_EEvSA_SG_RKT3_T4_EUlidE_EEvlNS_15PhiloxCudaStateESF_SG_:
	.zero		592


//--------------------- .nv.constant0._ZN2at6native63_GLOBAL__N__7310b794_30_DistributionGeometricKernel_cu_fa6e70a443distribution_elementwise_grid_stride_kernelIfLi4EZNS0_9templates4cuda21uniform_and_transformIsfPNS_17CUDAGeneratorImplEZZZNS4_16geometric_kernelIS7_EEvRNS_18TensorIteratorBaseEdT_ENKUlvE_clEvENKUlvE3_clEvEUlfE_EEvSA_T1_T2_EUlP24curandStatePhilox4_32_10E0_ZNS1_27distribution_nullary_kernelIsf6float4S7_SJ_SE_EEvSA_SG_RKT3_T4_EUlifE0_EEvlNS_15PhiloxCudaStateESF_SG_ --------------------------
	.section	.nv.constant0._ZN2at6native63_GLOBAL__N__7310b794_30_DistributionGeometricKernel_cu_fa6e70a443distribution_elementwise_grid_stride_kernelIfLi4EZNS0_9templates4cuda21uniform_and_transformIsfPNS_17CUDAGeneratorImplEZZZNS4_16geometric_kernelIS7_EEvRNS_18TensorIteratorBaseEdT_ENKUlvE_clEvENKUlvE3_clEvEUlfE_EEvSA_T1_T2_EUlP24curandStatePhilox4_32_10E0_ZNS1_27distribution_nullary_kernelIsf6float4S7_SJ_SE_EEvSA_SG_RKT3_T4_EUlifE0_EEvlNS_15PhiloxCudaStateESF_SG_,"a",@progbits
	.sectionflags	@""
	.align	4
.nv.constant0._ZN2at6native63_GLOBAL__N__7310b794_30_DistributionGeometricKernel_cu_fa6e70a443distribution_elementwise_grid_stride_kernelIfLi4EZNS0_9templates4cuda21uniform_and_transformIsfPNS_17CUDAGeneratorImplEZZZNS4_16geometric_kernelIS7_EEvRNS_18TensorIteratorBaseEdT_ENKUlvE_clEvENKUlvE3_clEvEUlfE_EEvSA_T1_T2_EUlP24curandStatePhilox4_32_10E0_ZNS1_27distribution_nullary_kernelIsf6float4S7_SJ_SE_EEvSA_SG_RKT3_T4_EUlifE0_EEvlNS_15PhiloxCudaStateESF_SG_:
	.zero		992


//--------------------- .nv.constant0._ZN2at6native63_GLOBAL__N__7310b794_30_DistributionGeometricKernel_cu_fa6e70a443distribution_elementwise_grid_stride_kernelIfLi4EZNS0_9templates4cuda21uniform_and_transformIsfPNS_17CUDAGeneratorImplEZZZNS4_16geometric_kernelIS7_EEvRNS_18TensorIteratorBaseEdT_ENKUlvE_clEvENKUlvE3_clEvEUlfE_EEvSA_T1_T2_EUlP24curandStatePhilox4_32_10E0_ZNS1_27distribution_nullary_kernelIsf6float4S7_SJ_SE_EEvSA_SG_RKT3_T4_EUlifE_EEvlNS_15PhiloxCudaStateESF_SG_ --------------------------
	.section	.nv.constant0._ZN2at6native63_GLOBAL__N__7310b794_30_DistributionGeometricKernel_cu_fa6e70a443distribution_elementwise_grid_stride_kernelIfLi4EZNS0_9templates4cuda21uniform_and_transformIsfPNS_17CUDAGeneratorImplEZZZNS4_16geometric_kernelIS7_EEvRNS_18TensorIteratorBaseEdT_ENKUlvE_clEvENKUlvE3_clEvEUlfE_EEvSA_T1_T2_EUlP24curandStatePhilox4_32_10E0_ZNS1_27distribution_nullary_kernelIsf6float4S7_SJ_SE_EEvSA_SG_RKT3_T4_EUlifE_EEvlNS_15PhiloxCudaStateESF_SG_,"a",@progbits
	.sectionflags	@""
	.align	4
.nv.constant0._ZN2at6native63_GLOBAL__N__7310b794_30_DistributionGeometricKernel_cu_fa6e70a443distribution_elementwise_grid_stride_kernelIfLi4EZNS0_9templates4cuda21uniform_and_transformIsfPNS_17CUDAGeneratorImplEZZZNS4_16geometric_kernelIS7_EEvRNS_18TensorIteratorBaseEdT_ENKUlvE_clEvENKUlvE3_clEvEUlfE_EEvSA_T1_T2_EUlP24curandStatePhilox4_32_10E0_ZNS1_27distribution_nullary_kernelIsf6float4S7_SJ_SE_EEvSA_SG_RKT3_T4_EUlifE_EEvlNS_15PhiloxCudaStateESF_SG_:
	.zero		592


//--------------------- .nv.constant0._ZN2at6native63_GLOBAL__N__7310b794_30_DistributionGeometricKernel_cu_fa6e70a443distribution_elementwise_grid_stride_kernelIfLi4EZNS0_9templates4cuda21uniform_and_transformIsfPNS_17CUDAGeneratorImplEZZZNS4_16geometric_kernelIS7_EEvRNS_18TensorIteratorBaseEdT_ENKUlvE_clEvENKUlvE3_clEvEUlfE_EEvSA_T1_T2_EUlP24curandStatePhilox4_32_10E_ZNS1_27distribution_nullary_kernelIsf7double2S7_SJ_SE_EEvSA_SG_RKT3_T4_EUlifE0_EEvlNS_15PhiloxCudaStateESF_SG_ --------------------------
	.section	.nv.constant0._ZN2at6native63_GLOBAL__N__7310b794_30_DistributionGeometricKernel_cu_fa6e70a443distribution_elementwise_grid_stride_kernelIfLi4EZNS0_9templates4cuda21uniform_and_transformIsfPNS_17CUDAGeneratorImplEZZZNS4_16geometric_kernelIS7_EEvRNS_18TensorIteratorBaseEdT_ENKUlvE_clEvENKUlvE3_clEvEUlfE_EEvSA_T1_T2_EUlP24curandStatePhilox4_32_10E_ZNS1_27distribution_nullary_kernelIsf7double2S7_SJ_SE_EEvSA_SG_RKT3_T4_EUlifE0_EEvlNS_15PhiloxCudaStateESF_SG_,"a",@progbits
	.sectionflags	@""
	.align	4
.nv.constant0._ZN2at6native63_GLOBAL__N__7310b794_30_DistributionGeometricKernel_cu_fa6e70a443distribution_elementwise_grid_stride_kernelIfLi4EZNS0_9templates4cuda21uniform_and_transformIsfPNS_17CUDAGeneratorImplEZZZNS4_16geometric_kernelIS7_EEvRNS_18TensorIteratorBaseEdT_ENKUlvE_clEvENKUlvE3_clEvEUlfE_EEvSA_T1_T2_EUlP24curandStatePhilox4_32_10E_ZNS1_27distribution_nullary_kernelIsf7double2S7_SJ_SE_EEvSA_SG_RKT3_T4_EUlifE0_EEvlNS_15PhiloxCudaStateESF_SG_:
	.zero		992


//--------------------- .nv.constant0._ZN2at6native63_GLOBAL__N__7310b794_30_DistributionGeometricKernel_cu_fa6e70a443distribution_elementwise_grid_stride_kernelIfLi4EZNS0_9templates4cuda21uniform_and_transformIsfPNS_17CUDAGeneratorImplEZZZNS4_16geometric_kernelIS7_EEvRNS_18TensorIteratorBaseEdT_ENKUlvE_clEvENKUlvE3_clEvEUlfE_EEvSA_T1_T2_EUlP24curandStatePhilox4_32_10E_ZNS1_27distribution_nullary_kernelIsf7double2S7_SJ_SE_EEvSA_SG_RKT3_T4_EUlifE_EEvlNS_15PhiloxCudaStateESF_SG_ --------------------------
	.section	.nv.constant0._ZN2at6native63_GLOBAL__N__7310b794_30_DistributionGeometricKernel_cu_fa6e70a443distribution_elementwise_grid_stride_kernelIfLi4EZNS0_9templates4cuda21uniform_and_transformIsfPNS_17CUDAGeneratorImplEZZZNS4_16geometric_kernelIS7_EEvRNS_18TensorIteratorBaseEdT_ENKUlvE_clEvENKUlvE3_clEvEUlfE_EEvSA_T1_T2_EUlP24curandStatePhilox4_32_10E_ZNS1_27distribution_nullary_kernelIsf7double2S7_SJ_SE_EEvSA_SG_RKT3_T4_EUlifE_EEvlNS_15PhiloxCudaStateESF_SG_,"a",@progbits
	.sectionflags	@""
	.align	4
.nv.constant0._ZN2at6native63_GLOBAL__N__7310b794_30_DistributionGeometricKernel_cu_fa6e70a443distribution_elementwise_grid_stride_kernelIfLi4EZNS0_9templates4cuda21uniform_and_transformIsfPNS_17CUDAGeneratorImplEZZZNS4_16geometric_kernelIS7_EEvRNS_18TensorIteratorBaseEdT_ENKUlvE_clEvENKUlvE3_clEvEUlfE_EEvSA_T1_T2_EUlP24curandStatePhilox4_32_10E_ZNS1_27distribution_nullary_kernelIsf7double2S7_SJ_SE_EEvSA_SG_RKT3_T4_EUlifE_EEvlNS_15PhiloxCudaStateESF_SG_:
	.zero		592


//--------------------- .nv.constant0._ZN2at6native63_GLOBAL__N__7310b794_30_DistributionGeometricKernel_cu_fa6e70a443distribution_elementwise_grid_stride_kernelIfLi4EZNS0_9templates4cuda21uniform_and_transformIlfPNS_17CUDAGeneratorImplEZZZNS4_16geometric_kernelIS7_EEvRNS_18TensorIteratorBaseEdT_ENKUlvE_clEvENKUlvE2_clEvEUlfE_EEvSA_T1_T2_EUlP24curandStatePhilox4_32_10E0_ZNS1_27distribution_nullary_kernelIlf6float4S7_SJ_SE_EEvSA_SG_RKT3_T4_EUlifE0_EEvlNS_15PhiloxCudaStateESF_SG_ --------------------------
	.section	.nv.constant0._ZN2at6native63_GLOBAL__N__7310b794_30_DistributionGeometricKernel_cu_fa6e70a443distribution_elementwise_grid_stride_kernelIfLi4EZNS0_9templates4cuda21uniform_and_transformIlfPNS_17CUDAGeneratorImplEZZZNS4_16geometric_kernelIS7_EEvRNS_18TensorIteratorBaseEdT_ENKUlvE_clEvENKUlvE2_clEvEUlfE_EEvSA_T1_T2_EUlP24curandStatePhilox4_32_10E0_ZNS1_27distribution_nullary_kernelIlf6float4S7_SJ_SE_EEvSA_SG_RKT3_T4_EUlifE0_EEvlNS_15PhiloxCudaStateESF_SG_,"a",@progbits
	.sectionflags	@""
	.align	4
.nv.constant0._ZN2at6native63_GLOBAL__N__7310b794_30_DistributionGeometricKernel_cu_fa6e70a443distribution_elementwise_grid_stride_kernelIfLi4EZNS0_9templates4cuda21uniform_and_transformIlfPNS_17CUDAGeneratorImplEZZZNS4_16geometric_kernelIS7_EEvRNS_18TensorIteratorBaseEdT_ENKUlvE_clEvENKUlvE2_clEvEUlfE_EEvSA_T1_T2_EUlP24curandStatePhilox4_32_10E0_ZNS1_27distribution_nullary_kernelIlf6float4S7_SJ_SE_EEvSA_SG_RKT3_T4_EUlifE0_EEvlNS_15PhiloxCudaStateESF_SG_:
	.zero		992


//--------------------- .nv.constant0._ZN2at6native63_GLOBAL__N__7310b794_30_DistributionGeometricKernel_cu_fa6e70a443distribution_elementwise_grid_stride_kernelIfLi4EZNS0_9templates4cuda21uniform_and_transformIlfPNS_17CUDAGeneratorImplEZZZNS4_16geometric_kernelIS7_EEvRNS_18TensorIteratorBaseEdT_ENKUlvE_clEvENKUlvE2_clEvEUlfE_EEvSA_T1_T2_EUlP24curandStatePhilox4_32_10E0_ZNS1_27distribution_nullary_kernelIlf6float4S7_SJ_SE_EEvSA_SG_RKT3_T4_EUlifE_EEvlNS_15PhiloxCudaStateESF_SG_ --------------------------
	.section	.nv.constant0._ZN2at6native63_GLOBAL__N__7310b794_30_DistributionGeometricKernel_cu_fa6e70a443distribution_elementwise_grid_stride_kernelIfLi4EZNS0_9templates4cuda21uniform_and_transformIlfPNS_17CUDAGeneratorImplEZZZNS4_16geometric_kernelIS7_EEvRNS_18TensorIteratorBaseEdT_ENKUlvE_clEvENKUlvE2_clEvEUlfE_EEvSA_T1_T2_EUlP24curandStatePhilox4_32_10E0_ZNS1_27distribution_nullary_kernelIlf6float4S7_SJ_SE_EEvSA_SG_RKT3_T4_EUlifE_EEvlNS_15PhiloxCudaStateESF_SG_,"a",@progbits
	.sectionflags	@""
	.align	4
.nv.constant0._ZN2at6native63_GLOBAL__N__7310b794_30_DistributionGeometricKernel_cu_fa6e70a443distribution_elementwise_grid_stride_kernelIfLi4EZNS0_9templates4cuda21uniform_and_transformIlfPNS_17CUDAGeneratorImplEZZZNS4_16geometric_kernelIS7_EEvRNS_18TensorIteratorBaseEdT_ENKUlvE_clEvENKUlvE2_clEvEUlfE_EEvSA_T1_T2_EUlP24curandStatePhilox4_32_10E0_ZNS1_27distribution_nullary_kernelIlf6float4S7_SJ_SE_EEvSA_SG_RKT3_T4_EUlifE_EEvlNS_15PhiloxCudaStateESF_SG_:
	.zero		592


//--------------------- .nv.constant0._ZN2at6native63_GLOBAL__N__7310b794_30_DistributionGeometricKernel_cu_fa6e70a443distribution_elementwise_grid_stride_kernelIfLi4EZNS0_9templates4cuda21uniform_and_transformIlfPNS_17CUDAGeneratorImplEZZZNS4_16geometric_kernelIS7_EEvRNS_18TensorIteratorBaseEdT_ENKUlvE_clEvENKUlvE2_clEvEUlfE_EEvSA_T1_T2_EUlP24curandStatePhilox4_32_10E_ZNS1_27distribution_nullary_kernelIlf7double2S7_SJ_SE_EEvSA_SG_RKT3_T4_EUlifE0_EEvlNS_15PhiloxCudaStateESF_SG_ --------------------------
	.section	.nv.constant0._ZN2at6native63_GLOBAL__N__7310b794_30_DistributionGeometricKernel_cu_fa6e70a443distribution_elementwise_grid_stride_kernelIfLi4EZNS0_9templates4cuda21uniform_and_transformIlfPNS_17CUDAGeneratorImplEZZZNS4_16geometric_kernelIS7_EEvRNS_18TensorIteratorBaseEdT_ENKUlvE_clEvENKUlvE2_clEvEUlfE_EEvSA_T1_T2_EUlP24curandStatePhilox4_32_10E_ZNS1_27distribution_nullary_kernelIlf7double2S7_SJ_SE_EEvSA_SG_RKT3_T4_EUlifE0_EEvlNS_15PhiloxCudaStateESF_SG_,"a",@progbits
	.sectionflags	@""
	.align	4
.nv.constant0._ZN2at6native63_GLOBAL__N__7310b794_30_DistributionGeometricKernel_cu_fa6e70a443distribution_elementwise_grid_stride_kernelIfLi4EZNS0_9templates4cuda21uniform_and_transformIlfPNS_17CUDAGeneratorImplEZZZNS4_16geometric_kernelIS7_EEvRNS_18TensorIteratorBaseEdT_ENKUlvE_clEvENKUlvE2_clEvEUlfE_EEvSA_T1_T2_EUlP24curandStatePhilox4_32_10E_ZNS1_27distribution_nullary_kernelIlf7double2S7_SJ_SE_EEvSA_SG_RKT3_T4_EUlifE0_EEvlNS_15PhiloxCudaStateESF_SG_:
	.zero		992


//--------------------- .nv.constant0._ZN2at6native63_GLOBAL__N__7310b794_30_DistributionGeometricKernel_cu_fa6e70a443distribution_elementwise_grid_stride_kernelIfLi4EZNS0_9templates4cuda21uniform_and_transformIlfPNS_17CUDAGeneratorImplEZZZNS4_16geometric_kernelIS7_EEvRNS_18TensorIteratorBaseEdT_ENKUlvE_clEvENKUlvE2_clEvEUlfE_EEvSA_T1_T2_EUlP24curandStatePhilox4_32_10E_ZNS1_27distribution_nullary_kernelIlf7double2S7_SJ_SE_EEvSA_SG_RKT3_T4_EUlifE_EEvlNS_15PhiloxCudaStateESF_SG_ --------------------------
	.section	.nv.constant0._ZN2at6native63_GLOBAL__N__7310b794_30_DistributionGeometricKernel_cu_fa6e70a443distribution_elementwise_grid_stride_kernelIfLi4EZNS0_9templates4cuda21uniform_and_transformIlfPNS_17CUDAGeneratorImplEZZZNS4_16geometric_kernelIS7_EEvRNS_18TensorIteratorBaseEdT_ENKUlvE_clEvENKUlvE2_clEvEUlfE_EEvSA_T1_T2_EUlP24curandStatePhilox4_32_10E_ZNS1_27distribution_nullary_kernelIlf7double2S7_SJ_SE_EEvSA_SG_RKT3_T4_EUlifE_EEvlNS_15PhiloxCudaStateESF_SG_,"a",@progbits
	.sectionflags	@""
	.align	4
.nv.constant0._ZN2at6native63_GLOBAL__N__7310b794_30_DistributionGeometricKernel_cu_fa6e70a443distribution_elementwise_grid_stride_kernelIfLi4EZNS0_9templates4cuda21uniform_and_transformIlfPNS_17CUDAGeneratorImplEZZZNS4_16geometric_kernelIS7_EEvRNS_18TensorIteratorBaseEdT_ENKUlvE_clEvENKUlvE2_clEvEUlfE_EEvSA_T1_T2_EUlP24curandStatePhilox4_32_10E_ZNS1_27distribution_nullary_kernelIlf7double2S7_SJ_SE_EEvSA_SG_RKT3_T4_EUlifE_EEvlNS_15PhiloxCudaStateESF_SG_:
	.zero		592


//--------------------- .nv.constant0._ZN2at6native63_GLOBAL__N__7310b794_30_DistributionGeometricKernel_cu_fa6e70a443distribution_elementwise_grid_stride_kernelIfLi4EZNS0_9templates4cuda21uniform_and_transformIifPNS_17CUDAGeneratorImplEZZZNS4_16geometric_kernelIS7_EEvRNS_18TensorIteratorBaseEdT_ENKUlvE_clEvENKUlvE1_clEvEUlfE_EEvSA_T1_T2_EUlP24curandStatePhilox4_32_10E0_ZNS1_27distribution_nullary_kernelIif6float4S7_SJ_SE_EEvSA_SG_RKT3_T4_EUlifE0_EEvlNS_15PhiloxCudaStateESF_SG_ --------------------------
	.section	.nv.constant0._ZN2at6native63_GLOBAL__N__7310b794_30_DistributionGeometricKernel_cu_fa6e70a443distribution_elementwise_grid_stride_kernelIfLi4EZNS0_9templates4cuda21uniform_and_transformIifPNS_17CUDAGeneratorImplEZZZNS4_16geometric_kernelIS7_EEvRNS_18TensorIteratorBaseEdT_ENKUlvE_clEvENKUlvE1_clEvEUlfE_EEvSA_T1_T2_EUlP24curandStatePhilox4_32_10E0_ZNS1_27distribution_nullary_kernelIif6float4S7_SJ_SE_EEvSA_SG_RKT3_T4_EUlifE0_EEvlNS_15PhiloxCudaStateESF_SG_,"a",@progbits
	.sectionflags	@""
	.align	4
.nv.constant0._ZN2at6native63_GLOBAL__N__7310b794_30_DistributionGeometricKernel_cu_fa6e70a443distribution_elementwise_grid_stride_kernelIfLi4EZNS0_9templates4cuda21uniform_and_transformIifPNS_17CUDAGeneratorImplEZZZNS4_16geometric_kernelIS7_EEvRNS_18TensorIteratorBaseEdT_ENKUlvE_clEvENKUlvE1_clEvEUlfE_EEvSA_T1_T2_EUlP24curandStatePhilox4_32_10E0_ZNS1_27distribution_nullary_kernelIif6float4S7_SJ_SE_EEvSA_SG_RKT3_T4_EUlifE0_EEvlNS_15PhiloxCudaStateESF_SG_:
	.zero		992


//--------------------- .nv.constant0._ZN2at6native63_GLOBAL__N__7310b794_30_DistributionGeometricKernel_cu_fa6e70a443distribution_elementwise_grid_stride_kernelIfLi4EZNS0_9templates4cuda21uniform_and_transformIifPNS_17CUDAGeneratorImplEZZZNS4_16geometric_kernelIS7_EEvRNS_18TensorIteratorBaseEdT_ENKUlvE_clEvENKUlvE1_clEvEUlfE_EEvSA_T1_T2_EUlP24curandStatePhilox4_32_10E0_ZNS1_27distribution_nullary_kernelIif6float4S7_SJ_SE_EEvSA_SG_RKT3_T4_EUlifE_EEvlNS_15PhiloxCudaStateESF_SG_ --------------------------
	.section	.nv.constant0._ZN2at6native63_GLOBAL__N__7310b794_30_DistributionGeometricKernel_cu_fa6e70a443distribution_elementwise_grid_stride_kernelIfLi4EZNS0_9templates4cuda21uniform_and_transformIifPNS_17CUDAGeneratorImplEZZZNS4_16geometric_kernelIS7_EEvRNS_18TensorIteratorBaseEdT_ENKUlvE_clEvENKUlvE1_clEvEUlfE_EEvSA_T1_T2_EUlP24curandStatePhilox4_32_10E0_ZNS1_27distribution_nullary_kernelIif6float4S7_SJ_SE_EEvSA_SG_RKT3_T4_EUlifE_EEvlNS_15PhiloxCudaStateESF_SG_,"a",@progbits
	.sectionflags	@""
	.align	4
.nv.constant0._ZN2at6native63_GLOBAL__N__7310b794_30_DistributionGeometricKernel_cu_fa6e70a443distribution_elementwise_grid_stride_kernelIfLi4EZNS0_9templates4cuda21uniform_and_transformIifPNS_17CUDAGeneratorImplEZZZNS4_16geometric_kernelIS7_EEvRNS_18TensorIteratorBaseEdT_ENKUlvE_clEvENKUlvE1_clEvEUlfE_EEvSA_T1_T2_EUlP24curandStatePhilox4_32_10E0_ZNS1_27distribution_nullary_kernelIif6float4S7_SJ_SE_EEvSA_SG_RKT3_T4_EUlifE_EEvlNS_15PhiloxCudaStateESF_SG_:
	.zero		592


//--------------------- .nv.constant0._ZN2at6native63_GLOBAL__N__7310b794_30_DistributionGeometricKernel_cu_fa6e70a443distribution_elementwise_grid_stride_kernelIfLi4EZNS0_9templates4cuda21uniform_and_transformIifPNS_17CUDAGeneratorImplEZZZNS4_16geometric_kernelIS7_EEvRNS_18TensorIteratorBaseEdT_ENKUlvE_clEvENKUlvE1_clEvEUlfE_EEvSA_T1_T2_EUlP24curandStatePhilox4_32_10E_ZNS1_27distribution_nullary_kernelIif7double2S7_SJ_SE_EEvSA_SG_RKT3_T4_EUlifE0_EEvlNS_15PhiloxCudaStateESF_SG_ --------------------------
	.section	.nv.constant0._ZN2at6native63_GLOBAL__N__7310b794_30_DistributionGeometricKernel_cu_fa6e70a443distribution_elementwise_grid_stride_kernelIfLi4EZNS0_9templates4cuda21uniform_and_transformIifPNS_17CUDAGeneratorImplEZZZNS4_16geometric_kernelIS7_EEvRNS_18TensorIteratorBaseEdT_ENKUlvE_clEvENKUlvE1_clEvEUlfE_EEvSA_T1_T2_EUlP24curandStatePhilox4_32_10E_ZNS1_27distribution_nullary_kernelIif7double2S7_SJ_SE_EEvSA_SG_RKT3_T4_EUlifE0_EEvlNS_15PhiloxCudaStateESF_SG_,"a",@progbits
	.sectionflags	@""
	.align	4
.nv.constant0._ZN2at6native63_GLOBAL__N__7310b794_30_DistributionGeometricKernel_cu_fa6e70a443distribution_elementwise_grid_stride_kernelIfLi4EZNS0_9templates4cuda21uniform_and_transformIifPNS_17CUDAGeneratorImplEZZZNS4_16geometric_kernelIS7_EEvRNS_18TensorIteratorBaseEdT_ENKUlvE_clEvENKUlvE1_clEvEUlfE_EEvSA_T1_T2_EUlP24curandStatePhilox4_32_10E_ZNS1_27distribution_nullary_kernelIif7double2S7_SJ_SE_EEvSA_SG_RKT3_T4_EUlifE0_EEvlNS_15PhiloxCudaStateESF_SG_:
	.zero		992


//--------------------- .nv.constant0._ZN2at6native63_GLOBAL__N__7310b794_30_DistributionGeometricKernel_cu_fa6e70a443distribution_elementwise_grid_stride_kernelIfLi4EZNS0_9templates4cuda21uniform_and_transformIifPNS_17CUDAGeneratorImplEZZZNS4_16geometric_kernelIS7_EEvRNS_18TensorIteratorBaseEdT_ENKUlvE_clEvENKUlvE1_clEvEUlfE_EEvSA_T1_T2_EUlP24curandStatePhilox4_32_10E_ZNS1_27distribution_nullary_kernelIif7double2S7_SJ_SE_EEvSA_SG_RKT3_T4_EUlifE_EEvlNS_15PhiloxCudaStateESF_SG_ --------------------------
	.section	.nv.constant0._ZN2at6native63_GLOBAL__N__7310b794_30_DistributionGeometricKernel_cu_fa6e70a443distribution_elementwise_grid_stride_kernelIfLi4EZNS0_9templates4cuda21uniform_and_transformIifPNS_17CUDAGeneratorImplEZZZNS4_16geometric_kernelIS7_EEvRNS_18TensorIteratorBaseEdT_ENKUlvE_clEvENKUlvE1_clEvEUlfE_EEvSA_T1_T2_EUlP24curandStatePhilox4_32_10E_ZNS1_27distribution_nullary_kernelIif7double2S7_SJ_SE_EEvSA_SG_RKT3_T4_EUlifE_EEvlNS_15PhiloxCudaStateESF_SG_,"a",@progbits
	.sectionflags	@""
	.align	4
.nv.constant0._ZN2at6native63_GLOBAL__N__7310b794_30_DistributionGeometricKernel_cu_fa6e70a443distribution_elementwise_grid_stride_kernelIfLi4EZNS0_9templates4cuda21uniform_and_transformIifPNS_17CUDAGeneratorImplEZZZNS4_16geometric_kernelIS7_EEvRNS_18TensorIteratorBaseEdT_ENKUlvE_clEvENKUlvE1_clEvEUlfE_EEvSA_T1_T2_EUlP24curandStatePhilox4_32_10E_ZNS1_27distribution_nullary_kernelIif7double2S7_SJ_SE_EEvSA_SG_RKT3_T4_EUlifE_EEvlNS_15PhiloxCudaStateESF_SG_:
	.zero		592


//--------------------- .nv.constant0._ZN2at6native63_GLOBAL__N__7310b794_30_DistributionGeometricKernel_cu_fa6e70a443distribution_elementwise_grid_stride_kernelIfLi4EZNS0_9templates4cuda21uniform_and_transformIafPNS_17CUDAGeneratorImplEZZZNS4_16geometric_kernelIS7_EEvRNS_18TensorIteratorBaseEdT_ENKUlvE_clEvENKUlvE0_clEvEUlfE_EEvSA_T1_T2_EUlP24curandStatePhilox4_32_10E0_ZNS1_27distribution_nullary_kernelIaf6float4S7_SJ_SE_EEvSA_SG_RKT3_T4_EUlifE0_EEvlNS_15PhiloxCudaStateESF_SG_ --------------------------
	.section	.nv.constant0._ZN2at6native63_GLOBAL__N__7310b794_30_DistributionGeometricKernel_cu_fa6e70a443distribution_elementwise_grid_stride_kernelIfLi4EZNS0_9templates4cuda21uniform_and_transformIafPNS_17CUDAGeneratorImplEZZZNS4_16geometric_kernelIS7_EEvRNS_18TensorIteratorBaseEdT_ENKUlvE_clEvENKUlvE0_clEvEUlfE_EEvSA_T1_T2_EUlP24curandStatePhilox4_32_10E0_ZNS1_27distribution_nullary_kernelIaf6float4S7_SJ_SE_EEvSA_SG_RKT3_T4_EUlifE0_EEvlNS_15PhiloxCudaStateESF_SG_,"a",@progbits
	.sectionflags	@""
	.align	4
.nv.constant0._ZN2at6native63_GLOBAL__N__7310b794_30_DistributionGeometricKernel_cu_fa6e70a443distribution_elementwise_grid_stride_kernelIfLi4EZNS0_9templates4cuda21uniform_and_transformIafPNS_17CUDAGeneratorImplEZZZNS4_16geometric_kernelIS7_EEvRNS_18TensorIteratorBaseEdT_ENKUlvE_clEvENKUlvE0_clEvEUlfE_EEvSA_T1_T2_EUlP24curandStatePhilox4_32_10E0_ZNS1_27distribution_nullary_kernelIaf6float4S7_SJ_SE_EEvSA_SG_RKT3_T4_EUlifE0_EEvlNS_15PhiloxCudaStateESF_SG_:
	.zero		992


//--------------------- .nv.constant0._ZN2at6native63_GLOBAL__N__7310b794_30_DistributionGeometricKernel_cu_fa6e70a443distribution_elementwise_grid_stride_kernelIfLi4EZNS0_9templates4cuda21uniform_and_transformIafPNS_17CUDAGeneratorImplEZZZNS4_16geometric_kernelIS7_EEvRNS_18TensorIteratorBaseEdT_ENKUlvE_clEvENKUlvE0_clEvEUlfE_EEvSA_T1_T2_EUlP24curandStatePhilox4_32_10E0_ZNS1_27distribution_nullary_kernelIaf6float4S7_SJ_SE_EEvSA_SG_RKT3_T4_EUlifE_EEvlNS_15PhiloxCudaStateESF_SG_ --------------------------
	.section	.nv.constant0._ZN2at6native63_GLOBAL__N__7310b794_30_DistributionGeometricKernel_cu_fa6e70a443distribution_elementwise_grid_stride_kernelIfLi4EZNS0_9templates4cuda21uniform_and_transformIafPNS_17CUDAGeneratorImplEZZZNS4_16geometric_kernelIS7_EEvRNS_18TensorIteratorBaseEdT_ENKUlvE_clEvENKUlvE0_clEvEUlfE_EEvSA_T1_T2_EUlP24curandStatePhilox4_32_10E0_ZNS1_27distribution_nullary_kernelIaf6float4S7_SJ_SE_EEvSA_SG_RKT3_T4_EUlifE_EEvlNS_15PhiloxCudaStateESF_SG_,"a",@progbits
	.sectionflags	@""
	.align	4
.nv.constant0._ZN2at6native63_GLOBAL__N__7310b794_30_DistributionGeometricKernel_cu_fa6e70a443distribution_elementwise_grid_stride_kernelIfLi4EZNS0_9templates4cuda21uniform_and_transformIafPNS_17CUDAGeneratorImplEZZZNS4_16geometric_kernelIS7_EEvRNS_18TensorIteratorBaseEdT_ENKUlvE_clEvENKUlvE0_clEvEUlfE_EEvSA_T1_T2_EUlP24curandStatePhilox4_32_10E0_ZNS1_27distribution_nullary_kernelIaf6float4S7_SJ_SE_EEvSA_SG_RKT3_T4_EUlifE_EEvlNS_15PhiloxCudaStateESF_SG_:
	.zero		592


//--------------------- .nv.constant0._ZN2at6native63_GLOBAL__N__7310b794_30_DistributionGeometricKernel_cu_fa6e70a443distribution_elementwise_grid_stride_kernelIfLi4EZNS0_9templates4cuda21uniform_and_transformIafPNS_17CUDAGeneratorImplEZZZNS4_16geometric_kernelIS7_EEvRNS_18TensorIteratorBaseEdT_ENKUlvE_clEvENKUlvE0_clEvEUlfE_EEvSA_T1_T2_EUlP24curandStatePhilox4_32_10E_ZNS1_27distribution_nullary_kernelIaf7double2S7_SJ_SE_EEvSA_SG_RKT3_T4_EUlifE0_EEvlNS_15PhiloxCudaStateESF_SG_ --------------------------
	.section	.nv.constant0._ZN2at6native63_GLOBAL__N__7310b794_30_DistributionGeometricKernel_cu_fa6e70a443distribution_elementwise_grid_stride_kernelIfLi4EZNS0_9templates4cuda21uniform_and_transformIafPNS_17CUDAGeneratorImplEZZZNS4_16geometric_kernelIS7_EEvRNS_18TensorIteratorBaseEdT_ENKUlvE_clEvENKUlvE0_clEvEUlfE_EEvSA_T1_T2_EUlP24curandStatePhilox4_32_10E_ZNS1_27distribution_nullary_kernelIaf7double2S7_SJ_SE_EEvSA_SG_RKT3_T4_EUlifE0_EEvlNS_15PhiloxCudaStateESF_SG_,"a",@progbits
	.sectionflags	@""
	.align	4
.nv.constant0._ZN2at6native63_GLOBAL__N__7310b794_30_DistributionGeometricKernel_cu_fa6e70a443distribution_elementwise_grid_stride_kernelIfLi4EZNS0_9templates4cuda21uniform_and_transformIafPNS_17CUDAGeneratorImplEZZZNS4_16geometric_kernelIS7_EEvRNS_18TensorIteratorBaseEdT_ENKUlvE_clEvENKUlvE0_clEvEUlfE_EEvSA_T1_T2_EUlP24curandStatePhilox4_32_10E_ZNS1_27distribution_nullary_kernelIaf7double2S7_SJ_SE_EEvSA_SG_RKT3_T4_EUlifE0_EEvlNS_15PhiloxCudaStateESF_SG_:
	.zero		992


//--------------------- .nv.constant0._ZN2at6native63_GLOBAL__N__7310b794_30_DistributionGeometricKernel_cu_fa6e70a443distribution_elementwise_grid_stride_kernelIfLi4EZNS0_9templates4cuda21uniform_and_transformIafPNS_17CUDAGeneratorImplEZZZNS4_16geometric_kernelIS7_EEvRNS_18TensorIteratorBaseEdT_ENKUlvE_clEvENKUlvE0_clEvEUlfE_EEvSA_T1_T2_EUlP24curandStatePhilox4_32_10E_ZNS1_27distribution_nullary_kernelIaf7double2S7_SJ_SE_EEvSA_SG_RKT3_T4_EUlifE_EEvlNS_15PhiloxCudaStateESF_SG_ --------------------------
	.section	.nv.constant0._ZN2at6native63_GLOBAL__N__7310b794_30_DistributionGeometricKernel_cu_fa6e70a443distribution_elementwise_grid_stride_kernelIfLi4EZNS0_9templates4cuda21uniform_and_transformIafPNS_17CUDAGeneratorImplEZZZNS4_16geometric_kernelIS7_EEvRNS_18TensorIteratorBaseEdT_ENKUlvE_clEvENKUlvE0_clEvEUlfE_EEvSA_T1_T2_EUlP24curandStatePhilox4_32_10E_ZNS1_27distribution_nullary_kernelIaf7double2S7_SJ_SE_EEvSA_SG_RKT3_T4_EUlifE_EEvlNS_15PhiloxCudaStateESF_SG_,"a",@progbits
	.sectionflags	@""
	.align	4
.nv.constant0._ZN2at6native63_GLOBAL__N__7310b794_30_DistributionGeometricKernel_cu_fa6e70a443distribution_elementwise_grid_stride_kernelIfLi4EZNS0_9templates4cuda21uniform_and_transformIafPNS_17CUDAGeneratorImplEZZZNS4_16geometric_kernelIS7_EEvRNS_18TensorIteratorBaseEdT_ENKUlvE_clEvENKUlvE0_clEvEUlfE_EEvSA_T1_T2_EUlP24curandStatePhilox4_32_10E_ZNS1_27distribution_nullary_kernelIaf7double2S7_SJ_SE_EEvSA_SG_RKT3_T4_EUlifE_EEvlNS_15PhiloxCudaStateESF_SG_:
	.zero		592


//--------------------- .nv.constant0._ZN2at6native63_GLOBAL__N__7310b794_30_DistributionGeometricKernel_cu_fa6e70a443distribution_elementwise_grid_stride_kernelIfLi4EZNS0_9templates4cuda21uniform_and_transformIhfPNS_17CUDAGeneratorImplEZZZNS4_16geometric_kernelIS7_EEvRNS_18TensorIteratorBaseEdT_ENKUlvE_clEvENKUlvE_clEvEUlfE_EEvSA_T1_T2_EUlP24curandStatePhilox4_32_10E0_ZNS1_27distribution_nullary_kernelIhf6float4S7_SJ_SE_EEvSA_SG_RKT3_T4_EUlifE0_EEvlNS_15PhiloxCudaStateESF_SG_ --------------------------
	.section	.nv.constant0._ZN2at6native63_GLOBAL__N__7310b794_30_DistributionGeometricKernel_cu_fa6e70a443distribution_elementwise_grid_stride_kernelIfLi4EZNS0_9templates4cuda21uniform_and_transformIhfPNS_17CUDAGeneratorImplEZZZNS4_16geometric_kernelIS7_EEvRNS_18TensorIteratorBaseEdT_ENKUlvE_clEvENKUlvE_clEvEUlfE_EEvSA_T1_T2_EUlP24curandStatePhilox4_32_10E0_ZNS1_27distribution_nullary_kernelIhf6float4S7_SJ_SE_EEvSA_SG_RKT3_T4_EUlifE0_EEvlNS_15PhiloxCudaStateESF_SG_,"a",@progbits
	.sectionflags	@""
	.align	4
.nv.constant0._ZN2at6native63_GLOBAL__N__7310b794_30_DistributionGeometricKernel_cu_fa6e70a443distribution_elementwise_grid_stride_kernelIfLi4EZNS0_9templates4cuda21uniform_and_transformIhfPNS_17CUDAGeneratorImplEZZZNS4_16geometric_kernelIS7_EEvRNS_18TensorIteratorBaseEdT_ENKUlvE_clEvENKUlvE_clEvEUlfE_EEvSA_T1_T2_EUlP24curandStatePhilox4_32_10E0_ZNS1_27distribution_nullary_kernelIhf6float4S7_SJ_SE_EEvSA_SG_RKT3_T4_EUlifE0_EEvlNS_15PhiloxCudaStateESF_SG_:
	.zero		992


//--------------------- .nv.constant0._ZN2at6native63_GLOBAL__N__7310b794_30_DistributionGeometricKernel_cu_fa6e70a443distribution_elementwise_grid_stride_kernelIfLi4EZNS0_9templates4cuda21uniform_and_transformIhfPNS_17CUDAGeneratorImplEZZZNS4_16geometric_kernelIS7_EEvRNS_18TensorIteratorBaseEdT_ENKUlvE_clEvENKUlvE_clEvEUlfE_EEvSA_T1_T2_EUlP24curandStatePhilox4_32_10E0_ZNS1_27distribution_nullary_kernelIhf6float4S7_SJ_SE_EEvSA_SG_RKT3_T4_EUlifE_EEvlNS_15PhiloxCudaStateESF_SG_ --------------------------
	.section	.nv.constant0._ZN2at6native63_GLOBAL__N__7310b794_30_DistributionGeometricKernel_cu_fa6e70a443distribution_elementwise_grid_stride_kernelIfLi4EZNS0_9templates4cuda21uniform_and_transformIhfPNS_17CUDAGeneratorImplEZZZNS4_16geometric_kernelIS7_EEvRNS_18TensorIteratorBaseEdT_ENKUlvE_clEvENKUlvE_clEvEUlfE_EEvSA_T1_T2_EUlP24curandStatePhilox4_32_10E0_ZNS1_27distribution_nullary_kernelIhf6float4S7_SJ_SE_EEvSA_SG_RKT3_T4_EUlifE_EEvlNS_15PhiloxCudaStateESF_SG_,"a",@progbits
	.sectionflags	@""
	.align	4
.nv.constant0._ZN2at6native63_GLOBAL__N__7310b794_30_DistributionGeometricKernel_cu_fa6e70a443distribution_elementwise_grid_stride_kernelIfLi4EZNS0_9templates4cuda21uniform_and_transformIhfPNS_17CUDAGeneratorImplEZZZNS4_16geometric_kernelIS7_EEvRNS_18TensorIteratorBaseEdT_ENKUlvE_clEvENKUlvE_clEvEUlfE_EEvSA_T1_T2_EUlP24curandStatePhilox4_32_10E0_ZNS1_27distribution_nullary_kernelIhf6float4S7_SJ_SE_EEvSA_SG_RKT3_T4_EUlifE_EEvlNS_15PhiloxCudaStateESF_SG_:
	.zero		592


//--------------------- .nv.constant0._ZN2at6native63_GLOBAL__N__7310b794_30_DistributionGeometricKernel_cu_fa6e70a443distribution_elementwise_grid_stride_kernelIfLi4EZNS0_9templates4cuda21uniform_and_transformIhfPNS_17CUDAGeneratorImplEZZZNS4_16geometric_kernelIS7_EEvRNS_18TensorIteratorBaseEdT_ENKUlvE_clEvENKUlvE_clEvEUlfE_EEvSA_T1_T2_EUlP24curandStatePhilox4_32_10E_ZNS1_27distribution_nullary_kernelIhf7double2S7_SJ_SE_EEvSA_SG_RKT3_T4_EUlifE0_EEvlNS_15PhiloxCudaStateESF_SG_ --------------------------
	.section	.nv.constant0._ZN2at6native63_GLOBAL__N__7310b794_30_DistributionGeometricKernel_cu_fa6e70a443distribution_elementwise_grid_stride_kernelIfLi4EZNS0_9templates4cuda21uniform_and_transformIhfPNS_17CUDAGeneratorImplEZZZNS4_16geometric_kernelIS7_EEvRNS_18TensorIteratorBaseEdT_ENKUlvE_clEvENKUlvE_clEvEUlfE_EEvSA_T1_T2_EUlP24curandStatePhilox4_32_10E_ZNS1_27distribution_nullary_kernelIhf7double2S7_SJ_SE_EEvSA_SG_RKT3_T4_EUlifE0_EEvlNS_15PhiloxCudaStateESF_SG_,"a",@progbits
	.sectionflags	@""
	.align	4
.nv.constant0._ZN2at6native63_GLOBAL__N__7310b794_30_DistributionGeometricKernel_cu_fa6e70a443distribution_elementwise_grid_stride_kernelIfLi4EZNS0_9templates4cuda21uniform_and_transformIhfPNS_17CUDAGeneratorImplEZZZNS4_16geometric_kernelIS7_EEvRNS_18TensorIteratorBaseEdT_ENKUlvE_clEvENKUlvE_clEvEUlfE_EEvSA_T1_T2_EUlP24curandStatePhilox4_32_10E_ZNS1_27distribution_nullary_kernelIhf7double2S7_SJ_SE_EEvSA_SG_RKT3_T4_EUlifE0_EEvlNS_15PhiloxCudaStateESF_SG_:
	.zero		992


//--------------------- .nv.constant0._ZN2at6native63_GLOBAL__N__7310b794_30_DistributionGeometricKernel_cu_fa6e70a443distribution_elementwise_grid_stride_kernelIfLi4EZNS0_9templates4cuda21uniform_and_transformIhfPNS_17CUDAGeneratorImplEZZZNS4_16geometric_kernelIS7_EEvRNS_18TensorIteratorBaseEdT_ENKUlvE_clEvENKUlvE_clEvEUlfE_EEvSA_T1_T2_EUlP24curandStatePhilox4_32_10E_ZNS1_27distribution_nullary_kernelIhf7double2S7_SJ_SE_EEvSA_SG_RKT3_T4_EUlifE_EEvlNS_15PhiloxCudaStateESF_SG_ --------------------------
	.section	.nv.constant0._ZN2at6native63_GLOBAL__N__7310b794_30_DistributionGeometricKernel_cu_fa6e70a443distribution_elementwise_grid_stride_kernelIfLi4EZNS0_9templates4cuda21uniform_and_transformIhfPNS_17CUDAGeneratorImplEZZZNS4_16geometric_kernelIS7_EEvRNS_18TensorIteratorBaseEdT_ENKUlvE_clEvENKUlvE_clEvEUlfE_EEvSA_T1_T2_EUlP24curandStatePhilox4_32_10E_ZNS1_27distribution_nullary_kernelIhf7double2S7_SJ_SE_EEvSA_SG_RKT3_T4_EUlifE_EEvlNS_15PhiloxCudaStateESF_SG_,"a",@progbits
	.sectionflags	@""
	.align	4
.nv.constant0._ZN2at6native63_GLOBAL__N__7310b794_30_DistributionGeometricKernel_cu_fa6e70a443distribution_elementwise_grid_stride_kernelIfLi4EZNS0_9templates4cuda21uniform_and_transformIhfPNS_17CUDAGeneratorImplEZZZNS4_16geometric_kernelIS7_EEvRNS_18TensorIteratorBaseEdT_ENKUlvE_clEvENKUlvE_clEvEUlfE_EEvSA_T1_T2_EUlP24curandStatePhilox4_32_10E_ZNS1_27distribution_nullary_kernelIhf7double2S7_SJ_SE_EEvSA_SG_RKT3_T4_EUlifE_EEvlNS_15PhiloxCudaStateESF_SG_:
	.zero		592


//--------------------- SYMBOLS --------------------------

	.type		.nv.reservedSmem.offset0,@object
	.size		.nv.reservedSmem.offset0,0x4
